//
// Generated by NVIDIA NVVM Compiler
//
// Compiler Build ID: CL-36424714
// Cuda compilation tools, release 13.0, V13.0.88
// Based on NVVM 20.0.0
//

.version 9.0
.target sm_100
.address_size 64

	// .globl	_Z12my_remove_ifIiEvPKT_S0_PS0_Pmm
// _ZZ12my_remove_ifIiEvPKT_S0_PS0_PmmE5sidxs has been demoted
// _ZZN3cub18CUB_300001_SM_10006detail6select23DeviceSelectSweepKernelINS2_10policy_hubIiNS0_8NullTypeEiLb0ELNS0_10SelectImplE1EE10Policy1000EN6thrust24THRUST_300001_SM_1000_NS6detail15normal_iteratorINSA_10device_ptrIiEEEEPS5_SF_PlNS0_13ScanTileStateIiLb1EEEN4cuda3std3__410__not_fn_tINSB_10functional5actorINSO_9compositeIJNSO_16operator_adaptorINSM_8equal_toIvEEEENSP_INSO_8argumentILj0EEEEENSP_INSO_5valueIiEEEEEEEEEEES5_iNS2_19streaming_context_tIlLb1EEELS6_1EEEvT0_T1_T2_T3_T4_T5_T6_T7_iT8_NS1_7vsmem_tEE19static_temp_storage has been demoted
.global .align 1 .b8 _ZN30_INTERNAL_3675ba17_4_k_cu_main4cuda3std3__45__cpo5beginE[1];
.global .align 1 .b8 _ZN30_INTERNAL_3675ba17_4_k_cu_main4cuda3std3__45__cpo3endE[1];
.global .align 1 .b8 _ZN30_INTERNAL_3675ba17_4_k_cu_main4cuda3std3__45__cpo6cbeginE[1];
.global .align 1 .b8 _ZN30_INTERNAL_3675ba17_4_k_cu_main4cuda3std3__45__cpo4cendE[1];
.global .align 1 .b8 _ZN30_INTERNAL_3675ba17_4_k_cu_main4cuda3std3__45__cpo6rbeginE[1];
.global .align 1 .b8 _ZN30_INTERNAL_3675ba17_4_k_cu_main4cuda3std3__45__cpo4rendE[1];
.global .align 1 .b8 _ZN30_INTERNAL_3675ba17_4_k_cu_main4cuda3std3__45__cpo7crbeginE[1];
.global .align 1 .b8 _ZN30_INTERNAL_3675ba17_4_k_cu_main4cuda3std3__45__cpo5crendE[1];
.global .align 1 .b8 _ZN30_INTERNAL_3675ba17_4_k_cu_main4cuda3std3__432_GLOBAL__N__3675ba17_4_k_cu_main6ignoreE[1];
.global .align 1 .b8 _ZN30_INTERNAL_3675ba17_4_k_cu_main4cuda3std3__419piecewise_constructE[1];
.global .align 1 .b8 _ZN30_INTERNAL_3675ba17_4_k_cu_main4cuda3std3__48in_placeE[1];
.global .align 1 .b8 _ZN30_INTERNAL_3675ba17_4_k_cu_main4cuda3std3__420unreachable_sentinelE[1];
.global .align 1 .b8 _ZN30_INTERNAL_3675ba17_4_k_cu_main4cuda3std3__47nulloptE[1];
.global .align 1 .b8 _ZN30_INTERNAL_3675ba17_4_k_cu_main4cuda3std3__48unexpectE[1];
.global .align 1 .b8 _ZN30_INTERNAL_3675ba17_4_k_cu_main4cuda3std6ranges3__45__cpo4swapE[1];
.global .align 1 .b8 _ZN30_INTERNAL_3675ba17_4_k_cu_main4cuda3std6ranges3__45__cpo9iter_moveE[1];
.global .align 1 .b8 _ZN30_INTERNAL_3675ba17_4_k_cu_main4cuda3std6ranges3__45__cpo5beginE[1];
.global .align 1 .b8 _ZN30_INTERNAL_3675ba17_4_k_cu_main4cuda3std6ranges3__45__cpo3endE[1];
.global .align 1 .b8 _ZN30_INTERNAL_3675ba17_4_k_cu_main4cuda3std6ranges3__45__cpo6cbeginE[1];
.global .align 1 .b8 _ZN30_INTERNAL_3675ba17_4_k_cu_main4cuda3std6ranges3__45__cpo4cendE[1];
.global .align 1 .b8 _ZN30_INTERNAL_3675ba17_4_k_cu_main4cuda3std6ranges3__45__cpo7advanceE[1];
.global .align 1 .b8 _ZN30_INTERNAL_3675ba17_4_k_cu_main4cuda3std6ranges3__45__cpo9iter_swapE[1];
.global .align 1 .b8 _ZN30_INTERNAL_3675ba17_4_k_cu_main4cuda3std6ranges3__45__cpo4nextE[1];
.global .align 1 .b8 _ZN30_INTERNAL_3675ba17_4_k_cu_main4cuda3std6ranges3__45__cpo4prevE[1];
.global .align 1 .b8 _ZN30_INTERNAL_3675ba17_4_k_cu_main4cuda3std6ranges3__45__cpo4dataE[1];
.global .align 1 .b8 _ZN30_INTERNAL_3675ba17_4_k_cu_main4cuda3std6ranges3__45__cpo5cdataE[1];
.global .align 1 .b8 _ZN30_INTERNAL_3675ba17_4_k_cu_main4cuda3std6ranges3__45__cpo4sizeE[1];
.global .align 1 .b8 _ZN30_INTERNAL_3675ba17_4_k_cu_main4cuda3std6ranges3__45__cpo5ssizeE[1];
.global .align 1 .b8 _ZN30_INTERNAL_3675ba17_4_k_cu_main4cuda3std6ranges3__45__cpo8distanceE[1];
.global .align 1 .b8 _ZN30_INTERNAL_3675ba17_4_k_cu_main6thrust24THRUST_300001_SM_1000_NS8cuda_cub3parE[1];
.global .align 1 .b8 _ZN30_INTERNAL_3675ba17_4_k_cu_main6thrust24THRUST_300001_SM_1000_NS8cuda_cub10par_nosyncE[1];
.global .align 1 .b8 _ZN30_INTERNAL_3675ba17_4_k_cu_main6thrust24THRUST_300001_SM_1000_NS6system6detail10sequential3seqE[1];
.global .align 1 .b8 _ZN30_INTERNAL_3675ba17_4_k_cu_main6thrust24THRUST_300001_SM_1000_NS12placeholders2_1E[1];
.global .align 1 .b8 _ZN30_INTERNAL_3675ba17_4_k_cu_main6thrust24THRUST_300001_SM_1000_NS12placeholders2_2E[1];
.global .align 1 .b8 _ZN30_INTERNAL_3675ba17_4_k_cu_main6thrust24THRUST_300001_SM_1000_NS12placeholders2_3E[1];
.global .align 1 .b8 _ZN30_INTERNAL_3675ba17_4_k_cu_main6thrust24THRUST_300001_SM_1000_NS12placeholders2_4E[1];
.global .align 1 .b8 _ZN30_INTERNAL_3675ba17_4_k_cu_main6thrust24THRUST_300001_SM_1000_NS12placeholders2_5E[1];
.global .align 1 .b8 _ZN30_INTERNAL_3675ba17_4_k_cu_main6thrust24THRUST_300001_SM_1000_NS12placeholders2_6E[1];
.global .align 1 .b8 _ZN30_INTERNAL_3675ba17_4_k_cu_main6thrust24THRUST_300001_SM_1000_NS12placeholders2_7E[1];
.global .align 1 .b8 _ZN30_INTERNAL_3675ba17_4_k_cu_main6thrust24THRUST_300001_SM_1000_NS12placeholders2_8E[1];
.global .align 1 .b8 _ZN30_INTERNAL_3675ba17_4_k_cu_main6thrust24THRUST_300001_SM_1000_NS12placeholders2_9E[1];
.global .align 1 .b8 _ZN30_INTERNAL_3675ba17_4_k_cu_main6thrust24THRUST_300001_SM_1000_NS12placeholders3_10E[1];
.global .align 1 .b8 _ZN30_INTERNAL_3675ba17_4_k_cu_main6thrust24THRUST_300001_SM_1000_NS3seqE[1];

.visible .entry _Z12my_remove_ifIiEvPKT_S0_PS0_Pmm(
	.param .u64 .ptr .align 1 _Z12my_remove_ifIiEvPKT_S0_PS0_Pmm_param_0,
	.param .u32 _Z12my_remove_ifIiEvPKT_S0_PS0_Pmm_param_1,
	.param .u64 .ptr .align 1 _Z12my_remove_ifIiEvPKT_S0_PS0_Pmm_param_2,
	.param .u64 .ptr .align 1 _Z12my_remove_ifIiEvPKT_S0_PS0_Pmm_param_3,
	.param .u64 _Z12my_remove_ifIiEvPKT_S0_PS0_Pmm_param_4
)
{
	.reg .pred 	%p<25>;
	.reg .b16 	%rs<15>;
	.reg .b32 	%r<46>;
	.reg .b64 	%rd<177>;
	// demoted variable
	.shared .align 8 .b8 _ZZ12my_remove_ifIiEvPKT_S0_PS0_PmmE5sidxs[2048];
	ld.param.u64 	%rd59, [_Z12my_remove_ifIiEvPKT_S0_PS0_Pmm_param_0];
	ld.param.u32 	%r10, [_Z12my_remove_ifIiEvPKT_S0_PS0_Pmm_param_1];
	ld.param.u64 	%rd57, [_Z12my_remove_ifIiEvPKT_S0_PS0_Pmm_param_2];
	ld.param.u64 	%rd60, [_Z12my_remove_ifIiEvPKT_S0_PS0_Pmm_param_3];
	ld.param.u64 	%rd58, [_Z12my_remove_ifIiEvPKT_S0_PS0_Pmm_param_4];
	cvta.to.global.u64 	%rd1, %rd60;
	cvta.to.global.u64 	%rd2, %rd59;
	// begin inline asm
	mov.u32 %r11, %envreg2;
	// end inline asm
	cvt.u64.u32 	%rd61, %r11;
	// begin inline asm
	mov.u32 %r12, %envreg1;
	// end inline asm
	cvt.u64.u32 	%rd62, %r12;
	shl.b64 	%rd63, %rd62, 32;
	or.b64  	%rd3, %rd63, %rd61;
	mov.u32 	%r1, %tid.x;
	mov.u32 	%r2, %tid.y;
	mov.u32 	%r3, %tid.z;
	mov.u32 	%r13, %ntid.x;
	mov.u32 	%r14, %ntid.y;
	mad.lo.s32 	%r15, %r3, %r14, %r2;
	mad.lo.s32 	%r16, %r15, %r13, %r1;
	cvt.u64.u32 	%rd4, %r16;
	mov.u32 	%r4, %ctaid.x;
	shl.b32 	%r17, %r4, 8;
	cvt.u64.u32 	%rd64, %r17;
	add.s64 	%rd162, %rd4, %rd64;
	mul.lo.s32 	%r18, %r13, %r14;
	mov.u32 	%r19, %ntid.z;
	mul.lo.s32 	%r5, %r18, %r19;
	mov.u32 	%r6, %nctaid.x;
	mul.lo.s32 	%r20, %r5, %r6;
	cvt.u64.u32 	%rd6, %r20;
	setp.ge.u64 	%p1, %rd162, %rd58;
	@%p1 bra 	$L__BB0_10;
	cvt.u32.u64 	%r21, %rd4;
	shl.b32 	%r22, %r21, 3;
	mov.u32 	%r23, _ZZ12my_remove_ifIiEvPKT_S0_PS0_PmmE5sidxs;
	add.s32 	%r7, %r23, %r22;
	cvt.u64.u32 	%rd7, %r5;
	mov.u64 	%rd157, %rd162;
$L__BB0_2:
	setp.lt.u32 	%p2, %r5, 2;
	shl.b64 	%rd65, %rd157, 2;
	add.s64 	%rd66, %rd2, %rd65;
	ld.global.nc.u32 	%r24, [%rd66];
	setp.ne.s32 	%p3, %r24, %r10;
	selp.u64 	%rd160, 1, 0, %p3;
	st.shared.u64 	[%r7], %rd160;
	@%p2 bra 	$L__BB0_9;
	mov.b64 	%rd158, 1;
$L__BB0_4:
	barrier.sync 	0;
	setp.gt.u64 	%p4, %rd158, %rd4;
	@%p4 bra 	$L__BB0_6;
	cvt.u32.u64 	%r25, %rd4;
	cvt.u32.u64 	%r26, %rd158;
	sub.s32 	%r27, %r25, %r26;
	shl.b32 	%r28, %r27, 3;
	mov.u32 	%r29, _ZZ12my_remove_ifIiEvPKT_S0_PS0_PmmE5sidxs;
	add.s32 	%r30, %r29, %r28;
	ld.shared.u64 	%rd68, [%r30];
	add.s64 	%rd160, %rd68, %rd160;
$L__BB0_6:
	barrier.sync 	0;
	@%p4 bra 	$L__BB0_8;
	st.shared.u64 	[%r7], %rd160;
$L__BB0_8:
	shl.b64 	%rd158, %rd158, 1;
	setp.lt.u64 	%p6, %rd158, %rd7;
	@%p6 bra 	$L__BB0_4;
$L__BB0_9:
	shl.b64 	%rd69, %rd157, 3;
	add.s64 	%rd70, %rd1, %rd69;
	st.global.u64 	[%rd70], %rd160;
	barrier.sync 	0;
	add.s64 	%rd157, %rd157, %rd6;
	setp.lt.u64 	%p7, %rd157, %rd58;
	@%p7 bra 	$L__BB0_2;
$L__BB0_10:
	setp.ne.s64 	%p8, %rd3, 0;
	@%p8 bra 	$L__BB0_12;
	// begin inline asm
	trap;
	// end inline asm
$L__BB0_12:
	barrier.sync 	0;
	add.s32 	%r31, %r1, %r2;
	or.b32  	%r32, %r31, %r3;
	setp.ne.s32 	%p9, %r32, 0;
	@%p9 bra 	$L__BB0_15;
	add.s64 	%rd71, %rd3, 4;
	mov.u32 	%r35, %nctaid.y;
	mul.lo.s32 	%r36, %r6, %r35;
	mov.u32 	%r37, %nctaid.z;
	mul.lo.s32 	%r38, %r36, %r37;
	mov.u32 	%r39, %ctaid.y;
	add.s32 	%r40, %r4, %r39;
	mov.u32 	%r41, %ctaid.z;
	neg.s32 	%r42, %r41;
	setp.eq.s32 	%p10, %r40, %r42;
	sub.s32 	%r43, -2147483647, %r38;
	selp.b32 	%r34, %r43, 1, %p10;
	// begin inline asm
	atom.add.release.gpu.u32 %r33,[%rd71],%r34;
	// end inline asm
$L__BB0_14:
	// begin inline asm
	ld.acquire.gpu.u32 %r44,[%rd71];
	// end inline asm
	xor.b32  	%r45, %r44, %r33;
	setp.gt.s32 	%p11, %r45, -1;
	@%p11 bra 	$L__BB0_14;
$L__BB0_15:
	setp.ge.u64 	%p12, %rd162, %rd58;
	barrier.sync 	0;
	@%p12 bra 	$L__BB0_34;
	cvt.u64.u32 	%rd19, %r4;
	cvt.u64.u32 	%rd20, %r6;
	cvt.u16.u32 	%rs1, %r4;
	cvt.u16.u32 	%rs2, %r6;
	cvta.to.global.u64 	%rd21, %rd57;
	mov.b64 	%rd163, 0;
	mov.b16 	%rs13, 0;
	mov.u16 	%rs14, %rs13;
$L__BB0_17:
	mul.lo.s64 	%rd24, %rd163, %rd20;
	add.s64 	%rd25, %rd24, %rd19;
	shl.b64 	%rd74, %rd162, 2;
	add.s64 	%rd75, %rd2, %rd74;
	ld.global.nc.u32 	%r9, [%rd75];
	setp.eq.s32 	%p13, %r9, %r10;
	@%p13 bra 	$L__BB0_33;
	shl.b64 	%rd76, %rd162, 3;
	add.s64 	%rd77, %rd1, %rd76;
	ld.global.u64 	%rd176, [%rd77];
	neg.s64 	%rd78, %rd19;
	setp.eq.s64 	%p14, %rd24, %rd78;
	@%p14 bra 	$L__BB0_32;
	add.s64 	%rd81, %rd25, -1;
	setp.lt.u64 	%p15, %rd81, 15;
	mov.b64 	%rd168, 1;
	@%p15 bra 	$L__BB0_22;
	add.s64 	%rd164, %rd1, 18424;
	and.b64  	%rd83, %rd25, -16;
	neg.s64 	%rd28, %rd83;
	mov.b64 	%rd168, 1;
$L__BB0_21:
	.pragma "nounroll";
	ld.global.u64 	%rd84, [%rd164+-16384];
	add.s64 	%rd85, %rd84, %rd176;
	ld.global.u64 	%rd86, [%rd164+-14336];
	add.s64 	%rd87, %rd86, %rd85;
	ld.global.u64 	%rd88, [%rd164+-12288];
	add.s64 	%rd89, %rd88, %rd87;
	ld.global.u64 	%rd90, [%rd164+-10240];
	add.s64 	%rd91, %rd90, %rd89;
	ld.global.u64 	%rd92, [%rd164+-8192];
	add.s64 	%rd93, %rd92, %rd91;
	ld.global.u64 	%rd94, [%rd164+-6144];
	add.s64 	%rd95, %rd94, %rd93;
	ld.global.u64 	%rd96, [%rd164+-4096];
	add.s64 	%rd97, %rd96, %rd95;
	ld.global.u64 	%rd98, [%rd164+-2048];
	add.s64 	%rd99, %rd98, %rd97;
	ld.global.u64 	%rd100, [%rd164];
	add.s64 	%rd101, %rd100, %rd99;
	ld.global.u64 	%rd102, [%rd164+2048];
	add.s64 	%rd103, %rd102, %rd101;
	ld.global.u64 	%rd104, [%rd164+4096];
	add.s64 	%rd105, %rd104, %rd103;
	ld.global.u64 	%rd106, [%rd164+6144];
	add.s64 	%rd107, %rd106, %rd105;
	ld.global.u64 	%rd108, [%rd164+8192];
	add.s64 	%rd109, %rd108, %rd107;
	ld.global.u64 	%rd110, [%rd164+10240];
	add.s64 	%rd111, %rd110, %rd109;
	ld.global.u64 	%rd112, [%rd164+12288];
	add.s64 	%rd113, %rd112, %rd111;
	ld.global.u64 	%rd114, [%rd164+14336];
	add.s64 	%rd176, %rd114, %rd113;
	add.s64 	%rd168, %rd168, 16;
	add.s64 	%rd115, %rd28, %rd168;
	add.s64 	%rd164, %rd164, 32768;
	setp.ne.s64 	%p16, %rd115, 1;
	@%p16 bra 	$L__BB0_21;
$L__BB0_22:
	and.b64  	%rd116, %rd25, 15;
	setp.eq.s64 	%p17, %rd116, 0;
	@%p17 bra 	$L__BB0_32;
	mad.lo.s16 	%rs11, %rs14, %rs2, %rs1;
	cvt.u64.u16 	%rd118, %rs11;
	and.b64  	%rd38, %rd118, 15;
	add.s64 	%rd119, %rd38, -1;
	setp.lt.u64 	%p18, %rd119, 7;
	@%p18 bra 	$L__BB0_25;
	shl.b64 	%rd120, %rd168, 11;
	add.s64 	%rd121, %rd1, %rd120;
	ld.global.u64 	%rd122, [%rd121+-8];
	add.s64 	%rd123, %rd122, %rd176;
	ld.global.u64 	%rd124, [%rd121+2040];
	add.s64 	%rd125, %rd124, %rd123;
	ld.global.u64 	%rd126, [%rd121+4088];
	add.s64 	%rd127, %rd126, %rd125;
	ld.global.u64 	%rd128, [%rd121+6136];
	add.s64 	%rd129, %rd128, %rd127;
	ld.global.u64 	%rd130, [%rd121+8184];
	add.s64 	%rd131, %rd130, %rd129;
	ld.global.u64 	%rd132, [%rd121+10232];
	add.s64 	%rd133, %rd132, %rd131;
	ld.global.u64 	%rd134, [%rd121+12280];
	add.s64 	%rd135, %rd134, %rd133;
	ld.global.u64 	%rd136, [%rd121+14328];
	add.s64 	%rd176, %rd136, %rd135;
	add.s64 	%rd168, %rd168, 8;
$L__BB0_25:
	and.b64  	%rd137, %rd38, 7;
	setp.eq.s64 	%p19, %rd137, 0;
	@%p19 bra 	$L__BB0_32;
	mad.lo.s16 	%rs12, %rs13, %rs2, %rs1;
	cvt.u64.u16 	%rd139, %rs12;
	and.b64  	%rd140, %rd139, 7;
	and.b64  	%rd44, %rd139, 3;
	add.s64 	%rd141, %rd140, -1;
	setp.lt.u64 	%p20, %rd141, 3;
	@%p20 bra 	$L__BB0_28;
	shl.b64 	%rd142, %rd168, 11;
	add.s64 	%rd143, %rd1, %rd142;
	ld.global.u64 	%rd144, [%rd143+-8];
	add.s64 	%rd145, %rd144, %rd176;
	ld.global.u64 	%rd146, [%rd143+2040];
	add.s64 	%rd147, %rd146, %rd145;
	ld.global.u64 	%rd148, [%rd143+4088];
	add.s64 	%rd149, %rd148, %rd147;
	ld.global.u64 	%rd150, [%rd143+6136];
	add.s64 	%rd176, %rd150, %rd149;
	add.s64 	%rd168, %rd168, 4;
$L__BB0_28:
	setp.eq.s64 	%p21, %rd44, 0;
	@%p21 bra 	$L__BB0_32;
	shl.b64 	%rd151, %rd168, 11;
	add.s64 	%rd50, %rd1, %rd151;
	ld.global.u64 	%rd152, [%rd50+-8];
	add.s64 	%rd176, %rd152, %rd176;
	setp.eq.s64 	%p22, %rd44, 1;
	@%p22 bra 	$L__BB0_32;
	ld.global.u64 	%rd153, [%rd50+2040];
	add.s64 	%rd176, %rd153, %rd176;
	setp.eq.s64 	%p23, %rd44, 2;
	@%p23 bra 	$L__BB0_32;
	ld.global.u64 	%rd154, [%rd50+4088];
	add.s64 	%rd176, %rd154, %rd176;
$L__BB0_32:
	shl.b64 	%rd155, %rd176, 2;
	add.s64 	%rd156, %rd21, %rd155;
	st.global.u32 	[%rd156+-4], %r9;
$L__BB0_33:
	add.s64 	%rd163, %rd163, 1;
	add.s64 	%rd162, %rd162, %rd6;
	setp.lt.u64 	%p24, %rd162, %rd58;
	add.s16 	%rs14, %rs14, 1;
	add.s16 	%rs13, %rs13, 1;
	@%p24 bra 	$L__BB0_17;
$L__BB0_34:
	ret;

}
	// .globl	_ZN3cub18CUB_300001_SM_10006detail11EmptyKernelIvEEvv
.visible .entry _ZN3cub18CUB_300001_SM_10006detail11EmptyKernelIvEEvv()
{


	ret;

}
	// .globl	_ZN3cub18CUB_300001_SM_10006detail4scan23DeviceCompactInitKernelINS0_13ScanTileStateIiLb1EEEPlEEvT_iT0_
.visible .entry _ZN3cub18CUB_300001_SM_10006detail4scan23DeviceCompactInitKernelINS0_13ScanTileStateIiLb1EEEPlEEvT_iT0_(
	.param .align 8 .b8 _ZN3cub18CUB_300001_SM_10006detail4scan23DeviceCompactInitKernelINS0_13ScanTileStateIiLb1EEEPlEEvT_iT0__param_0[8],
	.param .u32 _ZN3cub18CUB_300001_SM_10006detail4scan23DeviceCompactInitKernelINS0_13ScanTileStateIiLb1EEEPlEEvT_iT0__param_1,
	.param .u64 .ptr .align 1 _ZN3cub18CUB_300001_SM_10006detail4scan23DeviceCompactInitKernelINS0_13ScanTileStateIiLb1EEEPlEEvT_iT0__param_2
)
{
	.reg .pred 	%p<6>;
	.reg .b32 	%r<11>;
	.reg .b64 	%rd<10>;

	ld.param.u64 	%rd3, [_ZN3cub18CUB_300001_SM_10006detail4scan23DeviceCompactInitKernelINS0_13ScanTileStateIiLb1EEEPlEEvT_iT0__param_0];
	ld.param.u32 	%r4, [_ZN3cub18CUB_300001_SM_10006detail4scan23DeviceCompactInitKernelINS0_13ScanTileStateIiLb1EEEPlEEvT_iT0__param_1];
	ld.param.u64 	%rd2, [_ZN3cub18CUB_300001_SM_10006detail4scan23DeviceCompactInitKernelINS0_13ScanTileStateIiLb1EEEPlEEvT_iT0__param_2];
	cvta.to.global.u64 	%rd1, %rd3;
	mov.u32 	%r1, %ctaid.x;
	mov.u32 	%r5, %ntid.x;
	mov.u32 	%r2, %tid.x;
	mad.lo.s32 	%r3, %r1, %r5, %r2;
	setp.ge.s32 	%p1, %r3, %r4;
	@%p1 bra 	$L__BB2_2;
	mul.wide.s32 	%rd4, %r3, 8;
	add.s64 	%rd5, %rd1, %rd4;
	mov.b32 	%r6, 0;
	mov.b32 	%r7, 99;
	st.global.v2.u32 	[%rd5+256], {%r7, %r6};
$L__BB2_2:
	setp.ne.s32 	%p2, %r1, 0;
	setp.gt.u32 	%p3, %r2, 31;
	or.pred  	%p4, %p2, %p3;
	@%p4 bra 	$L__BB2_4;
	mul.wide.u32 	%rd6, %r2, 8;
	add.s64 	%rd7, %rd1, %rd6;
	mov.b32 	%r9, 0;
	st.global.v2.u32 	[%rd7], {%r9, %r9};
$L__BB2_4:
	or.b32  	%r10, %r1, %r2;
	setp.ne.s32 	%p5, %r10, 0;
	@%p5 bra 	$L__BB2_6;
	cvta.to.global.u64 	%rd8, %rd2;
	mov.b64 	%rd9, 0;
	st.global.u64 	[%rd8], %rd9;
$L__BB2_6:
	ret;

}
	// .globl	_ZN3cub18CUB_300001_SM_10006detail6select23DeviceSelectSweepKernelINS2_10policy_hubIiNS0_8NullTypeEiLb0ELNS0_10SelectImplE1EE10Policy1000EN6thrust24THRUST_300001_SM_1000_NS6detail15normal_iteratorINSA_10device_ptrIiEEEEPS5_SF_PlNS0_13ScanTileStateIiLb1EEEN4cuda3std3__410__not_fn_tINSB_10functional5actorINSO_9compositeIJNSO_16operator_adaptorINSM_8equal_toIvEEEENSP_INSO_8argumentILj0EEEEENSP_INSO_5valueIiEEEEEEEEEEES5_iNS2_19streaming_context_tIlLb1EEELS6_1EEEvT0_T1_T2_T3_T4_T5_T6_T7_iT8_NS1_7vsmem_tE
.visible .entry _ZN3cub18CUB_300001_SM_10006detail6select23DeviceSelectSweepKernelINS2_10policy_hubIiNS0_8NullTypeEiLb0ELNS0_10SelectImplE1EE10Policy1000EN6thrust24THRUST_300001_SM_1000_NS6detail15normal_iteratorINSA_10device_ptrIiEEEEPS5_SF_PlNS0_13ScanTileStateIiLb1EEEN4cuda3std3__410__not_fn_tINSB_10functional5actorINSO_9compositeIJNSO_16operator_adaptorINSM_8equal_toIvEEEENSP_INSO_8argumentILj0EEEEENSP_INSO_5valueIiEEEEEEEEEEES5_iNS2_19streaming_context_tIlLb1EEELS6_1EEEvT0_T1_T2_T3_T4_T5_T6_T7_iT8_NS1_7vsmem_tE(
	.param .align 8 .b8 _ZN3cub18CUB_300001_SM_10006detail6select23DeviceSelectSweepKernelINS2_10policy_hubIiNS0_8NullTypeEiLb0ELNS0_10SelectImplE1EE10Policy1000EN6thrust24THRUST_300001_SM_1000_NS6detail15normal_iteratorINSA_10device_ptrIiEEEEPS5_SF_PlNS0_13ScanTileStateIiLb1EEEN4cuda3std3__410__not_fn_tINSB_10functional5actorINSO_9compositeIJNSO_16operator_adaptorINSM_8equal_toIvEEEENSP_INSO_8argumentILj0EEEEENSP_INSO_5valueIiEEEEEEEEEEES5_iNS2_19streaming_context_tIlLb1EEELS6_1EEEvT0_T1_T2_T3_T4_T5_T6_T7_iT8_NS1_7vsmem_tE_param_0[8],
	.param .u64 .ptr .align 1 _ZN3cub18CUB_300001_SM_10006detail6select23DeviceSelectSweepKernelINS2_10policy_hubIiNS0_8NullTypeEiLb0ELNS0_10SelectImplE1EE10Policy1000EN6thrust24THRUST_300001_SM_1000_NS6detail15normal_iteratorINSA_10device_ptrIiEEEEPS5_SF_PlNS0_13ScanTileStateIiLb1EEEN4cuda3std3__410__not_fn_tINSB_10functional5actorINSO_9compositeIJNSO_16operator_adaptorINSM_8equal_toIvEEEENSP_INSO_8argumentILj0EEEEENSP_INSO_5valueIiEEEEEEEEEEES5_iNS2_19streaming_context_tIlLb1EEELS6_1EEEvT0_T1_T2_T3_T4_T5_T6_T7_iT8_NS1_7vsmem_tE_param_1,
	.param .align 8 .b8 _ZN3cub18CUB_300001_SM_10006detail6select23DeviceSelectSweepKernelINS2_10policy_hubIiNS0_8NullTypeEiLb0ELNS0_10SelectImplE1EE10Policy1000EN6thrust24THRUST_300001_SM_1000_NS6detail15normal_iteratorINSA_10device_ptrIiEEEEPS5_SF_PlNS0_13ScanTileStateIiLb1EEEN4cuda3std3__410__not_fn_tINSB_10functional5actorINSO_9compositeIJNSO_16operator_adaptorINSM_8equal_toIvEEEENSP_INSO_8argumentILj0EEEEENSP_INSO_5valueIiEEEEEEEEEEES5_iNS2_19streaming_context_tIlLb1EEELS6_1EEEvT0_T1_T2_T3_T4_T5_T6_T7_iT8_NS1_7vsmem_tE_param_2[8],
	.param .u64 .ptr .align 1 _ZN3cub18CUB_300001_SM_10006detail6select23DeviceSelectSweepKernelINS2_10policy_hubIiNS0_8NullTypeEiLb0ELNS0_10SelectImplE1EE10Policy1000EN6thrust24THRUST_300001_SM_1000_NS6detail15normal_iteratorINSA_10device_ptrIiEEEEPS5_SF_PlNS0_13ScanTileStateIiLb1EEEN4cuda3std3__410__not_fn_tINSB_10functional5actorINSO_9compositeIJNSO_16operator_adaptorINSM_8equal_toIvEEEENSP_INSO_8argumentILj0EEEEENSP_INSO_5valueIiEEEEEEEEEEES5_iNS2_19streaming_context_tIlLb1EEELS6_1EEEvT0_T1_T2_T3_T4_T5_T6_T7_iT8_NS1_7vsmem_tE_param_3,
	.param .align 8 .b8 _ZN3cub18CUB_300001_SM_10006detail6select23DeviceSelectSweepKernelINS2_10policy_hubIiNS0_8NullTypeEiLb0ELNS0_10SelectImplE1EE10Policy1000EN6thrust24THRUST_300001_SM_1000_NS6detail15normal_iteratorINSA_10device_ptrIiEEEEPS5_SF_PlNS0_13ScanTileStateIiLb1EEEN4cuda3std3__410__not_fn_tINSB_10functional5actorINSO_9compositeIJNSO_16operator_adaptorINSM_8equal_toIvEEEENSP_INSO_8argumentILj0EEEEENSP_INSO_5valueIiEEEEEEEEEEES5_iNS2_19streaming_context_tIlLb1EEELS6_1EEEvT0_T1_T2_T3_T4_T5_T6_T7_iT8_NS1_7vsmem_tE_param_4[8],
	.param .align 4 .b8 _ZN3cub18CUB_300001_SM_10006detail6select23DeviceSelectSweepKernelINS2_10policy_hubIiNS0_8NullTypeEiLb0ELNS0_10SelectImplE1EE10Policy1000EN6thrust24THRUST_300001_SM_1000_NS6detail15normal_iteratorINSA_10device_ptrIiEEEEPS5_SF_PlNS0_13ScanTileStateIiLb1EEEN4cuda3std3__410__not_fn_tINSB_10functional5actorINSO_9compositeIJNSO_16operator_adaptorINSM_8equal_toIvEEEENSP_INSO_8argumentILj0EEEEENSP_INSO_5valueIiEEEEEEEEEEES5_iNS2_19streaming_context_tIlLb1EEELS6_1EEEvT0_T1_T2_T3_T4_T5_T6_T7_iT8_NS1_7vsmem_tE_param_5[8],
	.param .align 1 .b8 _ZN3cub18CUB_300001_SM_10006detail6select23DeviceSelectSweepKernelINS2_10policy_hubIiNS0_8NullTypeEiLb0ELNS0_10SelectImplE1EE10Policy1000EN6thrust24THRUST_300001_SM_1000_NS6detail15normal_iteratorINSA_10device_ptrIiEEEEPS5_SF_PlNS0_13ScanTileStateIiLb1EEEN4cuda3std3__410__not_fn_tINSB_10functional5actorINSO_9compositeIJNSO_16operator_adaptorINSM_8equal_toIvEEEENSP_INSO_8argumentILj0EEEEENSP_INSO_5valueIiEEEEEEEEEEES5_iNS2_19streaming_context_tIlLb1EEELS6_1EEEvT0_T1_T2_T3_T4_T5_T6_T7_iT8_NS1_7vsmem_tE_param_6[1],
	.param .u32 _ZN3cub18CUB_300001_SM_10006detail6select23DeviceSelectSweepKernelINS2_10policy_hubIiNS0_8NullTypeEiLb0ELNS0_10SelectImplE1EE10Policy1000EN6thrust24THRUST_300001_SM_1000_NS6detail15normal_iteratorINSA_10device_ptrIiEEEEPS5_SF_PlNS0_13ScanTileStateIiLb1EEEN4cuda3std3__410__not_fn_tINSB_10functional5actorINSO_9compositeIJNSO_16operator_adaptorINSM_8equal_toIvEEEENSP_INSO_8argumentILj0EEEEENSP_INSO_5valueIiEEEEEEEEEEES5_iNS2_19streaming_context_tIlLb1EEELS6_1EEEvT0_T1_T2_T3_T4_T5_T6_T7_iT8_NS1_7vsmem_tE_param_7,
	.param .u32 _ZN3cub18CUB_300001_SM_10006detail6select23DeviceSelectSweepKernelINS2_10policy_hubIiNS0_8NullTypeEiLb0ELNS0_10SelectImplE1EE10Policy1000EN6thrust24THRUST_300001_SM_1000_NS6detail15normal_iteratorINSA_10device_ptrIiEEEEPS5_SF_PlNS0_13ScanTileStateIiLb1EEEN4cuda3std3__410__not_fn_tINSB_10functional5actorINSO_9compositeIJNSO_16operator_adaptorINSM_8equal_toIvEEEENSP_INSO_8argumentILj0EEEEENSP_INSO_5valueIiEEEEEEEEEEES5_iNS2_19streaming_context_tIlLb1EEELS6_1EEEvT0_T1_T2_T3_T4_T5_T6_T7_iT8_NS1_7vsmem_tE_param_8,
	.param .align 8 .b8 _ZN3cub18CUB_300001_SM_10006detail6select23DeviceSelectSweepKernelINS2_10policy_hubIiNS0_8NullTypeEiLb0ELNS0_10SelectImplE1EE10Policy1000EN6thrust24THRUST_300001_SM_1000_NS6detail15normal_iteratorINSA_10device_ptrIiEEEEPS5_SF_PlNS0_13ScanTileStateIiLb1EEEN4cuda3std3__410__not_fn_tINSB_10functional5actorINSO_9compositeIJNSO_16operator_adaptorINSM_8equal_toIvEEEENSP_INSO_8argumentILj0EEEEENSP_INSO_5valueIiEEEEEEEEEEES5_iNS2_19streaming_context_tIlLb1EEELS6_1EEEvT0_T1_T2_T3_T4_T5_T6_T7_iT8_NS1_7vsmem_tE_param_9[40],
	.param .align 8 .b8 _ZN3cub18CUB_300001_SM_10006detail6select23DeviceSelectSweepKernelINS2_10policy_hubIiNS0_8NullTypeEiLb0ELNS0_10SelectImplE1EE10Policy1000EN6thrust24THRUST_300001_SM_1000_NS6detail15normal_iteratorINSA_10device_ptrIiEEEEPS5_SF_PlNS0_13ScanTileStateIiLb1EEEN4cuda3std3__410__not_fn_tINSB_10functional5actorINSO_9compositeIJNSO_16operator_adaptorINSM_8equal_toIvEEEENSP_INSO_8argumentILj0EEEEENSP_INSO_5valueIiEEEEEEEEEEES5_iNS2_19streaming_context_tIlLb1EEELS6_1EEEvT0_T1_T2_T3_T4_T5_T6_T7_iT8_NS1_7vsmem_tE_param_10[8]
)
.maxntid 384
{
	.reg .pred 	%p<618>;
	.reg .b16 	%rs<104>;
	.reg .b32 	%r<1661>;
	.reg .b64 	%rd<822>;
	// demoted variable
	.shared .align 16 .b8 _ZZN3cub18CUB_300001_SM_10006detail6select23DeviceSelectSweepKernelINS2_10policy_hubIiNS0_8NullTypeEiLb0ELNS0_10SelectImplE1EE10Policy1000EN6thrust24THRUST_300001_SM_1000_NS6detail15normal_iteratorINSA_10device_ptrIiEEEEPS5_SF_PlNS0_13ScanTileStateIiLb1EEEN4cuda3std3__410__not_fn_tINSB_10functional5actorINSO_9compositeIJNSO_16operator_adaptorINSM_8equal_toIvEEEENSP_INSO_8argumentILj0EEEEENSP_INSO_5valueIiEEEEEEEEEEES5_iNS2_19streaming_context_tIlLb1EEELS6_1EEEvT0_T1_T2_T3_T4_T5_T6_T7_iT8_NS1_7vsmem_tEE19static_temp_storage[26112];
	ld.param.u64 	%rd2, [_ZN3cub18CUB_300001_SM_10006detail6select23DeviceSelectSweepKernelINS2_10policy_hubIiNS0_8NullTypeEiLb0ELNS0_10SelectImplE1EE10Policy1000EN6thrust24THRUST_300001_SM_1000_NS6detail15normal_iteratorINSA_10device_ptrIiEEEEPS5_SF_PlNS0_13ScanTileStateIiLb1EEEN4cuda3std3__410__not_fn_tINSB_10functional5actorINSO_9compositeIJNSO_16operator_adaptorINSM_8equal_toIvEEEENSP_INSO_8argumentILj0EEEEENSP_INSO_5valueIiEEEEEEEEEEES5_iNS2_19streaming_context_tIlLb1EEELS6_1EEEvT0_T1_T2_T3_T4_T5_T6_T7_iT8_NS1_7vsmem_tE_param_4];
	ld.param.u32 	%r1, [_ZN3cub18CUB_300001_SM_10006detail6select23DeviceSelectSweepKernelINS2_10policy_hubIiNS0_8NullTypeEiLb0ELNS0_10SelectImplE1EE10Policy1000EN6thrust24THRUST_300001_SM_1000_NS6detail15normal_iteratorINSA_10device_ptrIiEEEEPS5_SF_PlNS0_13ScanTileStateIiLb1EEEN4cuda3std3__410__not_fn_tINSB_10functional5actorINSO_9compositeIJNSO_16operator_adaptorINSM_8equal_toIvEEEENSP_INSO_8argumentILj0EEEEENSP_INSO_5valueIiEEEEEEEEEEES5_iNS2_19streaming_context_tIlLb1EEELS6_1EEEvT0_T1_T2_T3_T4_T5_T6_T7_iT8_NS1_7vsmem_tE_param_5+4];
	ld.param.u64 	%rd221, [_ZN3cub18CUB_300001_SM_10006detail6select23DeviceSelectSweepKernelINS2_10policy_hubIiNS0_8NullTypeEiLb0ELNS0_10SelectImplE1EE10Policy1000EN6thrust24THRUST_300001_SM_1000_NS6detail15normal_iteratorINSA_10device_ptrIiEEEEPS5_SF_PlNS0_13ScanTileStateIiLb1EEEN4cuda3std3__410__not_fn_tINSB_10functional5actorINSO_9compositeIJNSO_16operator_adaptorINSM_8equal_toIvEEEENSP_INSO_8argumentILj0EEEEENSP_INSO_5valueIiEEEEEEEEEEES5_iNS2_19streaming_context_tIlLb1EEELS6_1EEEvT0_T1_T2_T3_T4_T5_T6_T7_iT8_NS1_7vsmem_tE_param_2];
	ld.param.u64 	%rd222, [_ZN3cub18CUB_300001_SM_10006detail6select23DeviceSelectSweepKernelINS2_10policy_hubIiNS0_8NullTypeEiLb0ELNS0_10SelectImplE1EE10Policy1000EN6thrust24THRUST_300001_SM_1000_NS6detail15normal_iteratorINSA_10device_ptrIiEEEEPS5_SF_PlNS0_13ScanTileStateIiLb1EEEN4cuda3std3__410__not_fn_tINSB_10functional5actorINSO_9compositeIJNSO_16operator_adaptorINSM_8equal_toIvEEEENSP_INSO_8argumentILj0EEEEENSP_INSO_5valueIiEEEEEEEEEEES5_iNS2_19streaming_context_tIlLb1EEELS6_1EEEvT0_T1_T2_T3_T4_T5_T6_T7_iT8_NS1_7vsmem_tE_param_0];
	ld.param.u32 	%r439, [_ZN3cub18CUB_300001_SM_10006detail6select23DeviceSelectSweepKernelINS2_10policy_hubIiNS0_8NullTypeEiLb0ELNS0_10SelectImplE1EE10Policy1000EN6thrust24THRUST_300001_SM_1000_NS6detail15normal_iteratorINSA_10device_ptrIiEEEEPS5_SF_PlNS0_13ScanTileStateIiLb1EEEN4cuda3std3__410__not_fn_tINSB_10functional5actorINSO_9compositeIJNSO_16operator_adaptorINSM_8equal_toIvEEEENSP_INSO_8argumentILj0EEEEENSP_INSO_5valueIiEEEEEEEEEEES5_iNS2_19streaming_context_tIlLb1EEELS6_1EEEvT0_T1_T2_T3_T4_T5_T6_T7_iT8_NS1_7vsmem_tE_param_8];
	mov.b64 	%rd220, _ZN3cub18CUB_300001_SM_10006detail6select23DeviceSelectSweepKernelINS2_10policy_hubIiNS0_8NullTypeEiLb0ELNS0_10SelectImplE1EE10Policy1000EN6thrust24THRUST_300001_SM_1000_NS6detail15normal_iteratorINSA_10device_ptrIiEEEEPS5_SF_PlNS0_13ScanTileStateIiLb1EEEN4cuda3std3__410__not_fn_tINSB_10functional5actorINSO_9compositeIJNSO_16operator_adaptorINSM_8equal_toIvEEEENSP_INSO_8argumentILj0EEEEENSP_INSO_5valueIiEEEEEEEEEEES5_iNS2_19streaming_context_tIlLb1EEELS6_1EEEvT0_T1_T2_T3_T4_T5_T6_T7_iT8_NS1_7vsmem_tE_param_9;
	mov.u64 	%rd1, %rd220;
	cvta.to.global.u64 	%rd3, %rd222;
	cvta.to.global.u64 	%rd4, %rd221;
	mov.u32 	%r440, %ctaid.x;
	mov.u32 	%r441, %nctaid.y;
	mov.u32 	%r442, %ctaid.y;
	mad.lo.s32 	%r2, %r440, %r441, %r442;
	mul.lo.s32 	%r3, %r2, 6528;
	add.s32 	%r443, %r439, -1;
	setp.ge.s32 	%p35, %r2, %r443;
	@%p35 bra 	$L__BB3_273;
	setp.ne.s32 	%p392, %r2, 0;
	@%p392 bra 	$L__BB3_126;
	ld.param.u8 	%rs81, [%rd1];
	setp.eq.s16 	%p522, %rs81, 0;
	ld.param.u64 	%rd607, [%rd1+16];
	selp.b64 	%rd608, %rd607, 0, %p522;
	cvt.u64.u32 	%rd609, %r3;
	add.s64 	%rd610, %rd608, %rd609;
	mov.u32 	%r1588, %tid.x;
	and.b32  	%r1400, %r1588, 31;
	and.b32  	%r1401, %r1588, 992;
	mul.lo.s32 	%r1402, %r1401, 17;
	or.b32  	%r1403, %r1402, %r1400;
	cvt.u64.u32 	%rd611, %r1403;
	add.s64 	%rd612, %rd610, %rd611;
	shl.b64 	%rd613, %rd612, 2;
	add.s64 	%rd614, %rd3, %rd613;
	ld.global.u32 	%r1404, [%rd614];
	ld.global.u32 	%r1405, [%rd614+128];
	ld.global.u32 	%r1406, [%rd614+256];
	ld.global.u32 	%r1407, [%rd614+384];
	ld.global.u32 	%r1408, [%rd614+512];
	ld.global.u32 	%r1409, [%rd614+640];
	ld.global.u32 	%r1410, [%rd614+768];
	ld.global.u32 	%r1411, [%rd614+896];
	ld.global.u32 	%r1412, [%rd614+1024];
	ld.global.u32 	%r1413, [%rd614+1152];
	ld.global.u32 	%r1414, [%rd614+1280];
	ld.global.u32 	%r1415, [%rd614+1408];
	ld.global.u32 	%r1416, [%rd614+1536];
	ld.global.u32 	%r1417, [%rd614+1664];
	ld.global.u32 	%r1418, [%rd614+1792];
	ld.global.u32 	%r1419, [%rd614+1920];
	ld.global.u32 	%r1420, [%rd614+2048];
	// begin inline asm
	mov.u32 %r1369, %laneid;
	// end inline asm
	shr.u32 	%r6, %r1588, 5;
	mad.lo.s32 	%r1421, %r6, 544, %r1369;
	shl.b32 	%r1422, %r1421, 2;
	mov.u32 	%r1423, _ZZN3cub18CUB_300001_SM_10006detail6select23DeviceSelectSweepKernelINS2_10policy_hubIiNS0_8NullTypeEiLb0ELNS0_10SelectImplE1EE10Policy1000EN6thrust24THRUST_300001_SM_1000_NS6detail15normal_iteratorINSA_10device_ptrIiEEEEPS5_SF_PlNS0_13ScanTileStateIiLb1EEEN4cuda3std3__410__not_fn_tINSB_10functional5actorINSO_9compositeIJNSO_16operator_adaptorINSM_8equal_toIvEEEENSP_INSO_8argumentILj0EEEEENSP_INSO_5valueIiEEEEEEEEEEES5_iNS2_19streaming_context_tIlLb1EEELS6_1EEEvT0_T1_T2_T3_T4_T5_T6_T7_iT8_NS1_7vsmem_tEE19static_temp_storage;
	add.s32 	%r1424, %r1423, %r1422;
	st.shared.u32 	[%r1424], %r1404;
	st.shared.u32 	[%r1424+128], %r1405;
	st.shared.u32 	[%r1424+256], %r1406;
	st.shared.u32 	[%r1424+384], %r1407;
	st.shared.u32 	[%r1424+512], %r1408;
	st.shared.u32 	[%r1424+640], %r1409;
	st.shared.u32 	[%r1424+768], %r1410;
	st.shared.u32 	[%r1424+896], %r1411;
	st.shared.u32 	[%r1424+1024], %r1412;
	st.shared.u32 	[%r1424+1152], %r1413;
	st.shared.u32 	[%r1424+1280], %r1414;
	st.shared.u32 	[%r1424+1408], %r1415;
	st.shared.u32 	[%r1424+1536], %r1416;
	st.shared.u32 	[%r1424+1664], %r1417;
	st.shared.u32 	[%r1424+1792], %r1418;
	st.shared.u32 	[%r1424+1920], %r1419;
	st.shared.u32 	[%r1424+2048], %r1420;
	bar.warp.sync 	-1;
	shl.b32 	%r1425, %r1369, 6;
	add.s32 	%r1426, %r1424, %r1425;
	ld.shared.u32 	%r7, [%r1426];
	ld.shared.u32 	%r8, [%r1426+4];
	ld.shared.u32 	%r9, [%r1426+8];
	ld.shared.u32 	%r10, [%r1426+12];
	ld.shared.u32 	%r11, [%r1426+16];
	ld.shared.u32 	%r12, [%r1426+20];
	ld.shared.u32 	%r13, [%r1426+24];
	ld.shared.u32 	%r14, [%r1426+28];
	ld.shared.u32 	%r15, [%r1426+32];
	ld.shared.u32 	%r16, [%r1426+36];
	ld.shared.u32 	%r17, [%r1426+40];
	ld.shared.u32 	%r18, [%r1426+44];
	ld.shared.u32 	%r19, [%r1426+48];
	ld.shared.u32 	%r20, [%r1426+52];
	ld.shared.u32 	%r21, [%r1426+56];
	ld.shared.u32 	%r22, [%r1426+60];
	ld.shared.u32 	%r23, [%r1426+64];
	setp.ne.s32 	%p523, %r7, %r1;
	selp.u32 	%r1427, 1, 0, %p523;
	setp.ne.s32 	%p524, %r8, %r1;
	selp.u32 	%r1428, 1, 0, %p524;
	setp.ne.s32 	%p525, %r9, %r1;
	selp.u32 	%r1429, 1, 0, %p525;
	setp.ne.s32 	%p526, %r10, %r1;
	selp.u32 	%r1430, 1, 0, %p526;
	setp.ne.s32 	%p527, %r11, %r1;
	selp.u32 	%r1431, 1, 0, %p527;
	setp.ne.s32 	%p528, %r12, %r1;
	selp.u32 	%r1432, 1, 0, %p528;
	setp.ne.s32 	%p529, %r13, %r1;
	selp.u32 	%r1433, 1, 0, %p529;
	setp.ne.s32 	%p530, %r14, %r1;
	selp.u32 	%r1434, 1, 0, %p530;
	setp.ne.s32 	%p531, %r15, %r1;
	selp.u32 	%r1435, 1, 0, %p531;
	setp.ne.s32 	%p532, %r16, %r1;
	selp.u32 	%r1436, 1, 0, %p532;
	setp.ne.s32 	%p533, %r17, %r1;
	selp.u32 	%r1437, 1, 0, %p533;
	setp.ne.s32 	%p534, %r18, %r1;
	selp.u32 	%r1438, 1, 0, %p534;
	setp.ne.s32 	%p535, %r19, %r1;
	selp.u32 	%r1439, 1, 0, %p535;
	setp.ne.s32 	%p536, %r20, %r1;
	selp.u32 	%r1440, 1, 0, %p536;
	setp.ne.s32 	%p537, %r21, %r1;
	selp.u32 	%r1441, 1, 0, %p537;
	setp.ne.s32 	%p538, %r22, %r1;
	selp.u32 	%r1442, 1, 0, %p538;
	setp.ne.s32 	%p539, %r23, %r1;
	selp.u32 	%r1443, 1, 0, %p539;
	bar.sync 	0;
	add.s32 	%r24, %r1428, %r1427;
	add.s32 	%r25, %r24, %r1429;
	add.s32 	%r26, %r25, %r1430;
	add.s32 	%r27, %r26, %r1431;
	add.s32 	%r28, %r27, %r1432;
	add.s32 	%r1444, %r28, %r1433;
	add.s32 	%r29, %r1444, %r1434;
	add.s32 	%r30, %r29, %r1435;
	add.s32 	%r31, %r30, %r1436;
	add.s32 	%r32, %r31, %r1437;
	add.s32 	%r33, %r32, %r1438;
	add.s32 	%r34, %r33, %r1439;
	add.s32 	%r35, %r34, %r1440;
	add.s32 	%r36, %r35, %r1441;
	add.s32 	%r37, %r36, %r1442;
	add.s32 	%r1374, %r37, %r1443;
	mov.b32 	%r1372, 1;
	mov.b32 	%r1397, 0;
	mov.b32 	%r1399, -1;
	// begin inline asm
	{  .reg .s32 r0;  .reg .pred p;  shfl.sync.up.b32 r0|p, %r1374, %r1372, %r1397, %r1399;  @p add.s32 r0, r0, %r1374;  mov.s32 %r1370, r0;}
	// end inline asm
	mov.b32 	%r1378, 2;
	// begin inline asm
	{  .reg .s32 r0;  .reg .pred p;  shfl.sync.up.b32 r0|p, %r1370, %r1378, %r1397, %r1399;  @p add.s32 r0, r0, %r1370;  mov.s32 %r1376, r0;}
	// end inline asm
	mov.b32 	%r1384, 4;
	// begin inline asm
	{  .reg .s32 r0;  .reg .pred p;  shfl.sync.up.b32 r0|p, %r1376, %r1384, %r1397, %r1399;  @p add.s32 r0, r0, %r1376;  mov.s32 %r1382, r0;}
	// end inline asm
	mov.b32 	%r1390, 8;
	// begin inline asm
	{  .reg .s32 r0;  .reg .pred p;  shfl.sync.up.b32 r0|p, %r1382, %r1390, %r1397, %r1399;  @p add.s32 r0, r0, %r1382;  mov.s32 %r1388, r0;}
	// end inline asm
	mov.b32 	%r1396, 16;
	// begin inline asm
	{  .reg .s32 r0;  .reg .pred p;  shfl.sync.up.b32 r0|p, %r1388, %r1396, %r1397, %r1399;  @p add.s32 r0, r0, %r1388;  mov.s32 %r1394, r0;}
	// end inline asm
	setp.ne.s32 	%p540, %r1369, 31;
	@%p540 bra 	$L__BB3_4;
	shl.b32 	%r1445, %r6, 2;
	add.s32 	%r1447, %r1423, %r1445;
	st.shared.u32 	[%r1447], %r1394;
$L__BB3_4:
	bar.sync 	0;
	ld.shared.v4.u32 	{%r40, %r41, %r42, %r43}, [_ZZN3cub18CUB_300001_SM_10006detail6select23DeviceSelectSweepKernelINS2_10policy_hubIiNS0_8NullTypeEiLb0ELNS0_10SelectImplE1EE10Policy1000EN6thrust24THRUST_300001_SM_1000_NS6detail15normal_iteratorINSA_10device_ptrIiEEEEPS5_SF_PlNS0_13ScanTileStateIiLb1EEEN4cuda3std3__410__not_fn_tINSB_10functional5actorINSO_9compositeIJNSO_16operator_adaptorINSM_8equal_toIvEEEENSP_INSO_8argumentILj0EEEEENSP_INSO_5valueIiEEEEEEEEEEES5_iNS2_19streaming_context_tIlLb1EEELS6_1EEEvT0_T1_T2_T3_T4_T5_T6_T7_iT8_NS1_7vsmem_tEE19static_temp_storage];
	add.s32 	%r1448, %r41, %r40;
	setp.eq.s32 	%p541, %r6, 2;
	selp.b32 	%r1449, %r1448, %r40, %p541;
	add.s32 	%r1450, %r1448, %r42;
	setp.eq.s32 	%p542, %r6, 3;
	selp.b32 	%r1451, %r1450, %r1449, %p542;
	add.s32 	%r1452, %r1450, %r43;
	setp.eq.s32 	%p543, %r6, 4;
	selp.b32 	%r1453, %r1452, %r1451, %p543;
	ld.shared.v4.u32 	{%r44, %r45, %r46, %r47}, [_ZZN3cub18CUB_300001_SM_10006detail6select23DeviceSelectSweepKernelINS2_10policy_hubIiNS0_8NullTypeEiLb0ELNS0_10SelectImplE1EE10Policy1000EN6thrust24THRUST_300001_SM_1000_NS6detail15normal_iteratorINSA_10device_ptrIiEEEEPS5_SF_PlNS0_13ScanTileStateIiLb1EEEN4cuda3std3__410__not_fn_tINSB_10functional5actorINSO_9compositeIJNSO_16operator_adaptorINSM_8equal_toIvEEEENSP_INSO_8argumentILj0EEEEENSP_INSO_5valueIiEEEEEEEEEEES5_iNS2_19streaming_context_tIlLb1EEELS6_1EEEvT0_T1_T2_T3_T4_T5_T6_T7_iT8_NS1_7vsmem_tEE19static_temp_storage+16];
	add.s32 	%r1454, %r1452, %r44;
	setp.eq.s32 	%p544, %r6, 5;
	selp.b32 	%r1455, %r1454, %r1453, %p544;
	add.s32 	%r1456, %r1454, %r45;
	setp.eq.s32 	%p545, %r6, 6;
	selp.b32 	%r1457, %r1456, %r1455, %p545;
	add.s32 	%r1458, %r1456, %r46;
	setp.eq.s32 	%p546, %r6, 7;
	selp.b32 	%r1459, %r1458, %r1457, %p546;
	add.s32 	%r1460, %r1458, %r47;
	setp.eq.s32 	%p547, %r6, 8;
	selp.b32 	%r1461, %r1460, %r1459, %p547;
	ld.shared.v4.u32 	{%r48, %r49, %r50, %r51}, [_ZZN3cub18CUB_300001_SM_10006detail6select23DeviceSelectSweepKernelINS2_10policy_hubIiNS0_8NullTypeEiLb0ELNS0_10SelectImplE1EE10Policy1000EN6thrust24THRUST_300001_SM_1000_NS6detail15normal_iteratorINSA_10device_ptrIiEEEEPS5_SF_PlNS0_13ScanTileStateIiLb1EEEN4cuda3std3__410__not_fn_tINSB_10functional5actorINSO_9compositeIJNSO_16operator_adaptorINSM_8equal_toIvEEEENSP_INSO_8argumentILj0EEEEENSP_INSO_5valueIiEEEEEEEEEEES5_iNS2_19streaming_context_tIlLb1EEELS6_1EEEvT0_T1_T2_T3_T4_T5_T6_T7_iT8_NS1_7vsmem_tEE19static_temp_storage+32];
	add.s32 	%r1462, %r1460, %r48;
	setp.eq.s32 	%p548, %r6, 9;
	selp.b32 	%r1463, %r1462, %r1461, %p548;
	add.s32 	%r1464, %r1462, %r49;
	setp.eq.s32 	%p549, %r6, 10;
	selp.b32 	%r1465, %r1464, %r1463, %p549;
	add.s32 	%r1466, %r1464, %r50;
	setp.eq.s32 	%p550, %r6, 11;
	selp.b32 	%r1467, %r1466, %r1465, %p550;
	setp.lt.u32 	%p551, %r1588, 32;
	selp.b32 	%r1468, 0, %r1467, %p551;
	setp.eq.s32 	%p552, %r1369, 0;
	sub.s32 	%r1469, %r1394, %r1374;
	selp.b32 	%r1470, 0, %r1469, %p552;
	add.s32 	%r52, %r1468, %r1470;
	setp.ne.s32 	%p553, %r7, %r1;
	selp.u32 	%r1471, 1, 0, %p553;
	add.s32 	%r53, %r52, %r1471;
	add.s32 	%r54, %r24, %r52;
	add.s32 	%r55, %r25, %r52;
	add.s32 	%r56, %r26, %r52;
	add.s32 	%r57, %r27, %r52;
	add.s32 	%r58, %r28, %r52;
	setp.ne.s32 	%p554, %r13, %r1;
	selp.u32 	%r1472, 1, 0, %p554;
	add.s32 	%r59, %r58, %r1472;
	add.s32 	%r60, %r29, %r52;
	add.s32 	%r61, %r30, %r52;
	add.s32 	%r62, %r31, %r52;
	add.s32 	%r63, %r32, %r52;
	add.s32 	%r64, %r33, %r52;
	add.s32 	%r65, %r34, %r52;
	add.s32 	%r66, %r35, %r52;
	add.s32 	%r67, %r36, %r52;
	add.s32 	%r68, %r37, %r52;
	setp.ne.s32 	%p555, %r1588, 0;
	@%p555 bra 	$L__BB3_6;
	add.s64 	%rd615, %rd2, 256;
	add.s32 	%r1475, %r41, %r40;
	add.s32 	%r1476, %r1475, %r42;
	add.s32 	%r1477, %r1476, %r43;
	add.s32 	%r1478, %r1477, %r44;
	add.s32 	%r1479, %r1478, %r45;
	add.s32 	%r1480, %r1479, %r46;
	add.s32 	%r1481, %r1480, %r47;
	add.s32 	%r1482, %r1481, %r48;
	add.s32 	%r1483, %r1482, %r49;
	add.s32 	%r1484, %r1483, %r50;
	add.s32 	%r1474, %r1484, %r51;
	mov.b32 	%r1473, 101;
	// begin inline asm
	st.relaxed.gpu.v2.u32 [%rd615], {%r1473, %r1474};
	// end inline asm
$L__BB3_6:
	add.s32 	%r1485, %r41, %r40;
	add.s32 	%r1486, %r1485, %r42;
	add.s32 	%r1487, %r1486, %r43;
	add.s32 	%r1488, %r1487, %r44;
	add.s32 	%r1489, %r1488, %r45;
	add.s32 	%r1490, %r1489, %r46;
	add.s32 	%r1491, %r1490, %r47;
	add.s32 	%r1492, %r1491, %r48;
	add.s32 	%r1493, %r1492, %r49;
	add.s32 	%r1494, %r1493, %r50;
	add.s32 	%r1495, %r1494, %r51;
	setp.gt.s32 	%p556, %r1495, 384;
	@%p556 bra 	$L__BB3_75;
	setp.ne.s32 	%p557, %r7, %r1;
	mov.u64 	%rd616, %rd220;
	ld.param.u8 	%rs1, [%rd616];
	ld.param.u64 	%rd617, [%rd616+24];
	cvta.to.global.u64 	%rd5, %rd617;
	@%p557 bra 	$L__BB3_8;
	bra.uni 	$L__BB3_11;
$L__BB3_8:
	setp.ne.s16 	%p558, %rs1, 0;
	mov.b64 	%rd735, 0;
	@%p558 bra 	$L__BB3_10;
	ld.global.u64 	%rd735, [%rd5];
$L__BB3_10:
	cvt.s64.s32 	%rd619, %r52;
	add.s64 	%rd620, %rd735, %rd619;
	shl.b64 	%rd621, %rd620, 2;
	add.s64 	%rd622, %rd4, %rd621;
	st.global.u32 	[%rd622], %r7;
$L__BB3_11:
	setp.eq.s32 	%p559, %r8, %r1;
	@%p559 bra 	$L__BB3_15;
	setp.ne.s16 	%p560, %rs1, 0;
	mov.b64 	%rd736, 0;
	@%p560 bra 	$L__BB3_14;
	ld.global.u64 	%rd736, [%rd5];
$L__BB3_14:
	cvt.s64.s32 	%rd624, %r53;
	add.s64 	%rd625, %rd736, %rd624;
	shl.b64 	%rd626, %rd625, 2;
	add.s64 	%rd627, %rd4, %rd626;
	st.global.u32 	[%rd627], %r8;
$L__BB3_15:
	setp.eq.s32 	%p561, %r9, %r1;
	@%p561 bra 	$L__BB3_19;
	setp.ne.s16 	%p562, %rs1, 0;
	mov.b64 	%rd737, 0;
	@%p562 bra 	$L__BB3_18;
	ld.global.u64 	%rd737, [%rd5];
$L__BB3_18:
	cvt.s64.s32 	%rd629, %r54;
	add.s64 	%rd630, %rd737, %rd629;
	shl.b64 	%rd631, %rd630, 2;
	add.s64 	%rd632, %rd4, %rd631;
	st.global.u32 	[%rd632], %r9;
$L__BB3_19:
	setp.eq.s32 	%p563, %r10, %r1;
	@%p563 bra 	$L__BB3_23;
	setp.ne.s16 	%p564, %rs1, 0;
	mov.b64 	%rd738, 0;
	@%p564 bra 	$L__BB3_22;
	ld.global.u64 	%rd738, [%rd5];
$L__BB3_22:
	cvt.s64.s32 	%rd634, %r55;
	add.s64 	%rd635, %rd738, %rd634;
	shl.b64 	%rd636, %rd635, 2;
	add.s64 	%rd637, %rd4, %rd636;
	st.global.u32 	[%rd637], %r10;
$L__BB3_23:
	setp.eq.s32 	%p565, %r11, %r1;
	@%p565 bra 	$L__BB3_27;
	setp.ne.s16 	%p566, %rs1, 0;
	mov.b64 	%rd739, 0;
	@%p566 bra 	$L__BB3_26;
	ld.global.u64 	%rd739, [%rd5];
$L__BB3_26:
	cvt.s64.s32 	%rd639, %r56;
	add.s64 	%rd640, %rd739, %rd639;
	shl.b64 	%rd641, %rd640, 2;
	add.s64 	%rd642, %rd4, %rd641;
	st.global.u32 	[%rd642], %r11;
$L__BB3_27:
	setp.eq.s32 	%p567, %r12, %r1;
	@%p567 bra 	$L__BB3_31;
	setp.ne.s16 	%p568, %rs1, 0;
	mov.b64 	%rd740, 0;
	@%p568 bra 	$L__BB3_30;
	ld.global.u64 	%rd740, [%rd5];
$L__BB3_30:
	cvt.s64.s32 	%rd644, %r57;
	add.s64 	%rd645, %rd740, %rd644;
	shl.b64 	%rd646, %rd645, 2;
	add.s64 	%rd647, %rd4, %rd646;
	st.global.u32 	[%rd647], %r12;
$L__BB3_31:
	setp.eq.s32 	%p569, %r13, %r1;
	@%p569 bra 	$L__BB3_35;
	setp.ne.s16 	%p570, %rs1, 0;
	mov.b64 	%rd741, 0;
	@%p570 bra 	$L__BB3_34;
	ld.global.u64 	%rd741, [%rd5];
$L__BB3_34:
	cvt.s64.s32 	%rd649, %r58;
	add.s64 	%rd650, %rd741, %rd649;
	shl.b64 	%rd651, %rd650, 2;
	add.s64 	%rd652, %rd4, %rd651;
	st.global.u32 	[%rd652], %r13;
$L__BB3_35:
	setp.eq.s32 	%p571, %r14, %r1;
	@%p571 bra 	$L__BB3_39;
	setp.ne.s16 	%p572, %rs1, 0;
	mov.b64 	%rd742, 0;
	@%p572 bra 	$L__BB3_38;
	ld.global.u64 	%rd742, [%rd5];
$L__BB3_38:
	cvt.s64.s32 	%rd654, %r59;
	add.s64 	%rd655, %rd742, %rd654;
	shl.b64 	%rd656, %rd655, 2;
	add.s64 	%rd657, %rd4, %rd656;
	st.global.u32 	[%rd657], %r14;
$L__BB3_39:
	setp.eq.s32 	%p573, %r15, %r1;
	@%p573 bra 	$L__BB3_43;
	setp.ne.s16 	%p574, %rs1, 0;
	mov.b64 	%rd743, 0;
	@%p574 bra 	$L__BB3_42;
	ld.global.u64 	%rd743, [%rd5];
$L__BB3_42:
	cvt.s64.s32 	%rd659, %r60;
	add.s64 	%rd660, %rd743, %rd659;
	shl.b64 	%rd661, %rd660, 2;
	add.s64 	%rd662, %rd4, %rd661;
	st.global.u32 	[%rd662], %r15;
$L__BB3_43:
	setp.eq.s32 	%p575, %r16, %r1;
	@%p575 bra 	$L__BB3_47;
	setp.ne.s16 	%p576, %rs1, 0;
	mov.b64 	%rd744, 0;
	@%p576 bra 	$L__BB3_46;
	ld.global.u64 	%rd744, [%rd5];
$L__BB3_46:
	cvt.s64.s32 	%rd664, %r61;
	add.s64 	%rd665, %rd744, %rd664;
	shl.b64 	%rd666, %rd665, 2;
	add.s64 	%rd667, %rd4, %rd666;
	st.global.u32 	[%rd667], %r16;
$L__BB3_47:
	setp.eq.s32 	%p577, %r17, %r1;
	@%p577 bra 	$L__BB3_51;
	setp.ne.s16 	%p578, %rs1, 0;
	mov.b64 	%rd745, 0;
	@%p578 bra 	$L__BB3_50;
	ld.global.u64 	%rd745, [%rd5];
$L__BB3_50:
	cvt.s64.s32 	%rd669, %r62;
	add.s64 	%rd670, %rd745, %rd669;
	shl.b64 	%rd671, %rd670, 2;
	add.s64 	%rd672, %rd4, %rd671;
	st.global.u32 	[%rd672], %r17;
$L__BB3_51:
	setp.eq.s32 	%p579, %r18, %r1;
	@%p579 bra 	$L__BB3_55;
	setp.ne.s16 	%p580, %rs1, 0;
	mov.b64 	%rd746, 0;
	@%p580 bra 	$L__BB3_54;
	ld.global.u64 	%rd746, [%rd5];
$L__BB3_54:
	cvt.s64.s32 	%rd674, %r63;
	add.s64 	%rd675, %rd746, %rd674;
	shl.b64 	%rd676, %rd675, 2;
	add.s64 	%rd677, %rd4, %rd676;
	st.global.u32 	[%rd677], %r18;
$L__BB3_55:
	setp.eq.s32 	%p581, %r19, %r1;
	@%p581 bra 	$L__BB3_59;
	setp.ne.s16 	%p582, %rs1, 0;
	mov.b64 	%rd747, 0;
	@%p582 bra 	$L__BB3_58;
	ld.global.u64 	%rd747, [%rd5];
$L__BB3_58:
	cvt.s64.s32 	%rd679, %r64;
	add.s64 	%rd680, %rd747, %rd679;
	shl.b64 	%rd681, %rd680, 2;
	add.s64 	%rd682, %rd4, %rd681;
	st.global.u32 	[%rd682], %r19;
$L__BB3_59:
	setp.eq.s32 	%p583, %r20, %r1;
	@%p583 bra 	$L__BB3_63;
	setp.ne.s16 	%p584, %rs1, 0;
	mov.b64 	%rd748, 0;
	@%p584 bra 	$L__BB3_62;
	ld.global.u64 	%rd748, [%rd5];
$L__BB3_62:
	cvt.s64.s32 	%rd684, %r65;
	add.s64 	%rd685, %rd748, %rd684;
	shl.b64 	%rd686, %rd685, 2;
	add.s64 	%rd687, %rd4, %rd686;
	st.global.u32 	[%rd687], %r20;
$L__BB3_63:
	setp.eq.s32 	%p585, %r21, %r1;
	@%p585 bra 	$L__BB3_67;
	setp.ne.s16 	%p586, %rs1, 0;
	mov.b64 	%rd749, 0;
	@%p586 bra 	$L__BB3_66;
	ld.global.u64 	%rd749, [%rd5];
$L__BB3_66:
	cvt.s64.s32 	%rd689, %r66;
	add.s64 	%rd690, %rd749, %rd689;
	shl.b64 	%rd691, %rd690, 2;
	add.s64 	%rd692, %rd4, %rd691;
	st.global.u32 	[%rd692], %r21;
$L__BB3_67:
	setp.eq.s32 	%p587, %r22, %r1;
	@%p587 bra 	$L__BB3_71;
	setp.ne.s16 	%p588, %rs1, 0;
	mov.b64 	%rd750, 0;
	@%p588 bra 	$L__BB3_70;
	ld.global.u64 	%rd750, [%rd5];
$L__BB3_70:
	cvt.s64.s32 	%rd694, %r67;
	add.s64 	%rd695, %rd750, %rd694;
	shl.b64 	%rd696, %rd695, 2;
	add.s64 	%rd697, %rd4, %rd696;
	st.global.u32 	[%rd697], %r22;
$L__BB3_71:
	setp.eq.s32 	%p589, %r23, %r1;
	@%p589 bra 	$L__BB3_619;
	setp.ne.s16 	%p590, %rs1, 0;
	mov.b64 	%rd751, 0;
	@%p590 bra 	$L__BB3_74;
	ld.global.u64 	%rd751, [%rd5];
$L__BB3_74:
	cvt.s64.s32 	%rd699, %r68;
	add.s64 	%rd700, %rd751, %rd699;
	shl.b64 	%rd701, %rd700, 2;
	add.s64 	%rd702, %rd4, %rd701;
	st.global.u32 	[%rd702], %r23;
	bra.uni 	$L__BB3_619;
$L__BB3_75:
	setp.eq.s32 	%p591, %r7, %r1;
	bar.sync 	0;
	@%p591 bra 	$L__BB3_77;
	shl.b32 	%r1496, %r52, 2;
	mov.u32 	%r1497, _ZZN3cub18CUB_300001_SM_10006detail6select23DeviceSelectSweepKernelINS2_10policy_hubIiNS0_8NullTypeEiLb0ELNS0_10SelectImplE1EE10Policy1000EN6thrust24THRUST_300001_SM_1000_NS6detail15normal_iteratorINSA_10device_ptrIiEEEEPS5_SF_PlNS0_13ScanTileStateIiLb1EEEN4cuda3std3__410__not_fn_tINSB_10functional5actorINSO_9compositeIJNSO_16operator_adaptorINSM_8equal_toIvEEEENSP_INSO_8argumentILj0EEEEENSP_INSO_5valueIiEEEEEEEEEEES5_iNS2_19streaming_context_tIlLb1EEELS6_1EEEvT0_T1_T2_T3_T4_T5_T6_T7_iT8_NS1_7vsmem_tEE19static_temp_storage;
	add.s32 	%r1498, %r1497, %r1496;
	st.shared.u32 	[%r1498], %r7;
$L__BB3_77:
	setp.eq.s32 	%p592, %r8, %r1;
	@%p592 bra 	$L__BB3_79;
	shl.b32 	%r1499, %r53, 2;
	mov.u32 	%r1500, _ZZN3cub18CUB_300001_SM_10006detail6select23DeviceSelectSweepKernelINS2_10policy_hubIiNS0_8NullTypeEiLb0ELNS0_10SelectImplE1EE10Policy1000EN6thrust24THRUST_300001_SM_1000_NS6detail15normal_iteratorINSA_10device_ptrIiEEEEPS5_SF_PlNS0_13ScanTileStateIiLb1EEEN4cuda3std3__410__not_fn_tINSB_10functional5actorINSO_9compositeIJNSO_16operator_adaptorINSM_8equal_toIvEEEENSP_INSO_8argumentILj0EEEEENSP_INSO_5valueIiEEEEEEEEEEES5_iNS2_19streaming_context_tIlLb1EEELS6_1EEEvT0_T1_T2_T3_T4_T5_T6_T7_iT8_NS1_7vsmem_tEE19static_temp_storage;
	add.s32 	%r1501, %r1500, %r1499;
	st.shared.u32 	[%r1501], %r8;
$L__BB3_79:
	setp.eq.s32 	%p593, %r9, %r1;
	@%p593 bra 	$L__BB3_81;
	shl.b32 	%r1502, %r54, 2;
	mov.u32 	%r1503, _ZZN3cub18CUB_300001_SM_10006detail6select23DeviceSelectSweepKernelINS2_10policy_hubIiNS0_8NullTypeEiLb0ELNS0_10SelectImplE1EE10Policy1000EN6thrust24THRUST_300001_SM_1000_NS6detail15normal_iteratorINSA_10device_ptrIiEEEEPS5_SF_PlNS0_13ScanTileStateIiLb1EEEN4cuda3std3__410__not_fn_tINSB_10functional5actorINSO_9compositeIJNSO_16operator_adaptorINSM_8equal_toIvEEEENSP_INSO_8argumentILj0EEEEENSP_INSO_5valueIiEEEEEEEEEEES5_iNS2_19streaming_context_tIlLb1EEELS6_1EEEvT0_T1_T2_T3_T4_T5_T6_T7_iT8_NS1_7vsmem_tEE19static_temp_storage;
	add.s32 	%r1504, %r1503, %r1502;
	st.shared.u32 	[%r1504], %r9;
$L__BB3_81:
	setp.eq.s32 	%p594, %r10, %r1;
	@%p594 bra 	$L__BB3_83;
	shl.b32 	%r1505, %r55, 2;
	mov.u32 	%r1506, _ZZN3cub18CUB_300001_SM_10006detail6select23DeviceSelectSweepKernelINS2_10policy_hubIiNS0_8NullTypeEiLb0ELNS0_10SelectImplE1EE10Policy1000EN6thrust24THRUST_300001_SM_1000_NS6detail15normal_iteratorINSA_10device_ptrIiEEEEPS5_SF_PlNS0_13ScanTileStateIiLb1EEEN4cuda3std3__410__not_fn_tINSB_10functional5actorINSO_9compositeIJNSO_16operator_adaptorINSM_8equal_toIvEEEENSP_INSO_8argumentILj0EEEEENSP_INSO_5valueIiEEEEEEEEEEES5_iNS2_19streaming_context_tIlLb1EEELS6_1EEEvT0_T1_T2_T3_T4_T5_T6_T7_iT8_NS1_7vsmem_tEE19static_temp_storage;
	add.s32 	%r1507, %r1506, %r1505;
	st.shared.u32 	[%r1507], %r10;
$L__BB3_83:
	setp.eq.s32 	%p595, %r11, %r1;
	@%p595 bra 	$L__BB3_85;
	shl.b32 	%r1508, %r56, 2;
	mov.u32 	%r1509, _ZZN3cub18CUB_300001_SM_10006detail6select23DeviceSelectSweepKernelINS2_10policy_hubIiNS0_8NullTypeEiLb0ELNS0_10SelectImplE1EE10Policy1000EN6thrust24THRUST_300001_SM_1000_NS6detail15normal_iteratorINSA_10device_ptrIiEEEEPS5_SF_PlNS0_13ScanTileStateIiLb1EEEN4cuda3std3__410__not_fn_tINSB_10functional5actorINSO_9compositeIJNSO_16operator_adaptorINSM_8equal_toIvEEEENSP_INSO_8argumentILj0EEEEENSP_INSO_5valueIiEEEEEEEEEEES5_iNS2_19streaming_context_tIlLb1EEELS6_1EEEvT0_T1_T2_T3_T4_T5_T6_T7_iT8_NS1_7vsmem_tEE19static_temp_storage;
	add.s32 	%r1510, %r1509, %r1508;
	st.shared.u32 	[%r1510], %r11;
$L__BB3_85:
	setp.eq.s32 	%p596, %r12, %r1;
	@%p596 bra 	$L__BB3_87;
	shl.b32 	%r1511, %r57, 2;
	mov.u32 	%r1512, _ZZN3cub18CUB_300001_SM_10006detail6select23DeviceSelectSweepKernelINS2_10policy_hubIiNS0_8NullTypeEiLb0ELNS0_10SelectImplE1EE10Policy1000EN6thrust24THRUST_300001_SM_1000_NS6detail15normal_iteratorINSA_10device_ptrIiEEEEPS5_SF_PlNS0_13ScanTileStateIiLb1EEEN4cuda3std3__410__not_fn_tINSB_10functional5actorINSO_9compositeIJNSO_16operator_adaptorINSM_8equal_toIvEEEENSP_INSO_8argumentILj0EEEEENSP_INSO_5valueIiEEEEEEEEEEES5_iNS2_19streaming_context_tIlLb1EEELS6_1EEEvT0_T1_T2_T3_T4_T5_T6_T7_iT8_NS1_7vsmem_tEE19static_temp_storage;
	add.s32 	%r1513, %r1512, %r1511;
	st.shared.u32 	[%r1513], %r12;
$L__BB3_87:
	setp.eq.s32 	%p597, %r13, %r1;
	@%p597 bra 	$L__BB3_89;
	shl.b32 	%r1514, %r58, 2;
	mov.u32 	%r1515, _ZZN3cub18CUB_300001_SM_10006detail6select23DeviceSelectSweepKernelINS2_10policy_hubIiNS0_8NullTypeEiLb0ELNS0_10SelectImplE1EE10Policy1000EN6thrust24THRUST_300001_SM_1000_NS6detail15normal_iteratorINSA_10device_ptrIiEEEEPS5_SF_PlNS0_13ScanTileStateIiLb1EEEN4cuda3std3__410__not_fn_tINSB_10functional5actorINSO_9compositeIJNSO_16operator_adaptorINSM_8equal_toIvEEEENSP_INSO_8argumentILj0EEEEENSP_INSO_5valueIiEEEEEEEEEEES5_iNS2_19streaming_context_tIlLb1EEELS6_1EEEvT0_T1_T2_T3_T4_T5_T6_T7_iT8_NS1_7vsmem_tEE19static_temp_storage;
	add.s32 	%r1516, %r1515, %r1514;
	st.shared.u32 	[%r1516], %r13;
$L__BB3_89:
	setp.eq.s32 	%p598, %r14, %r1;
	@%p598 bra 	$L__BB3_91;
	shl.b32 	%r1517, %r59, 2;
	mov.u32 	%r1518, _ZZN3cub18CUB_300001_SM_10006detail6select23DeviceSelectSweepKernelINS2_10policy_hubIiNS0_8NullTypeEiLb0ELNS0_10SelectImplE1EE10Policy1000EN6thrust24THRUST_300001_SM_1000_NS6detail15normal_iteratorINSA_10device_ptrIiEEEEPS5_SF_PlNS0_13ScanTileStateIiLb1EEEN4cuda3std3__410__not_fn_tINSB_10functional5actorINSO_9compositeIJNSO_16operator_adaptorINSM_8equal_toIvEEEENSP_INSO_8argumentILj0EEEEENSP_INSO_5valueIiEEEEEEEEEEES5_iNS2_19streaming_context_tIlLb1EEELS6_1EEEvT0_T1_T2_T3_T4_T5_T6_T7_iT8_NS1_7vsmem_tEE19static_temp_storage;
	add.s32 	%r1519, %r1518, %r1517;
	st.shared.u32 	[%r1519], %r14;
$L__BB3_91:
	setp.eq.s32 	%p599, %r15, %r1;
	@%p599 bra 	$L__BB3_93;
	shl.b32 	%r1520, %r60, 2;
	mov.u32 	%r1521, _ZZN3cub18CUB_300001_SM_10006detail6select23DeviceSelectSweepKernelINS2_10policy_hubIiNS0_8NullTypeEiLb0ELNS0_10SelectImplE1EE10Policy1000EN6thrust24THRUST_300001_SM_1000_NS6detail15normal_iteratorINSA_10device_ptrIiEEEEPS5_SF_PlNS0_13ScanTileStateIiLb1EEEN4cuda3std3__410__not_fn_tINSB_10functional5actorINSO_9compositeIJNSO_16operator_adaptorINSM_8equal_toIvEEEENSP_INSO_8argumentILj0EEEEENSP_INSO_5valueIiEEEEEEEEEEES5_iNS2_19streaming_context_tIlLb1EEELS6_1EEEvT0_T1_T2_T3_T4_T5_T6_T7_iT8_NS1_7vsmem_tEE19static_temp_storage;
	add.s32 	%r1522, %r1521, %r1520;
	st.shared.u32 	[%r1522], %r15;
$L__BB3_93:
	setp.eq.s32 	%p600, %r16, %r1;
	@%p600 bra 	$L__BB3_95;
	shl.b32 	%r1523, %r61, 2;
	mov.u32 	%r1524, _ZZN3cub18CUB_300001_SM_10006detail6select23DeviceSelectSweepKernelINS2_10policy_hubIiNS0_8NullTypeEiLb0ELNS0_10SelectImplE1EE10Policy1000EN6thrust24THRUST_300001_SM_1000_NS6detail15normal_iteratorINSA_10device_ptrIiEEEEPS5_SF_PlNS0_13ScanTileStateIiLb1EEEN4cuda3std3__410__not_fn_tINSB_10functional5actorINSO_9compositeIJNSO_16operator_adaptorINSM_8equal_toIvEEEENSP_INSO_8argumentILj0EEEEENSP_INSO_5valueIiEEEEEEEEEEES5_iNS2_19streaming_context_tIlLb1EEELS6_1EEEvT0_T1_T2_T3_T4_T5_T6_T7_iT8_NS1_7vsmem_tEE19static_temp_storage;
	add.s32 	%r1525, %r1524, %r1523;
	st.shared.u32 	[%r1525], %r16;
$L__BB3_95:
	setp.eq.s32 	%p601, %r17, %r1;
	@%p601 bra 	$L__BB3_97;
	shl.b32 	%r1526, %r62, 2;
	mov.u32 	%r1527, _ZZN3cub18CUB_300001_SM_10006detail6select23DeviceSelectSweepKernelINS2_10policy_hubIiNS0_8NullTypeEiLb0ELNS0_10SelectImplE1EE10Policy1000EN6thrust24THRUST_300001_SM_1000_NS6detail15normal_iteratorINSA_10device_ptrIiEEEEPS5_SF_PlNS0_13ScanTileStateIiLb1EEEN4cuda3std3__410__not_fn_tINSB_10functional5actorINSO_9compositeIJNSO_16operator_adaptorINSM_8equal_toIvEEEENSP_INSO_8argumentILj0EEEEENSP_INSO_5valueIiEEEEEEEEEEES5_iNS2_19streaming_context_tIlLb1EEELS6_1EEEvT0_T1_T2_T3_T4_T5_T6_T7_iT8_NS1_7vsmem_tEE19static_temp_storage;
	add.s32 	%r1528, %r1527, %r1526;
	st.shared.u32 	[%r1528], %r17;
$L__BB3_97:
	setp.eq.s32 	%p602, %r18, %r1;
	@%p602 bra 	$L__BB3_99;
	shl.b32 	%r1529, %r63, 2;
	mov.u32 	%r1530, _ZZN3cub18CUB_300001_SM_10006detail6select23DeviceSelectSweepKernelINS2_10policy_hubIiNS0_8NullTypeEiLb0ELNS0_10SelectImplE1EE10Policy1000EN6thrust24THRUST_300001_SM_1000_NS6detail15normal_iteratorINSA_10device_ptrIiEEEEPS5_SF_PlNS0_13ScanTileStateIiLb1EEEN4cuda3std3__410__not_fn_tINSB_10functional5actorINSO_9compositeIJNSO_16operator_adaptorINSM_8equal_toIvEEEENSP_INSO_8argumentILj0EEEEENSP_INSO_5valueIiEEEEEEEEEEES5_iNS2_19streaming_context_tIlLb1EEELS6_1EEEvT0_T1_T2_T3_T4_T5_T6_T7_iT8_NS1_7vsmem_tEE19static_temp_storage;
	add.s32 	%r1531, %r1530, %r1529;
	st.shared.u32 	[%r1531], %r18;
$L__BB3_99:
	setp.eq.s32 	%p603, %r19, %r1;
	@%p603 bra 	$L__BB3_101;
	shl.b32 	%r1532, %r64, 2;
	mov.u32 	%r1533, _ZZN3cub18CUB_300001_SM_10006detail6select23DeviceSelectSweepKernelINS2_10policy_hubIiNS0_8NullTypeEiLb0ELNS0_10SelectImplE1EE10Policy1000EN6thrust24THRUST_300001_SM_1000_NS6detail15normal_iteratorINSA_10device_ptrIiEEEEPS5_SF_PlNS0_13ScanTileStateIiLb1EEEN4cuda3std3__410__not_fn_tINSB_10functional5actorINSO_9compositeIJNSO_16operator_adaptorINSM_8equal_toIvEEEENSP_INSO_8argumentILj0EEEEENSP_INSO_5valueIiEEEEEEEEEEES5_iNS2_19streaming_context_tIlLb1EEELS6_1EEEvT0_T1_T2_T3_T4_T5_T6_T7_iT8_NS1_7vsmem_tEE19static_temp_storage;
	add.s32 	%r1534, %r1533, %r1532;
	st.shared.u32 	[%r1534], %r19;
$L__BB3_101:
	setp.eq.s32 	%p604, %r20, %r1;
	@%p604 bra 	$L__BB3_103;
	shl.b32 	%r1535, %r65, 2;
	mov.u32 	%r1536, _ZZN3cub18CUB_300001_SM_10006detail6select23DeviceSelectSweepKernelINS2_10policy_hubIiNS0_8NullTypeEiLb0ELNS0_10SelectImplE1EE10Policy1000EN6thrust24THRUST_300001_SM_1000_NS6detail15normal_iteratorINSA_10device_ptrIiEEEEPS5_SF_PlNS0_13ScanTileStateIiLb1EEEN4cuda3std3__410__not_fn_tINSB_10functional5actorINSO_9compositeIJNSO_16operator_adaptorINSM_8equal_toIvEEEENSP_INSO_8argumentILj0EEEEENSP_INSO_5valueIiEEEEEEEEEEES5_iNS2_19streaming_context_tIlLb1EEELS6_1EEEvT0_T1_T2_T3_T4_T5_T6_T7_iT8_NS1_7vsmem_tEE19static_temp_storage;
	add.s32 	%r1537, %r1536, %r1535;
	st.shared.u32 	[%r1537], %r20;
$L__BB3_103:
	setp.eq.s32 	%p605, %r21, %r1;
	@%p605 bra 	$L__BB3_105;
	shl.b32 	%r1538, %r66, 2;
	mov.u32 	%r1539, _ZZN3cub18CUB_300001_SM_10006detail6select23DeviceSelectSweepKernelINS2_10policy_hubIiNS0_8NullTypeEiLb0ELNS0_10SelectImplE1EE10Policy1000EN6thrust24THRUST_300001_SM_1000_NS6detail15normal_iteratorINSA_10device_ptrIiEEEEPS5_SF_PlNS0_13ScanTileStateIiLb1EEEN4cuda3std3__410__not_fn_tINSB_10functional5actorINSO_9compositeIJNSO_16operator_adaptorINSM_8equal_toIvEEEENSP_INSO_8argumentILj0EEEEENSP_INSO_5valueIiEEEEEEEEEEES5_iNS2_19streaming_context_tIlLb1EEELS6_1EEEvT0_T1_T2_T3_T4_T5_T6_T7_iT8_NS1_7vsmem_tEE19static_temp_storage;
	add.s32 	%r1540, %r1539, %r1538;
	st.shared.u32 	[%r1540], %r21;
$L__BB3_105:
	setp.eq.s32 	%p606, %r22, %r1;
	@%p606 bra 	$L__BB3_107;
	shl.b32 	%r1541, %r67, 2;
	mov.u32 	%r1542, _ZZN3cub18CUB_300001_SM_10006detail6select23DeviceSelectSweepKernelINS2_10policy_hubIiNS0_8NullTypeEiLb0ELNS0_10SelectImplE1EE10Policy1000EN6thrust24THRUST_300001_SM_1000_NS6detail15normal_iteratorINSA_10device_ptrIiEEEEPS5_SF_PlNS0_13ScanTileStateIiLb1EEEN4cuda3std3__410__not_fn_tINSB_10functional5actorINSO_9compositeIJNSO_16operator_adaptorINSM_8equal_toIvEEEENSP_INSO_8argumentILj0EEEEENSP_INSO_5valueIiEEEEEEEEEEES5_iNS2_19streaming_context_tIlLb1EEELS6_1EEEvT0_T1_T2_T3_T4_T5_T6_T7_iT8_NS1_7vsmem_tEE19static_temp_storage;
	add.s32 	%r1543, %r1542, %r1541;
	st.shared.u32 	[%r1543], %r22;
$L__BB3_107:
	setp.eq.s32 	%p607, %r23, %r1;
	@%p607 bra 	$L__BB3_109;
	shl.b32 	%r1544, %r68, 2;
	mov.u32 	%r1545, _ZZN3cub18CUB_300001_SM_10006detail6select23DeviceSelectSweepKernelINS2_10policy_hubIiNS0_8NullTypeEiLb0ELNS0_10SelectImplE1EE10Policy1000EN6thrust24THRUST_300001_SM_1000_NS6detail15normal_iteratorINSA_10device_ptrIiEEEEPS5_SF_PlNS0_13ScanTileStateIiLb1EEEN4cuda3std3__410__not_fn_tINSB_10functional5actorINSO_9compositeIJNSO_16operator_adaptorINSM_8equal_toIvEEEENSP_INSO_8argumentILj0EEEEENSP_INSO_5valueIiEEEEEEEEEEES5_iNS2_19streaming_context_tIlLb1EEELS6_1EEEvT0_T1_T2_T3_T4_T5_T6_T7_iT8_NS1_7vsmem_tEE19static_temp_storage;
	add.s32 	%r1546, %r1545, %r1544;
	st.shared.u32 	[%r1546], %r23;
$L__BB3_109:
	bar.sync 	0;
	setp.ge.u32 	%p608, %r1588, %r1495;
	@%p608 bra 	$L__BB3_619;
	mov.u64 	%rd703, %rd220;
	ld.param.u8 	%rs2, [%rd703];
	ld.param.u64 	%rd704, [%rd703+24];
	cvta.to.global.u64 	%rd6, %rd704;
	add.s32 	%r1557, %r41, %r42;
	add.s32 	%r1558, %r1557, %r43;
	add.s32 	%r1559, %r1558, %r44;
	add.s32 	%r1560, %r1559, %r45;
	add.s32 	%r1561, %r1560, %r46;
	add.s32 	%r1562, %r1561, %r47;
	add.s32 	%r1563, %r1562, %r48;
	add.s32 	%r1564, %r1563, %r49;
	add.s32 	%r1565, %r1564, %r50;
	add.s32 	%r1566, %r1565, %r51;
	add.s32 	%r1567, %r1566, %r40;
	not.b32 	%r1568, %r1588;
	add.s32 	%r70, %r1567, %r1568;
	mul.hi.u32 	%r1569, %r70, -1431655765;
	shr.u32 	%r1570, %r1569, 8;
	add.s32 	%r71, %r1570, 1;
	and.b32  	%r1571, %r1570, 3;
	setp.eq.s32 	%p609, %r1571, 3;
	@%p609 bra 	$L__BB3_115;
	cvt.u64.u32 	%rd728, %r1588;
	shl.b32 	%r1572, %r1588, 2;
	mov.u32 	%r1573, _ZZN3cub18CUB_300001_SM_10006detail6select23DeviceSelectSweepKernelINS2_10policy_hubIiNS0_8NullTypeEiLb0ELNS0_10SelectImplE1EE10Policy1000EN6thrust24THRUST_300001_SM_1000_NS6detail15normal_iteratorINSA_10device_ptrIiEEEEPS5_SF_PlNS0_13ScanTileStateIiLb1EEEN4cuda3std3__410__not_fn_tINSB_10functional5actorINSO_9compositeIJNSO_16operator_adaptorINSM_8equal_toIvEEEENSP_INSO_8argumentILj0EEEEENSP_INSO_5valueIiEEEEEEEEEEES5_iNS2_19streaming_context_tIlLb1EEELS6_1EEEvT0_T1_T2_T3_T4_T5_T6_T7_iT8_NS1_7vsmem_tEE19static_temp_storage;
	add.s32 	%r1587, %r1573, %r1572;
	and.b32  	%r1574, %r71, 3;
	neg.s32 	%r1586, %r1574;
$L__BB3_112:
	.pragma "nounroll";
	setp.ne.s16 	%p610, %rs2, 0;
	mov.b64 	%rd729, 0;
	@%p610 bra 	$L__BB3_114;
	ld.global.u64 	%rd729, [%rd6];
$L__BB3_114:
	add.s64 	%rd706, %rd729, %rd728;
	shl.b64 	%rd707, %rd706, 2;
	add.s64 	%rd708, %rd4, %rd707;
	ld.shared.u32 	%r1575, [%r1587];
	st.global.u32 	[%rd708], %r1575;
	add.s64 	%rd728, %rd728, 384;
	cvt.u32.u64 	%r1588, %rd728;
	add.s32 	%r1587, %r1587, 1536;
	add.s32 	%r1586, %r1586, 1;
	setp.ne.s32 	%p611, %r1586, 0;
	@%p611 bra 	$L__BB3_112;
$L__BB3_115:
	setp.lt.u32 	%p612, %r70, 1152;
	@%p612 bra 	$L__BB3_619;
	mul.wide.u32 	%rd710, %r1588, 4;
	add.s64 	%rd12, %rd4, %rd710;
	shl.b32 	%r1576, %r1588, 2;
	mov.u32 	%r1577, _ZZN3cub18CUB_300001_SM_10006detail6select23DeviceSelectSweepKernelINS2_10policy_hubIiNS0_8NullTypeEiLb0ELNS0_10SelectImplE1EE10Policy1000EN6thrust24THRUST_300001_SM_1000_NS6detail15normal_iteratorINSA_10device_ptrIiEEEEPS5_SF_PlNS0_13ScanTileStateIiLb1EEEN4cuda3std3__410__not_fn_tINSB_10functional5actorINSO_9compositeIJNSO_16operator_adaptorINSM_8equal_toIvEEEENSP_INSO_8argumentILj0EEEEENSP_INSO_5valueIiEEEEEEEEEEES5_iNS2_19streaming_context_tIlLb1EEELS6_1EEEvT0_T1_T2_T3_T4_T5_T6_T7_iT8_NS1_7vsmem_tEE19static_temp_storage;
	add.s32 	%r1578, %r1576, %r1577;
	add.s32 	%r1589, %r1578, 3072;
	mov.b64 	%rd730, 0;
$L__BB3_117:
	setp.ne.s16 	%p613, %rs2, 0;
	mov.b64 	%rd731, 0;
	@%p613 bra 	$L__BB3_119;
	ld.global.u64 	%rd731, [%rd6];
$L__BB3_119:
	setp.ne.s16 	%p614, %rs2, 0;
	shl.b64 	%rd713, %rd731, 2;
	add.s64 	%rd714, %rd730, %rd713;
	add.s64 	%rd715, %rd12, %rd714;
	ld.shared.u32 	%r1579, [%r1589+-3072];
	st.global.u32 	[%rd715], %r1579;
	mov.b64 	%rd732, 0;
	@%p614 bra 	$L__BB3_121;
	ld.global.u64 	%rd732, [%rd6];
$L__BB3_121:
	setp.ne.s16 	%p615, %rs2, 0;
	shl.b64 	%rd717, %rd732, 2;
	add.s64 	%rd718, %rd730, %rd717;
	add.s64 	%rd719, %rd12, %rd718;
	ld.shared.u32 	%r1580, [%r1589+-1536];
	st.global.u32 	[%rd719+1536], %r1580;
	mov.b64 	%rd733, 0;
	@%p615 bra 	$L__BB3_123;
	ld.global.u64 	%rd733, [%rd6];
$L__BB3_123:
	setp.ne.s16 	%p616, %rs2, 0;
	shl.b64 	%rd721, %rd733, 2;
	add.s64 	%rd722, %rd730, %rd721;
	add.s64 	%rd723, %rd12, %rd722;
	ld.shared.u32 	%r1581, [%r1589];
	st.global.u32 	[%rd723+3072], %r1581;
	mov.b64 	%rd734, 0;
	@%p616 bra 	$L__BB3_125;
	ld.global.u64 	%rd734, [%rd6];
$L__BB3_125:
	shl.b64 	%rd724, %rd734, 2;
	add.s64 	%rd725, %rd730, %rd724;
	add.s64 	%rd726, %rd12, %rd725;
	ld.shared.u32 	%r1582, [%r1589+1536];
	st.global.u32 	[%rd726+4608], %r1582;
	add.s32 	%r1588, %r1588, 1536;
	add.s64 	%rd730, %rd730, 6144;
	add.s32 	%r1589, %r1589, 6144;
	setp.lt.s32 	%p617, %r1588, %r1495;
	@%p617 bra 	$L__BB3_117;
	bra.uni 	$L__BB3_619;
$L__BB3_126:
	ld.param.u8 	%rs58, [%rd1];
	setp.eq.s16 	%p393, %rs58, 0;
	ld.param.u64 	%rd480, [%rd1+16];
	selp.b64 	%rd481, %rd480, 0, %p393;
	cvt.s64.s32 	%rd482, %r3;
	add.s64 	%rd483, %rd481, %rd482;
	mov.u32 	%r1602, %tid.x;
	and.b32  	%r1086, %r1602, 31;
	and.b32  	%r1087, %r1602, 992;
	mul.lo.s32 	%r1088, %r1087, 17;
	or.b32  	%r1089, %r1088, %r1086;
	cvt.u64.u32 	%rd484, %r1089;
	add.s64 	%rd485, %rd483, %rd484;
	shl.b64 	%rd486, %rd485, 2;
	add.s64 	%rd487, %rd3, %rd486;
	ld.global.u32 	%r1090, [%rd487];
	ld.global.u32 	%r1091, [%rd487+128];
	ld.global.u32 	%r1092, [%rd487+256];
	ld.global.u32 	%r1093, [%rd487+384];
	ld.global.u32 	%r1094, [%rd487+512];
	ld.global.u32 	%r1095, [%rd487+640];
	ld.global.u32 	%r1096, [%rd487+768];
	ld.global.u32 	%r1097, [%rd487+896];
	ld.global.u32 	%r1098, [%rd487+1024];
	ld.global.u32 	%r1099, [%rd487+1152];
	ld.global.u32 	%r1100, [%rd487+1280];
	ld.global.u32 	%r1101, [%rd487+1408];
	ld.global.u32 	%r1102, [%rd487+1536];
	ld.global.u32 	%r1103, [%rd487+1664];
	ld.global.u32 	%r1104, [%rd487+1792];
	ld.global.u32 	%r1105, [%rd487+1920];
	ld.global.u32 	%r1106, [%rd487+2048];
	// begin inline asm
	mov.u32 %r1055, %laneid;
	// end inline asm
	shr.u32 	%r87, %r1602, 5;
	mad.lo.s32 	%r1107, %r87, 544, %r1055;
	shl.b32 	%r1108, %r1107, 2;
	mov.u32 	%r1109, _ZZN3cub18CUB_300001_SM_10006detail6select23DeviceSelectSweepKernelINS2_10policy_hubIiNS0_8NullTypeEiLb0ELNS0_10SelectImplE1EE10Policy1000EN6thrust24THRUST_300001_SM_1000_NS6detail15normal_iteratorINSA_10device_ptrIiEEEEPS5_SF_PlNS0_13ScanTileStateIiLb1EEEN4cuda3std3__410__not_fn_tINSB_10functional5actorINSO_9compositeIJNSO_16operator_adaptorINSM_8equal_toIvEEEENSP_INSO_8argumentILj0EEEEENSP_INSO_5valueIiEEEEEEEEEEES5_iNS2_19streaming_context_tIlLb1EEELS6_1EEEvT0_T1_T2_T3_T4_T5_T6_T7_iT8_NS1_7vsmem_tEE19static_temp_storage;
	add.s32 	%r1110, %r1109, %r1108;
	st.shared.u32 	[%r1110], %r1090;
	st.shared.u32 	[%r1110+128], %r1091;
	st.shared.u32 	[%r1110+256], %r1092;
	st.shared.u32 	[%r1110+384], %r1093;
	st.shared.u32 	[%r1110+512], %r1094;
	st.shared.u32 	[%r1110+640], %r1095;
	st.shared.u32 	[%r1110+768], %r1096;
	st.shared.u32 	[%r1110+896], %r1097;
	st.shared.u32 	[%r1110+1024], %r1098;
	st.shared.u32 	[%r1110+1152], %r1099;
	st.shared.u32 	[%r1110+1280], %r1100;
	st.shared.u32 	[%r1110+1408], %r1101;
	st.shared.u32 	[%r1110+1536], %r1102;
	st.shared.u32 	[%r1110+1664], %r1103;
	st.shared.u32 	[%r1110+1792], %r1104;
	st.shared.u32 	[%r1110+1920], %r1105;
	st.shared.u32 	[%r1110+2048], %r1106;
	bar.warp.sync 	-1;
	shl.b32 	%r1111, %r1055, 6;
	add.s32 	%r1112, %r1110, %r1111;
	ld.shared.u32 	%r88, [%r1112];
	ld.shared.u32 	%r89, [%r1112+4];
	ld.shared.u32 	%r90, [%r1112+8];
	ld.shared.u32 	%r91, [%r1112+12];
	ld.shared.u32 	%r92, [%r1112+16];
	ld.shared.u32 	%r93, [%r1112+20];
	ld.shared.u32 	%r94, [%r1112+24];
	ld.shared.u32 	%r95, [%r1112+28];
	ld.shared.u32 	%r96, [%r1112+32];
	ld.shared.u32 	%r97, [%r1112+36];
	ld.shared.u32 	%r98, [%r1112+40];
	ld.shared.u32 	%r99, [%r1112+44];
	ld.shared.u32 	%r100, [%r1112+48];
	ld.shared.u32 	%r101, [%r1112+52];
	ld.shared.u32 	%r102, [%r1112+56];
	ld.shared.u32 	%r103, [%r1112+60];
	ld.shared.u32 	%r104, [%r1112+64];
	setp.ne.s32 	%p394, %r88, %r1;
	selp.u32 	%r1113, 1, 0, %p394;
	setp.ne.s32 	%p395, %r89, %r1;
	selp.u32 	%r1114, 1, 0, %p395;
	setp.ne.s32 	%p396, %r90, %r1;
	selp.u32 	%r1115, 1, 0, %p396;
	setp.ne.s32 	%p397, %r91, %r1;
	selp.u32 	%r1116, 1, 0, %p397;
	setp.ne.s32 	%p398, %r92, %r1;
	selp.u32 	%r1117, 1, 0, %p398;
	setp.ne.s32 	%p399, %r93, %r1;
	selp.u32 	%r1118, 1, 0, %p399;
	setp.ne.s32 	%p400, %r94, %r1;
	selp.u32 	%r1119, 1, 0, %p400;
	setp.ne.s32 	%p401, %r95, %r1;
	selp.u32 	%r1120, 1, 0, %p401;
	setp.ne.s32 	%p402, %r96, %r1;
	selp.u32 	%r1121, 1, 0, %p402;
	setp.ne.s32 	%p403, %r97, %r1;
	selp.u32 	%r1122, 1, 0, %p403;
	setp.ne.s32 	%p404, %r98, %r1;
	selp.u32 	%r1123, 1, 0, %p404;
	setp.ne.s32 	%p405, %r99, %r1;
	selp.u32 	%r1124, 1, 0, %p405;
	setp.ne.s32 	%p406, %r100, %r1;
	selp.u32 	%r1125, 1, 0, %p406;
	setp.ne.s32 	%p407, %r101, %r1;
	selp.u32 	%r1126, 1, 0, %p407;
	setp.ne.s32 	%p408, %r102, %r1;
	selp.u32 	%r1127, 1, 0, %p408;
	setp.ne.s32 	%p409, %r103, %r1;
	selp.u32 	%r1128, 1, 0, %p409;
	setp.ne.s32 	%p410, %r104, %r1;
	selp.u32 	%r1129, 1, 0, %p410;
	bar.sync 	0;
	add.s32 	%r1130, %r1114, %r1113;
	add.s32 	%r1131, %r1130, %r1115;
	add.s32 	%r105, %r1131, %r1116;
	add.s32 	%r106, %r105, %r1117;
	add.s32 	%r107, %r106, %r1118;
	add.s32 	%r108, %r107, %r1119;
	add.s32 	%r109, %r108, %r1120;
	add.s32 	%r110, %r109, %r1121;
	add.s32 	%r111, %r110, %r1122;
	add.s32 	%r1132, %r111, %r1123;
	add.s32 	%r112, %r1132, %r1124;
	add.s32 	%r113, %r112, %r1125;
	add.s32 	%r114, %r113, %r1126;
	add.s32 	%r1133, %r114, %r1127;
	add.s32 	%r115, %r1133, %r1128;
	add.s32 	%r1060, %r115, %r1129;
	mov.b32 	%r1058, 1;
	mov.b32 	%r1083, 0;
	mov.b32 	%r1085, -1;
	// begin inline asm
	{  .reg .s32 r0;  .reg .pred p;  shfl.sync.up.b32 r0|p, %r1060, %r1058, %r1083, %r1085;  @p add.s32 r0, r0, %r1060;  mov.s32 %r1056, r0;}
	// end inline asm
	mov.b32 	%r1064, 2;
	// begin inline asm
	{  .reg .s32 r0;  .reg .pred p;  shfl.sync.up.b32 r0|p, %r1056, %r1064, %r1083, %r1085;  @p add.s32 r0, r0, %r1056;  mov.s32 %r1062, r0;}
	// end inline asm
	mov.b32 	%r1070, 4;
	// begin inline asm
	{  .reg .s32 r0;  .reg .pred p;  shfl.sync.up.b32 r0|p, %r1062, %r1070, %r1083, %r1085;  @p add.s32 r0, r0, %r1062;  mov.s32 %r1068, r0;}
	// end inline asm
	mov.b32 	%r1076, 8;
	// begin inline asm
	{  .reg .s32 r0;  .reg .pred p;  shfl.sync.up.b32 r0|p, %r1068, %r1076, %r1083, %r1085;  @p add.s32 r0, r0, %r1068;  mov.s32 %r1074, r0;}
	// end inline asm
	mov.b32 	%r1082, 16;
	// begin inline asm
	{  .reg .s32 r0;  .reg .pred p;  shfl.sync.up.b32 r0|p, %r1074, %r1082, %r1083, %r1085;  @p add.s32 r0, r0, %r1074;  mov.s32 %r1080, r0;}
	// end inline asm
	setp.ne.s32 	%p411, %r1055, 31;
	@%p411 bra 	$L__BB3_128;
	shl.b32 	%r1134, %r87, 2;
	add.s32 	%r1136, %r1109, %r1134;
	st.shared.u32 	[%r1136], %r1080;
$L__BB3_128:
	sub.s32 	%r1137, %r1080, %r1060;
	bar.sync 	0;
	ld.shared.v4.u32 	{%r1138, %r1139, %r1140, %r1141}, [_ZZN3cub18CUB_300001_SM_10006detail6select23DeviceSelectSweepKernelINS2_10policy_hubIiNS0_8NullTypeEiLb0ELNS0_10SelectImplE1EE10Policy1000EN6thrust24THRUST_300001_SM_1000_NS6detail15normal_iteratorINSA_10device_ptrIiEEEEPS5_SF_PlNS0_13ScanTileStateIiLb1EEEN4cuda3std3__410__not_fn_tINSB_10functional5actorINSO_9compositeIJNSO_16operator_adaptorINSM_8equal_toIvEEEENSP_INSO_8argumentILj0EEEEENSP_INSO_5valueIiEEEEEEEEEEES5_iNS2_19streaming_context_tIlLb1EEELS6_1EEEvT0_T1_T2_T3_T4_T5_T6_T7_iT8_NS1_7vsmem_tEE19static_temp_storage];
	add.s32 	%r1142, %r1139, %r1138;
	setp.eq.s32 	%p412, %r87, 2;
	selp.b32 	%r1143, %r1142, %r1138, %p412;
	add.s32 	%r1144, %r1142, %r1140;
	setp.eq.s32 	%p413, %r87, 3;
	selp.b32 	%r1145, %r1144, %r1143, %p413;
	add.s32 	%r1146, %r1144, %r1141;
	setp.eq.s32 	%p414, %r87, 4;
	selp.b32 	%r1147, %r1146, %r1145, %p414;
	ld.shared.v4.u32 	{%r1148, %r1149, %r1150, %r1151}, [_ZZN3cub18CUB_300001_SM_10006detail6select23DeviceSelectSweepKernelINS2_10policy_hubIiNS0_8NullTypeEiLb0ELNS0_10SelectImplE1EE10Policy1000EN6thrust24THRUST_300001_SM_1000_NS6detail15normal_iteratorINSA_10device_ptrIiEEEEPS5_SF_PlNS0_13ScanTileStateIiLb1EEEN4cuda3std3__410__not_fn_tINSB_10functional5actorINSO_9compositeIJNSO_16operator_adaptorINSM_8equal_toIvEEEENSP_INSO_8argumentILj0EEEEENSP_INSO_5valueIiEEEEEEEEEEES5_iNS2_19streaming_context_tIlLb1EEELS6_1EEEvT0_T1_T2_T3_T4_T5_T6_T7_iT8_NS1_7vsmem_tEE19static_temp_storage+16];
	add.s32 	%r1152, %r1146, %r1148;
	setp.eq.s32 	%p415, %r87, 5;
	selp.b32 	%r1153, %r1152, %r1147, %p415;
	add.s32 	%r1154, %r1152, %r1149;
	setp.eq.s32 	%p416, %r87, 6;
	selp.b32 	%r1155, %r1154, %r1153, %p416;
	add.s32 	%r1156, %r1154, %r1150;
	setp.eq.s32 	%p417, %r87, 7;
	selp.b32 	%r1157, %r1156, %r1155, %p417;
	add.s32 	%r1158, %r1156, %r1151;
	setp.eq.s32 	%p418, %r87, 8;
	selp.b32 	%r1159, %r1158, %r1157, %p418;
	ld.shared.v4.u32 	{%r1160, %r1161, %r1162, %r1163}, [_ZZN3cub18CUB_300001_SM_10006detail6select23DeviceSelectSweepKernelINS2_10policy_hubIiNS0_8NullTypeEiLb0ELNS0_10SelectImplE1EE10Policy1000EN6thrust24THRUST_300001_SM_1000_NS6detail15normal_iteratorINSA_10device_ptrIiEEEEPS5_SF_PlNS0_13ScanTileStateIiLb1EEEN4cuda3std3__410__not_fn_tINSB_10functional5actorINSO_9compositeIJNSO_16operator_adaptorINSM_8equal_toIvEEEENSP_INSO_8argumentILj0EEEEENSP_INSO_5valueIiEEEEEEEEEEES5_iNS2_19streaming_context_tIlLb1EEELS6_1EEEvT0_T1_T2_T3_T4_T5_T6_T7_iT8_NS1_7vsmem_tEE19static_temp_storage+32];
	add.s32 	%r1164, %r1158, %r1160;
	setp.eq.s32 	%p419, %r87, 9;
	selp.b32 	%r1165, %r1164, %r1159, %p419;
	add.s32 	%r1166, %r1164, %r1161;
	setp.eq.s32 	%p420, %r87, 10;
	selp.b32 	%r1167, %r1166, %r1165, %p420;
	add.s32 	%r1168, %r1166, %r1162;
	setp.eq.s32 	%p421, %r87, 11;
	selp.b32 	%r1169, %r1168, %r1167, %p421;
	add.s32 	%r118, %r1168, %r1163;
	setp.gt.u32 	%p422, %r1602, 31;
	setp.lt.u32 	%p423, %r1602, 32;
	setp.eq.s32 	%p424, %r1055, 0;
	selp.b32 	%r1170, 0, %r1137, %p424;
	add.s32 	%r1598, %r1169, %r1170;
	selp.b32 	%r120, %r1137, %r1598, %p423;
	@%p422 bra 	$L__BB3_153;
	setp.ne.s32 	%p425, %r1602, 0;
	mul.wide.s32 	%rd488, %r2, 8;
	add.s64 	%rd57, %rd2, %rd488;
	@%p425 bra 	$L__BB3_131;
	st.shared.u32 	[_ZZN3cub18CUB_300001_SM_10006detail6select23DeviceSelectSweepKernelINS2_10policy_hubIiNS0_8NullTypeEiLb0ELNS0_10SelectImplE1EE10Policy1000EN6thrust24THRUST_300001_SM_1000_NS6detail15normal_iteratorINSA_10device_ptrIiEEEEPS5_SF_PlNS0_13ScanTileStateIiLb1EEEN4cuda3std3__410__not_fn_tINSB_10functional5actorINSO_9compositeIJNSO_16operator_adaptorINSM_8equal_toIvEEEENSP_INSO_8argumentILj0EEEEENSP_INSO_5valueIiEEEEEEEEEEES5_iNS2_19streaming_context_tIlLb1EEELS6_1EEEvT0_T1_T2_T3_T4_T5_T6_T7_iT8_NS1_7vsmem_tEE19static_temp_storage+76], %r118;
	add.s64 	%rd489, %rd57, 256;
	mov.b32 	%r1171, 100;
	// begin inline asm
	st.relaxed.gpu.v2.u32 [%rd489], {%r1171, %r118};
	// end inline asm
$L__BB3_131:
	not.b32 	%r1173, %r1602;
	add.s32 	%r1595, %r2, %r1173;
	mov.u32 	%r122, %nctaid.x;
	setp.gt.u32 	%p426, %r122, 499;
	@%p426 bra 	$L__BB3_133;
	membar.cta;
	bra.uni 	$L__BB3_134;
$L__BB3_133:
	mov.b32 	%r1174, 1150;
	// begin inline asm
	nanosleep.u32 %r1174;
	// end inline asm
$L__BB3_134:
	mul.wide.s32 	%rd491, %r1595, 8;
	add.s64 	%rd492, %rd2, %rd491;
	add.s64 	%rd490, %rd492, 256;
	// begin inline asm
	ld.relaxed.gpu.v2.u32 {%r1596, %r1592}, [%rd490];
	// end inline asm
$L__BB3_135:
	setp.eq.s32 	%p427, %r1596, 99;
	mov.b32 	%r1177, -1;
	vote.sync.any.pred 	%p428, %p427, %r1177;
	not.pred 	%p429, %p428;
	@%p429 bra 	$L__BB3_140;
	setp.gt.u32 	%p521, %r122, 499;
	@%p521 bra 	$L__BB3_138;
	membar.cta;
	bra.uni 	$L__BB3_139;
$L__BB3_138:
	mov.b32 	%r1366, 76;
	// begin inline asm
	nanosleep.u32 %r1366;
	// end inline asm
$L__BB3_139:
	// begin inline asm
	ld.relaxed.gpu.v2.u32 {%r1596, %r1592}, [%rd490];
	// end inline asm
	bra.uni 	$L__BB3_135;
$L__BB3_140:
	setp.eq.s32 	%p430, %r1596, 101;
	mov.b32 	%r1204, -1;
	vote.sync.ballot.b32 	%r1205, %p430, %r1204;
	// begin inline asm
	mov.u32 %r1179, %lanemask_ge;
	// end inline asm
	and.b32  	%r1206, %r1205, %r1179;
	or.b32  	%r1207, %r1206, -2147483648;
	add.s32 	%r1208, %r1207, -1;
	not.b32 	%r1209, %r1207;
	and.b32  	%r1210, %r1209, %r1208;
	popc.b32 	%r1183, %r1210;
	mov.b32 	%r1182, 1;
	// begin inline asm
	shfl.sync.down.b32 %r1180, %r1592, %r1182, %r1183, %r1204;
	// end inline asm
	setp.lt.s32 	%p432, %r1055, %r1183;
	selp.b32 	%r1211, %r1180, 0, %p432;
	add.s32 	%r1186, %r1211, %r1592;
	mov.b32 	%r1187, 2;
	// begin inline asm
	shfl.sync.down.b32 %r1185, %r1186, %r1187, %r1183, %r1204;
	// end inline asm
	add.s32 	%r1212, %r1055, 2;
	setp.gt.s32 	%p433, %r1212, %r1183;
	selp.b32 	%r1213, 0, %r1185, %p433;
	add.s32 	%r1191, %r1186, %r1213;
	mov.b32 	%r1192, 4;
	// begin inline asm
	shfl.sync.down.b32 %r1190, %r1191, %r1192, %r1183, %r1204;
	// end inline asm
	add.s32 	%r1214, %r1055, 4;
	setp.gt.s32 	%p434, %r1214, %r1183;
	selp.b32 	%r1215, 0, %r1190, %p434;
	add.s32 	%r1196, %r1191, %r1215;
	mov.b32 	%r1197, 8;
	// begin inline asm
	shfl.sync.down.b32 %r1195, %r1196, %r1197, %r1183, %r1204;
	// end inline asm
	add.s32 	%r1216, %r1055, 8;
	setp.gt.s32 	%p435, %r1216, %r1183;
	selp.b32 	%r1217, 0, %r1195, %p435;
	add.s32 	%r1201, %r1196, %r1217;
	mov.b32 	%r1202, 16;
	// begin inline asm
	shfl.sync.down.b32 %r1200, %r1201, %r1202, %r1183, %r1204;
	// end inline asm
	add.s32 	%r1218, %r1055, 16;
	setp.gt.s32 	%p436, %r1218, %r1183;
	selp.b32 	%r1219, 0, %r1200, %p436;
	add.s32 	%r1593, %r1201, %r1219;
	add.s64 	%rd59, %rd2, 256;
$L__BB3_141:
	setp.ne.s32 	%p437, %r1596, 101;
	mov.b32 	%r1220, -1;
	vote.sync.all.pred 	%p438, %p437, %r1220;
	not.pred 	%p439, %p438;
	@%p439 bra 	$L__BB3_149;
	mul.wide.s32 	%rd603, %r1595, 8;
	add.s64 	%rd604, %rd59, %rd603;
	add.s64 	%rd602, %rd604, -256;
	// begin inline asm
	ld.relaxed.gpu.v2.u32 {%r1596, %r1597}, [%rd602];
	// end inline asm
$L__BB3_143:
	setp.eq.s32 	%p510, %r1596, 99;
	mov.b32 	%r1320, -1;
	vote.sync.any.pred 	%p511, %p510, %r1320;
	not.pred 	%p512, %p511;
	@%p512 bra 	$L__BB3_148;
	setp.gt.u32 	%p520, %r122, 499;
	@%p520 bra 	$L__BB3_146;
	membar.cta;
	bra.uni 	$L__BB3_147;
$L__BB3_146:
	mov.b32 	%r1363, 76;
	// begin inline asm
	nanosleep.u32 %r1363;
	// end inline asm
$L__BB3_147:
	// begin inline asm
	ld.relaxed.gpu.v2.u32 {%r1596, %r1597}, [%rd602];
	// end inline asm
	bra.uni 	$L__BB3_143;
$L__BB3_148:
	setp.eq.s32 	%p513, %r1596, 101;
	mov.b32 	%r1346, -1;
	vote.sync.ballot.b32 	%r1347, %p513, %r1346;
	and.b32  	%r1348, %r1347, %r1179;
	or.b32  	%r1349, %r1348, -2147483648;
	add.s32 	%r1350, %r1349, -1;
	not.b32 	%r1351, %r1349;
	and.b32  	%r1352, %r1351, %r1350;
	popc.b32 	%r1325, %r1352;
	mov.b32 	%r1324, 1;
	// begin inline asm
	shfl.sync.down.b32 %r1322, %r1597, %r1324, %r1325, %r1346;
	// end inline asm
	setp.lt.s32 	%p515, %r1055, %r1325;
	selp.b32 	%r1353, %r1322, 0, %p515;
	add.s32 	%r1328, %r1353, %r1597;
	mov.b32 	%r1329, 2;
	// begin inline asm
	shfl.sync.down.b32 %r1327, %r1328, %r1329, %r1325, %r1346;
	// end inline asm
	setp.gt.s32 	%p516, %r1212, %r1325;
	selp.b32 	%r1355, 0, %r1327, %p516;
	add.s32 	%r1333, %r1328, %r1355;
	mov.b32 	%r1334, 4;
	// begin inline asm
	shfl.sync.down.b32 %r1332, %r1333, %r1334, %r1325, %r1346;
	// end inline asm
	setp.gt.s32 	%p517, %r1214, %r1325;
	selp.b32 	%r1357, 0, %r1332, %p517;
	add.s32 	%r1338, %r1333, %r1357;
	mov.b32 	%r1339, 8;
	// begin inline asm
	shfl.sync.down.b32 %r1337, %r1338, %r1339, %r1325, %r1346;
	// end inline asm
	setp.gt.s32 	%p518, %r1216, %r1325;
	selp.b32 	%r1359, 0, %r1337, %p518;
	add.s32 	%r1343, %r1338, %r1359;
	mov.b32 	%r1344, 16;
	// begin inline asm
	shfl.sync.down.b32 %r1342, %r1343, %r1344, %r1325, %r1346;
	// end inline asm
	setp.gt.s32 	%p519, %r1218, %r1325;
	selp.b32 	%r1361, 0, %r1342, %p519;
	add.s32 	%r1362, %r1361, %r1593;
	add.s32 	%r1593, %r1362, %r1343;
	add.s32 	%r1595, %r1595, -32;
	bra.uni 	$L__BB3_141;
$L__BB3_149:
	setp.ne.s32 	%p440, %r1602, 0;
	@%p440 bra 	$L__BB3_151;
	add.s32 	%r1223, %r1593, %r118;
	add.s64 	%rd493, %rd57, 256;
	mov.b32 	%r1222, 101;
	// begin inline asm
	st.relaxed.gpu.v2.u32 [%rd493], {%r1222, %r1223};
	// end inline asm
	st.shared.u32 	[_ZZN3cub18CUB_300001_SM_10006detail6select23DeviceSelectSweepKernelINS2_10policy_hubIiNS0_8NullTypeEiLb0ELNS0_10SelectImplE1EE10Policy1000EN6thrust24THRUST_300001_SM_1000_NS6detail15normal_iteratorINSA_10device_ptrIiEEEEPS5_SF_PlNS0_13ScanTileStateIiLb1EEEN4cuda3std3__410__not_fn_tINSB_10functional5actorINSO_9compositeIJNSO_16operator_adaptorINSM_8equal_toIvEEEENSP_INSO_8argumentILj0EEEEENSP_INSO_5valueIiEEEEEEEEEEES5_iNS2_19streaming_context_tIlLb1EEELS6_1EEEvT0_T1_T2_T3_T4_T5_T6_T7_iT8_NS1_7vsmem_tEE19static_temp_storage+68], %r1593;
	st.shared.u32 	[_ZZN3cub18CUB_300001_SM_10006detail6select23DeviceSelectSweepKernelINS2_10policy_hubIiNS0_8NullTypeEiLb0ELNS0_10SelectImplE1EE10Policy1000EN6thrust24THRUST_300001_SM_1000_NS6detail15normal_iteratorINSA_10device_ptrIiEEEEPS5_SF_PlNS0_13ScanTileStateIiLb1EEEN4cuda3std3__410__not_fn_tINSB_10functional5actorINSO_9compositeIJNSO_16operator_adaptorINSM_8equal_toIvEEEENSP_INSO_8argumentILj0EEEEENSP_INSO_5valueIiEEEEEEEEEEES5_iNS2_19streaming_context_tIlLb1EEELS6_1EEEvT0_T1_T2_T3_T4_T5_T6_T7_iT8_NS1_7vsmem_tEE19static_temp_storage+72], %r1223;
$L__BB3_151:
	setp.ne.s32 	%p441, %r1055, 0;
	mov.u32 	%r1598, %r120;
	@%p441 bra 	$L__BB3_153;
	st.shared.u32 	[_ZZN3cub18CUB_300001_SM_10006detail6select23DeviceSelectSweepKernelINS2_10policy_hubIiNS0_8NullTypeEiLb0ELNS0_10SelectImplE1EE10Policy1000EN6thrust24THRUST_300001_SM_1000_NS6detail15normal_iteratorINSA_10device_ptrIiEEEEPS5_SF_PlNS0_13ScanTileStateIiLb1EEEN4cuda3std3__410__not_fn_tINSB_10functional5actorINSO_9compositeIJNSO_16operator_adaptorINSM_8equal_toIvEEEENSP_INSO_8argumentILj0EEEEENSP_INSO_5valueIiEEEEEEEEEEES5_iNS2_19streaming_context_tIlLb1EEELS6_1EEEvT0_T1_T2_T3_T4_T5_T6_T7_iT8_NS1_7vsmem_tEE19static_temp_storage+60], %r1593;
	mov.u32 	%r1598, %r1593;
$L__BB3_153:
	mov.u64 	%rd61, %rd220;
	bar.sync 	0;
	setp.eq.s32 	%p442, %r1602, 0;
	ld.shared.u32 	%r1224, [_ZZN3cub18CUB_300001_SM_10006detail6select23DeviceSelectSweepKernelINS2_10policy_hubIiNS0_8NullTypeEiLb0ELNS0_10SelectImplE1EE10Policy1000EN6thrust24THRUST_300001_SM_1000_NS6detail15normal_iteratorINSA_10device_ptrIiEEEEPS5_SF_PlNS0_13ScanTileStateIiLb1EEEN4cuda3std3__410__not_fn_tINSB_10functional5actorINSO_9compositeIJNSO_16operator_adaptorINSM_8equal_toIvEEEENSP_INSO_8argumentILj0EEEEENSP_INSO_5valueIiEEEEEEEEEEES5_iNS2_19streaming_context_tIlLb1EEELS6_1EEEvT0_T1_T2_T3_T4_T5_T6_T7_iT8_NS1_7vsmem_tEE19static_temp_storage+60];
	.pragma "used_bytes_mask 61680";
	ld.shared.v4.u32 	{%r1225, %r147, %r1226, %r148}, [_ZZN3cub18CUB_300001_SM_10006detail6select23DeviceSelectSweepKernelINS2_10policy_hubIiNS0_8NullTypeEiLb0ELNS0_10SelectImplE1EE10Policy1000EN6thrust24THRUST_300001_SM_1000_NS6detail15normal_iteratorINSA_10device_ptrIiEEEEPS5_SF_PlNS0_13ScanTileStateIiLb1EEEN4cuda3std3__410__not_fn_tINSB_10functional5actorINSO_9compositeIJNSO_16operator_adaptorINSM_8equal_toIvEEEENSP_INSO_8argumentILj0EEEEENSP_INSO_5valueIiEEEEEEEEEEES5_iNS2_19streaming_context_tIlLb1EEELS6_1EEEvT0_T1_T2_T3_T4_T5_T6_T7_iT8_NS1_7vsmem_tEE19static_temp_storage+64];
	selp.b32 	%r1227, 0, %r1224, %p442;
	add.s32 	%r149, %r1227, %r1598;
	setp.ne.s32 	%p443, %r88, %r1;
	selp.u32 	%r1228, 1, 0, %p443;
	add.s32 	%r150, %r149, %r1228;
	setp.ne.s32 	%p444, %r89, %r1;
	selp.u32 	%r1229, 1, 0, %p444;
	add.s32 	%r1230, %r1229, %r1228;
	add.s32 	%r151, %r1230, %r149;
	setp.ne.s32 	%p445, %r90, %r1;
	selp.u32 	%r1231, 1, 0, %p445;
	add.s32 	%r152, %r151, %r1231;
	add.s32 	%r153, %r105, %r149;
	add.s32 	%r154, %r106, %r149;
	add.s32 	%r155, %r107, %r149;
	add.s32 	%r156, %r108, %r149;
	add.s32 	%r157, %r109, %r149;
	add.s32 	%r158, %r110, %r149;
	add.s32 	%r159, %r111, %r149;
	setp.ne.s32 	%p446, %r98, %r1;
	selp.u32 	%r1232, 1, 0, %p446;
	add.s32 	%r160, %r159, %r1232;
	add.s32 	%r161, %r112, %r149;
	add.s32 	%r162, %r113, %r149;
	add.s32 	%r163, %r114, %r149;
	setp.ne.s32 	%p447, %r102, %r1;
	selp.u32 	%r1233, 1, 0, %p447;
	add.s32 	%r164, %r163, %r1233;
	add.s32 	%r165, %r115, %r149;
	setp.gt.s32 	%p448, %r148, 384;
	@%p448 bra 	$L__BB3_222;
	setp.ne.s32 	%p449, %r88, %r1;
	ld.param.u8 	%rs3, [%rd61];
	ld.param.u64 	%rd494, [%rd61+24];
	cvta.to.global.u64 	%rd62, %rd494;
	@%p449 bra 	$L__BB3_155;
	bra.uni 	$L__BB3_158;
$L__BB3_155:
	setp.ne.s16 	%p450, %rs3, 0;
	mov.b64 	%rd757, 0;
	@%p450 bra 	$L__BB3_157;
	ld.global.u64 	%rd757, [%rd62];
$L__BB3_157:
	cvt.s64.s32 	%rd496, %r149;
	add.s64 	%rd497, %rd757, %rd496;
	shl.b64 	%rd498, %rd497, 2;
	add.s64 	%rd499, %rd4, %rd498;
	st.global.u32 	[%rd499], %r88;
$L__BB3_158:
	setp.eq.s32 	%p451, %r89, %r1;
	@%p451 bra 	$L__BB3_162;
	setp.ne.s16 	%p452, %rs3, 0;
	mov.b64 	%rd758, 0;
	@%p452 bra 	$L__BB3_161;
	ld.global.u64 	%rd758, [%rd62];
$L__BB3_161:
	cvt.s64.s32 	%rd501, %r150;
	add.s64 	%rd502, %rd758, %rd501;
	shl.b64 	%rd503, %rd502, 2;
	add.s64 	%rd504, %rd4, %rd503;
	st.global.u32 	[%rd504], %r89;
$L__BB3_162:
	setp.eq.s32 	%p453, %r90, %r1;
	@%p453 bra 	$L__BB3_166;
	setp.ne.s16 	%p454, %rs3, 0;
	mov.b64 	%rd759, 0;
	@%p454 bra 	$L__BB3_165;
	ld.global.u64 	%rd759, [%rd62];
$L__BB3_165:
	cvt.s64.s32 	%rd506, %r151;
	add.s64 	%rd507, %rd759, %rd506;
	shl.b64 	%rd508, %rd507, 2;
	add.s64 	%rd509, %rd4, %rd508;
	st.global.u32 	[%rd509], %r90;
$L__BB3_166:
	setp.eq.s32 	%p455, %r91, %r1;
	@%p455 bra 	$L__BB3_170;
	setp.ne.s16 	%p456, %rs3, 0;
	mov.b64 	%rd760, 0;
	@%p456 bra 	$L__BB3_169;
	ld.global.u64 	%rd760, [%rd62];
$L__BB3_169:
	cvt.s64.s32 	%rd511, %r152;
	add.s64 	%rd512, %rd760, %rd511;
	shl.b64 	%rd513, %rd512, 2;
	add.s64 	%rd514, %rd4, %rd513;
	st.global.u32 	[%rd514], %r91;
$L__BB3_170:
	setp.eq.s32 	%p457, %r92, %r1;
	@%p457 bra 	$L__BB3_174;
	setp.ne.s16 	%p458, %rs3, 0;
	mov.b64 	%rd761, 0;
	@%p458 bra 	$L__BB3_173;
	ld.global.u64 	%rd761, [%rd62];
$L__BB3_173:
	cvt.s64.s32 	%rd516, %r153;
	add.s64 	%rd517, %rd761, %rd516;
	shl.b64 	%rd518, %rd517, 2;
	add.s64 	%rd519, %rd4, %rd518;
	st.global.u32 	[%rd519], %r92;
$L__BB3_174:
	setp.eq.s32 	%p459, %r93, %r1;
	@%p459 bra 	$L__BB3_178;
	setp.ne.s16 	%p460, %rs3, 0;
	mov.b64 	%rd762, 0;
	@%p460 bra 	$L__BB3_177;
	ld.global.u64 	%rd762, [%rd62];
$L__BB3_177:
	cvt.s64.s32 	%rd521, %r154;
	add.s64 	%rd522, %rd762, %rd521;
	shl.b64 	%rd523, %rd522, 2;
	add.s64 	%rd524, %rd4, %rd523;
	st.global.u32 	[%rd524], %r93;
$L__BB3_178:
	setp.eq.s32 	%p461, %r94, %r1;
	@%p461 bra 	$L__BB3_182;
	setp.ne.s16 	%p462, %rs3, 0;
	mov.b64 	%rd763, 0;
	@%p462 bra 	$L__BB3_181;
	ld.global.u64 	%rd763, [%rd62];
$L__BB3_181:
	cvt.s64.s32 	%rd526, %r155;
	add.s64 	%rd527, %rd763, %rd526;
	shl.b64 	%rd528, %rd527, 2;
	add.s64 	%rd529, %rd4, %rd528;
	st.global.u32 	[%rd529], %r94;
$L__BB3_182:
	setp.eq.s32 	%p463, %r95, %r1;
	@%p463 bra 	$L__BB3_186;
	setp.ne.s16 	%p464, %rs3, 0;
	mov.b64 	%rd764, 0;
	@%p464 bra 	$L__BB3_185;
	ld.global.u64 	%rd764, [%rd62];
$L__BB3_185:
	cvt.s64.s32 	%rd531, %r156;
	add.s64 	%rd532, %rd764, %rd531;
	shl.b64 	%rd533, %rd532, 2;
	add.s64 	%rd534, %rd4, %rd533;
	st.global.u32 	[%rd534], %r95;
$L__BB3_186:
	setp.eq.s32 	%p465, %r96, %r1;
	@%p465 bra 	$L__BB3_190;
	setp.ne.s16 	%p466, %rs3, 0;
	mov.b64 	%rd765, 0;
	@%p466 bra 	$L__BB3_189;
	ld.global.u64 	%rd765, [%rd62];
$L__BB3_189:
	cvt.s64.s32 	%rd536, %r157;
	add.s64 	%rd537, %rd765, %rd536;
	shl.b64 	%rd538, %rd537, 2;
	add.s64 	%rd539, %rd4, %rd538;
	st.global.u32 	[%rd539], %r96;
$L__BB3_190:
	setp.eq.s32 	%p467, %r97, %r1;
	@%p467 bra 	$L__BB3_194;
	setp.ne.s16 	%p468, %rs3, 0;
	mov.b64 	%rd766, 0;
	@%p468 bra 	$L__BB3_193;
	ld.global.u64 	%rd766, [%rd62];
$L__BB3_193:
	cvt.s64.s32 	%rd541, %r158;
	add.s64 	%rd542, %rd766, %rd541;
	shl.b64 	%rd543, %rd542, 2;
	add.s64 	%rd544, %rd4, %rd543;
	st.global.u32 	[%rd544], %r97;
$L__BB3_194:
	setp.eq.s32 	%p469, %r98, %r1;
	@%p469 bra 	$L__BB3_198;
	setp.ne.s16 	%p470, %rs3, 0;
	mov.b64 	%rd767, 0;
	@%p470 bra 	$L__BB3_197;
	ld.global.u64 	%rd767, [%rd62];
$L__BB3_197:
	cvt.s64.s32 	%rd546, %r159;
	add.s64 	%rd547, %rd767, %rd546;
	shl.b64 	%rd548, %rd547, 2;
	add.s64 	%rd549, %rd4, %rd548;
	st.global.u32 	[%rd549], %r98;
$L__BB3_198:
	setp.eq.s32 	%p471, %r99, %r1;
	@%p471 bra 	$L__BB3_202;
	setp.ne.s16 	%p472, %rs3, 0;
	mov.b64 	%rd768, 0;
	@%p472 bra 	$L__BB3_201;
	ld.global.u64 	%rd768, [%rd62];
$L__BB3_201:
	cvt.s64.s32 	%rd551, %r160;
	add.s64 	%rd552, %rd768, %rd551;
	shl.b64 	%rd553, %rd552, 2;
	add.s64 	%rd554, %rd4, %rd553;
	st.global.u32 	[%rd554], %r99;
$L__BB3_202:
	setp.eq.s32 	%p473, %r100, %r1;
	@%p473 bra 	$L__BB3_206;
	setp.ne.s16 	%p474, %rs3, 0;
	mov.b64 	%rd769, 0;
	@%p474 bra 	$L__BB3_205;
	ld.global.u64 	%rd769, [%rd62];
$L__BB3_205:
	cvt.s64.s32 	%rd556, %r161;
	add.s64 	%rd557, %rd769, %rd556;
	shl.b64 	%rd558, %rd557, 2;
	add.s64 	%rd559, %rd4, %rd558;
	st.global.u32 	[%rd559], %r100;
$L__BB3_206:
	setp.eq.s32 	%p475, %r101, %r1;
	@%p475 bra 	$L__BB3_210;
	setp.ne.s16 	%p476, %rs3, 0;
	mov.b64 	%rd770, 0;
	@%p476 bra 	$L__BB3_209;
	ld.global.u64 	%rd770, [%rd62];
$L__BB3_209:
	cvt.s64.s32 	%rd561, %r162;
	add.s64 	%rd562, %rd770, %rd561;
	shl.b64 	%rd563, %rd562, 2;
	add.s64 	%rd564, %rd4, %rd563;
	st.global.u32 	[%rd564], %r101;
$L__BB3_210:
	setp.eq.s32 	%p477, %r102, %r1;
	@%p477 bra 	$L__BB3_214;
	setp.ne.s16 	%p478, %rs3, 0;
	mov.b64 	%rd771, 0;
	@%p478 bra 	$L__BB3_213;
	ld.global.u64 	%rd771, [%rd62];
$L__BB3_213:
	cvt.s64.s32 	%rd566, %r163;
	add.s64 	%rd567, %rd771, %rd566;
	shl.b64 	%rd568, %rd567, 2;
	add.s64 	%rd569, %rd4, %rd568;
	st.global.u32 	[%rd569], %r102;
$L__BB3_214:
	setp.eq.s32 	%p479, %r103, %r1;
	@%p479 bra 	$L__BB3_218;
	setp.ne.s16 	%p480, %rs3, 0;
	mov.b64 	%rd772, 0;
	@%p480 bra 	$L__BB3_217;
	ld.global.u64 	%rd772, [%rd62];
$L__BB3_217:
	cvt.s64.s32 	%rd571, %r164;
	add.s64 	%rd572, %rd772, %rd571;
	shl.b64 	%rd573, %rd572, 2;
	add.s64 	%rd574, %rd4, %rd573;
	st.global.u32 	[%rd574], %r103;
$L__BB3_218:
	setp.eq.s32 	%p481, %r104, %r1;
	@%p481 bra 	$L__BB3_619;
	setp.ne.s16 	%p482, %rs3, 0;
	mov.b64 	%rd773, 0;
	@%p482 bra 	$L__BB3_221;
	ld.global.u64 	%rd773, [%rd62];
$L__BB3_221:
	cvt.s64.s32 	%rd576, %r165;
	add.s64 	%rd577, %rd773, %rd576;
	shl.b64 	%rd578, %rd577, 2;
	add.s64 	%rd579, %rd4, %rd578;
	st.global.u32 	[%rd579], %r104;
	bra.uni 	$L__BB3_619;
$L__BB3_222:
	setp.eq.s32 	%p483, %r88, %r1;
	bar.sync 	0;
	@%p483 bra 	$L__BB3_224;
	sub.s32 	%r1234, %r149, %r147;
	shl.b32 	%r1235, %r1234, 2;
	add.s32 	%r1237, %r1109, %r1235;
	st.shared.u32 	[%r1237], %r88;
$L__BB3_224:
	setp.eq.s32 	%p484, %r89, %r1;
	@%p484 bra 	$L__BB3_226;
	sub.s32 	%r1238, %r150, %r147;
	shl.b32 	%r1239, %r1238, 2;
	add.s32 	%r1241, %r1109, %r1239;
	st.shared.u32 	[%r1241], %r89;
$L__BB3_226:
	setp.eq.s32 	%p485, %r90, %r1;
	@%p485 bra 	$L__BB3_228;
	sub.s32 	%r1242, %r151, %r147;
	shl.b32 	%r1243, %r1242, 2;
	add.s32 	%r1245, %r1109, %r1243;
	st.shared.u32 	[%r1245], %r90;
$L__BB3_228:
	setp.eq.s32 	%p486, %r91, %r1;
	@%p486 bra 	$L__BB3_230;
	sub.s32 	%r1246, %r152, %r147;
	shl.b32 	%r1247, %r1246, 2;
	add.s32 	%r1249, %r1109, %r1247;
	st.shared.u32 	[%r1249], %r91;
$L__BB3_230:
	setp.eq.s32 	%p487, %r92, %r1;
	@%p487 bra 	$L__BB3_232;
	sub.s32 	%r1250, %r153, %r147;
	shl.b32 	%r1251, %r1250, 2;
	add.s32 	%r1253, %r1109, %r1251;
	st.shared.u32 	[%r1253], %r92;
$L__BB3_232:
	setp.eq.s32 	%p488, %r93, %r1;
	@%p488 bra 	$L__BB3_234;
	sub.s32 	%r1254, %r154, %r147;
	shl.b32 	%r1255, %r1254, 2;
	add.s32 	%r1257, %r1109, %r1255;
	st.shared.u32 	[%r1257], %r93;
$L__BB3_234:
	setp.eq.s32 	%p489, %r94, %r1;
	@%p489 bra 	$L__BB3_236;
	sub.s32 	%r1258, %r155, %r147;
	shl.b32 	%r1259, %r1258, 2;
	add.s32 	%r1261, %r1109, %r1259;
	st.shared.u32 	[%r1261], %r94;
$L__BB3_236:
	setp.eq.s32 	%p490, %r95, %r1;
	@%p490 bra 	$L__BB3_238;
	sub.s32 	%r1262, %r156, %r147;
	shl.b32 	%r1263, %r1262, 2;
	add.s32 	%r1265, %r1109, %r1263;
	st.shared.u32 	[%r1265], %r95;
$L__BB3_238:
	setp.eq.s32 	%p491, %r96, %r1;
	@%p491 bra 	$L__BB3_240;
	sub.s32 	%r1266, %r157, %r147;
	shl.b32 	%r1267, %r1266, 2;
	add.s32 	%r1269, %r1109, %r1267;
	st.shared.u32 	[%r1269], %r96;
$L__BB3_240:
	setp.eq.s32 	%p492, %r97, %r1;
	@%p492 bra 	$L__BB3_242;
	sub.s32 	%r1270, %r158, %r147;
	shl.b32 	%r1271, %r1270, 2;
	add.s32 	%r1273, %r1109, %r1271;
	st.shared.u32 	[%r1273], %r97;
$L__BB3_242:
	setp.eq.s32 	%p493, %r98, %r1;
	@%p493 bra 	$L__BB3_244;
	sub.s32 	%r1274, %r159, %r147;
	shl.b32 	%r1275, %r1274, 2;
	add.s32 	%r1277, %r1109, %r1275;
	st.shared.u32 	[%r1277], %r98;
$L__BB3_244:
	setp.eq.s32 	%p494, %r99, %r1;
	@%p494 bra 	$L__BB3_246;
	sub.s32 	%r1278, %r160, %r147;
	shl.b32 	%r1279, %r1278, 2;
	add.s32 	%r1281, %r1109, %r1279;
	st.shared.u32 	[%r1281], %r99;
$L__BB3_246:
	setp.eq.s32 	%p495, %r100, %r1;
	@%p495 bra 	$L__BB3_248;
	sub.s32 	%r1282, %r161, %r147;
	shl.b32 	%r1283, %r1282, 2;
	add.s32 	%r1285, %r1109, %r1283;
	st.shared.u32 	[%r1285], %r100;
$L__BB3_248:
	setp.eq.s32 	%p496, %r101, %r1;
	@%p496 bra 	$L__BB3_250;
	sub.s32 	%r1286, %r162, %r147;
	shl.b32 	%r1287, %r1286, 2;
	add.s32 	%r1289, %r1109, %r1287;
	st.shared.u32 	[%r1289], %r101;
$L__BB3_250:
	setp.eq.s32 	%p497, %r102, %r1;
	@%p497 bra 	$L__BB3_252;
	sub.s32 	%r1290, %r163, %r147;
	shl.b32 	%r1291, %r1290, 2;
	add.s32 	%r1293, %r1109, %r1291;
	st.shared.u32 	[%r1293], %r102;
$L__BB3_252:
	setp.eq.s32 	%p498, %r103, %r1;
	@%p498 bra 	$L__BB3_254;
	sub.s32 	%r1294, %r164, %r147;
	shl.b32 	%r1295, %r1294, 2;
	add.s32 	%r1297, %r1109, %r1295;
	st.shared.u32 	[%r1297], %r103;
$L__BB3_254:
	setp.eq.s32 	%p499, %r104, %r1;
	@%p499 bra 	$L__BB3_256;
	sub.s32 	%r1298, %r165, %r147;
	shl.b32 	%r1299, %r1298, 2;
	add.s32 	%r1301, %r1109, %r1299;
	st.shared.u32 	[%r1301], %r104;
$L__BB3_256:
	bar.sync 	0;
	setp.ge.s32 	%p500, %r1602, %r148;
	@%p500 bra 	$L__BB3_619;
	ld.param.u8 	%rs4, [%rd61];
	ld.param.u64 	%rd580, [%rd61+24];
	cvta.to.global.u64 	%rd63, %rd580;
	not.b32 	%r1302, %r1602;
	add.s32 	%r166, %r148, %r1302;
	mul.hi.u32 	%r1303, %r166, -1431655765;
	shr.u32 	%r1304, %r1303, 8;
	add.s32 	%r167, %r1304, 1;
	and.b32  	%r1305, %r1304, 3;
	setp.eq.s32 	%p501, %r1305, 3;
	@%p501 bra 	$L__BB3_262;
	and.b32  	%r1306, %r167, 3;
	add.s32 	%r1601, %r147, %r1602;
	shl.b32 	%r1307, %r1602, 2;
	add.s32 	%r1600, %r1109, %r1307;
	neg.s32 	%r1599, %r1306;
	mad.lo.s32 	%r1602, %r1306, 384, %r1602;
$L__BB3_259:
	.pragma "nounroll";
	setp.ne.s16 	%p502, %rs4, 0;
	mov.b64 	%rd752, 0;
	@%p502 bra 	$L__BB3_261;
	ld.global.u64 	%rd752, [%rd63];
$L__BB3_261:
	cvt.s64.s32 	%rd582, %r1601;
	add.s64 	%rd583, %rd752, %rd582;
	shl.b64 	%rd584, %rd583, 2;
	add.s64 	%rd585, %rd4, %rd584;
	ld.shared.u32 	%r1309, [%r1600];
	st.global.u32 	[%rd585], %r1309;
	add.s32 	%r1601, %r1601, 384;
	add.s32 	%r1600, %r1600, 1536;
	add.s32 	%r1599, %r1599, 1;
	setp.ne.s32 	%p503, %r1599, 0;
	@%p503 bra 	$L__BB3_259;
$L__BB3_262:
	setp.lt.u32 	%p504, %r166, 1152;
	@%p504 bra 	$L__BB3_619;
	add.s32 	%r1604, %r147, %r1602;
	shl.b32 	%r1310, %r1602, 2;
	add.s32 	%r1312, %r1310, %r1109;
	add.s32 	%r1603, %r1312, 3072;
$L__BB3_264:
	setp.ne.s16 	%p505, %rs4, 0;
	cvt.s64.s32 	%rd66, %r1604;
	mov.b64 	%rd753, 0;
	@%p505 bra 	$L__BB3_266;
	ld.global.u64 	%rd753, [%rd63];
$L__BB3_266:
	setp.ne.s16 	%p506, %rs4, 0;
	add.s64 	%rd588, %rd753, %rd66;
	shl.b64 	%rd589, %rd588, 2;
	add.s64 	%rd590, %rd4, %rd589;
	ld.shared.u32 	%r1313, [%r1603+-3072];
	st.global.u32 	[%rd590], %r1313;
	mov.b64 	%rd754, 0;
	@%p506 bra 	$L__BB3_268;
	ld.global.u64 	%rd754, [%rd63];
$L__BB3_268:
	setp.ne.s16 	%p507, %rs4, 0;
	add.s64 	%rd592, %rd754, %rd66;
	shl.b64 	%rd593, %rd592, 2;
	add.s64 	%rd594, %rd4, %rd593;
	ld.shared.u32 	%r1314, [%r1603+-1536];
	st.global.u32 	[%rd594+1536], %r1314;
	mov.b64 	%rd755, 0;
	@%p507 bra 	$L__BB3_270;
	ld.global.u64 	%rd755, [%rd63];
$L__BB3_270:
	setp.ne.s16 	%p508, %rs4, 0;
	add.s64 	%rd596, %rd755, %rd66;
	shl.b64 	%rd597, %rd596, 2;
	add.s64 	%rd598, %rd4, %rd597;
	ld.shared.u32 	%r1315, [%r1603];
	st.global.u32 	[%rd598+3072], %r1315;
	mov.b64 	%rd756, 0;
	@%p508 bra 	$L__BB3_272;
	ld.global.u64 	%rd756, [%rd63];
$L__BB3_272:
	cvt.u32.u64 	%r1316, %rd66;
	add.s64 	%rd599, %rd756, %rd66;
	shl.b64 	%rd600, %rd599, 2;
	add.s64 	%rd601, %rd4, %rd600;
	ld.shared.u32 	%r1317, [%r1603+1536];
	st.global.u32 	[%rd601+4608], %r1317;
	add.s32 	%r1602, %r1602, 1536;
	add.s32 	%r1604, %r1316, 1536;
	add.s32 	%r1603, %r1603, 6144;
	setp.lt.s32 	%p509, %r1602, %r148;
	@%p509 bra 	$L__BB3_264;
	bra.uni 	$L__BB3_619;
$L__BB3_273:
	ld.param.u32 	%r1583, [_ZN3cub18CUB_300001_SM_10006detail6select23DeviceSelectSweepKernelINS2_10policy_hubIiNS0_8NullTypeEiLb0ELNS0_10SelectImplE1EE10Policy1000EN6thrust24THRUST_300001_SM_1000_NS6detail15normal_iteratorINSA_10device_ptrIiEEEEPS5_SF_PlNS0_13ScanTileStateIiLb1EEEN4cuda3std3__410__not_fn_tINSB_10functional5actorINSO_9compositeIJNSO_16operator_adaptorINSM_8equal_toIvEEEENSP_INSO_8argumentILj0EEEEENSP_INSO_5valueIiEEEEEEEEEEES5_iNS2_19streaming_context_tIlLb1EEELS6_1EEEvT0_T1_T2_T3_T4_T5_T6_T7_iT8_NS1_7vsmem_tE_param_7];
	sub.s32 	%r187, %r1583, %r3;
	setp.ne.s32 	%p36, %r2, 0;
	@%p36 bra 	$L__BB3_430;
	ld.param.u8 	%rs32, [%rd1];
	setp.eq.s16 	%p228, %rs32, 0;
	ld.param.u64 	%rd349, [%rd1+16];
	selp.b64 	%rd350, %rd349, 0, %p228;
	cvt.u64.u32 	%rd351, %r3;
	add.s64 	%rd352, %rd350, %rd351;
	mov.u32 	%r1625, %tid.x;
	and.b32  	%r814, %r1625, 31;
	and.b32  	%r815, %r1625, 992;
	mul.lo.s32 	%r816, %r815, 17;
	or.b32  	%r189, %r816, %r814;
	setp.ge.s32 	%p229, %r189, %r187;
	cvt.u64.u32 	%rd353, %r189;
	add.s64 	%rd354, %rd352, %rd353;
	shl.b64 	%rd355, %rd354, 2;
	add.s64 	%rd109, %rd3, %rd355;
	@%p229 bra 	$L__BB3_276;
	ld.global.u32 	%r1606, [%rd109];
$L__BB3_276:
	add.s32 	%r818, %r189, 32;
	setp.ge.s32 	%p230, %r818, %r187;
	@%p230 bra 	$L__BB3_278;
	ld.global.u32 	%r1607, [%rd109+128];
$L__BB3_278:
	add.s32 	%r820, %r189, 64;
	setp.ge.s32 	%p231, %r820, %r187;
	@%p231 bra 	$L__BB3_280;
	ld.global.u32 	%r1608, [%rd109+256];
$L__BB3_280:
	add.s32 	%r822, %r189, 96;
	setp.ge.s32 	%p232, %r822, %r187;
	@%p232 bra 	$L__BB3_282;
	ld.global.u32 	%r1609, [%rd109+384];
$L__BB3_282:
	add.s32 	%r824, %r189, 128;
	setp.ge.s32 	%p233, %r824, %r187;
	@%p233 bra 	$L__BB3_284;
	ld.global.u32 	%r1610, [%rd109+512];
$L__BB3_284:
	add.s32 	%r826, %r189, 160;
	setp.ge.s32 	%p234, %r826, %r187;
	@%p234 bra 	$L__BB3_286;
	ld.global.u32 	%r1611, [%rd109+640];
$L__BB3_286:
	add.s32 	%r828, %r189, 192;
	setp.ge.s32 	%p235, %r828, %r187;
	@%p235 bra 	$L__BB3_288;
	ld.global.u32 	%r1612, [%rd109+768];
$L__BB3_288:
	add.s32 	%r830, %r189, 224;
	setp.ge.s32 	%p236, %r830, %r187;
	@%p236 bra 	$L__BB3_290;
	ld.global.u32 	%r1613, [%rd109+896];
$L__BB3_290:
	add.s32 	%r832, %r189, 256;
	setp.ge.s32 	%p237, %r832, %r187;
	@%p237 bra 	$L__BB3_292;
	ld.global.u32 	%r1614, [%rd109+1024];
$L__BB3_292:
	add.s32 	%r834, %r189, 288;
	setp.ge.s32 	%p238, %r834, %r187;
	@%p238 bra 	$L__BB3_294;
	ld.global.u32 	%r1615, [%rd109+1152];
$L__BB3_294:
	add.s32 	%r836, %r189, 320;
	setp.ge.s32 	%p239, %r836, %r187;
	@%p239 bra 	$L__BB3_296;
	ld.global.u32 	%r1616, [%rd109+1280];
$L__BB3_296:
	add.s32 	%r838, %r189, 352;
	setp.ge.s32 	%p240, %r838, %r187;
	@%p240 bra 	$L__BB3_298;
	ld.global.u32 	%r1617, [%rd109+1408];
$L__BB3_298:
	add.s32 	%r840, %r189, 384;
	setp.ge.s32 	%p241, %r840, %r187;
	@%p241 bra 	$L__BB3_300;
	ld.global.u32 	%r1618, [%rd109+1536];
$L__BB3_300:
	add.s32 	%r842, %r189, 416;
	setp.ge.s32 	%p242, %r842, %r187;
	@%p242 bra 	$L__BB3_302;
	ld.global.u32 	%r1619, [%rd109+1664];
$L__BB3_302:
	add.s32 	%r844, %r189, 448;
	setp.ge.s32 	%p243, %r844, %r187;
	@%p243 bra 	$L__BB3_304;
	ld.global.u32 	%r1620, [%rd109+1792];
$L__BB3_304:
	add.s32 	%r846, %r189, 480;
	setp.ge.s32 	%p244, %r846, %r187;
	@%p244 bra 	$L__BB3_306;
	ld.global.u32 	%r1621, [%rd109+1920];
$L__BB3_306:
	add.s32 	%r848, %r189, 512;
	setp.ge.s32 	%p245, %r848, %r187;
	@%p245 bra 	$L__BB3_308;
	ld.global.u32 	%r1622, [%rd109+2048];
$L__BB3_308:
	// begin inline asm
	mov.u32 %r849, %laneid;
	// end inline asm
	shr.u32 	%r225, %r1625, 5;
	mad.lo.s32 	%r880, %r225, 544, %r849;
	shl.b32 	%r881, %r880, 2;
	mov.u32 	%r882, _ZZN3cub18CUB_300001_SM_10006detail6select23DeviceSelectSweepKernelINS2_10policy_hubIiNS0_8NullTypeEiLb0ELNS0_10SelectImplE1EE10Policy1000EN6thrust24THRUST_300001_SM_1000_NS6detail15normal_iteratorINSA_10device_ptrIiEEEEPS5_SF_PlNS0_13ScanTileStateIiLb1EEEN4cuda3std3__410__not_fn_tINSB_10functional5actorINSO_9compositeIJNSO_16operator_adaptorINSM_8equal_toIvEEEENSP_INSO_8argumentILj0EEEEENSP_INSO_5valueIiEEEEEEEEEEES5_iNS2_19streaming_context_tIlLb1EEELS6_1EEEvT0_T1_T2_T3_T4_T5_T6_T7_iT8_NS1_7vsmem_tEE19static_temp_storage;
	add.s32 	%r883, %r882, %r881;
	st.shared.u32 	[%r883], %r1606;
	st.shared.u32 	[%r883+128], %r1607;
	st.shared.u32 	[%r883+256], %r1608;
	st.shared.u32 	[%r883+384], %r1609;
	st.shared.u32 	[%r883+512], %r1610;
	st.shared.u32 	[%r883+640], %r1611;
	st.shared.u32 	[%r883+768], %r1612;
	st.shared.u32 	[%r883+896], %r1613;
	st.shared.u32 	[%r883+1024], %r1614;
	st.shared.u32 	[%r883+1152], %r1615;
	st.shared.u32 	[%r883+1280], %r1616;
	st.shared.u32 	[%r883+1408], %r1617;
	st.shared.u32 	[%r883+1536], %r1618;
	st.shared.u32 	[%r883+1664], %r1619;
	st.shared.u32 	[%r883+1792], %r1620;
	st.shared.u32 	[%r883+1920], %r1621;
	st.shared.u32 	[%r883+2048], %r1622;
	bar.warp.sync 	-1;
	shl.b32 	%r884, %r849, 6;
	add.s32 	%r885, %r883, %r884;
	ld.shared.u32 	%r886, [%r885];
	ld.shared.u32 	%r887, [%r885+4];
	ld.shared.u32 	%r888, [%r885+8];
	ld.shared.u32 	%r889, [%r885+12];
	ld.shared.u32 	%r890, [%r885+16];
	ld.shared.u32 	%r891, [%r885+20];
	ld.shared.u32 	%r892, [%r885+24];
	ld.shared.u32 	%r893, [%r885+28];
	ld.shared.u32 	%r894, [%r885+32];
	ld.shared.u32 	%r895, [%r885+36];
	ld.shared.u32 	%r896, [%r885+40];
	ld.shared.u32 	%r897, [%r885+44];
	ld.shared.u32 	%r898, [%r885+48];
	ld.shared.u32 	%r899, [%r885+52];
	ld.shared.u32 	%r900, [%r885+56];
	ld.shared.u32 	%r901, [%r885+60];
	ld.shared.u32 	%r902, [%r885+64];
	mul.lo.s32 	%r903, %r1625, 17;
	setp.ge.s32 	%p246, %r903, %r187;
	setp.ne.s32 	%p247, %r886, %r1;
	or.pred  	%p1, %p246, %p247;
	selp.u32 	%r904, 1, 0, %p1;
	add.s32 	%r905, %r903, 1;
	setp.ge.s32 	%p248, %r905, %r187;
	setp.ne.s32 	%p249, %r887, %r1;
	or.pred  	%p2, %p248, %p249;
	selp.u32 	%r906, 1, 0, %p2;
	add.s32 	%r907, %r903, 2;
	setp.ge.s32 	%p250, %r907, %r187;
	setp.ne.s32 	%p251, %r888, %r1;
	or.pred  	%p3, %p250, %p251;
	selp.u32 	%r908, 1, 0, %p3;
	add.s32 	%r909, %r903, 3;
	setp.ge.s32 	%p252, %r909, %r187;
	setp.ne.s32 	%p253, %r889, %r1;
	or.pred  	%p4, %p252, %p253;
	selp.u32 	%r910, 1, 0, %p4;
	add.s32 	%r911, %r903, 4;
	setp.ge.s32 	%p254, %r911, %r187;
	setp.ne.s32 	%p255, %r890, %r1;
	or.pred  	%p5, %p254, %p255;
	selp.u32 	%r912, 1, 0, %p5;
	add.s32 	%r913, %r903, 5;
	setp.ge.s32 	%p256, %r913, %r187;
	setp.ne.s32 	%p257, %r891, %r1;
	or.pred  	%p6, %p256, %p257;
	selp.u32 	%r914, 1, 0, %p6;
	add.s32 	%r915, %r903, 6;
	setp.ge.s32 	%p258, %r915, %r187;
	setp.ne.s32 	%p259, %r892, %r1;
	or.pred  	%p7, %p258, %p259;
	selp.u32 	%r916, 1, 0, %p7;
	add.s32 	%r917, %r903, 7;
	setp.ge.s32 	%p260, %r917, %r187;
	setp.ne.s32 	%p261, %r893, %r1;
	or.pred  	%p8, %p260, %p261;
	selp.u32 	%r918, 1, 0, %p8;
	add.s32 	%r919, %r903, 8;
	setp.ge.s32 	%p262, %r919, %r187;
	setp.ne.s32 	%p263, %r894, %r1;
	or.pred  	%p9, %p262, %p263;
	selp.u32 	%r920, 1, 0, %p9;
	add.s32 	%r921, %r903, 9;
	setp.ge.s32 	%p264, %r921, %r187;
	setp.ne.s32 	%p265, %r895, %r1;
	or.pred  	%p10, %p264, %p265;
	selp.u32 	%r922, 1, 0, %p10;
	add.s32 	%r923, %r903, 10;
	setp.ge.s32 	%p266, %r923, %r187;
	setp.ne.s32 	%p267, %r896, %r1;
	or.pred  	%p11, %p266, %p267;
	selp.u32 	%r924, 1, 0, %p11;
	add.s32 	%r925, %r903, 11;
	setp.ge.s32 	%p268, %r925, %r187;
	setp.ne.s32 	%p269, %r897, %r1;
	or.pred  	%p12, %p268, %p269;
	selp.u32 	%r926, 1, 0, %p12;
	add.s32 	%r927, %r903, 12;
	setp.ge.s32 	%p270, %r927, %r187;
	setp.ne.s32 	%p271, %r898, %r1;
	or.pred  	%p13, %p270, %p271;
	selp.u32 	%r928, 1, 0, %p13;
	add.s32 	%r929, %r903, 13;
	setp.ge.s32 	%p272, %r929, %r187;
	setp.ne.s32 	%p273, %r899, %r1;
	or.pred  	%p14, %p272, %p273;
	selp.u32 	%r930, 1, 0, %p14;
	add.s32 	%r931, %r903, 14;
	setp.ge.s32 	%p274, %r931, %r187;
	setp.ne.s32 	%p275, %r900, %r1;
	or.pred  	%p15, %p274, %p275;
	selp.u32 	%r932, 1, 0, %p15;
	add.s32 	%r933, %r903, 15;
	setp.ge.s32 	%p276, %r933, %r187;
	setp.ne.s32 	%p277, %r901, %r1;
	or.pred  	%p16, %p276, %p277;
	selp.u32 	%r934, 1, 0, %p16;
	add.s32 	%r935, %r903, 16;
	setp.ge.s32 	%p278, %r935, %r187;
	setp.ne.s32 	%p279, %r902, %r1;
	or.pred  	%p17, %p278, %p279;
	selp.u32 	%r936, 1, 0, %p17;
	bar.sync 	0;
	add.s32 	%r243, %r906, %r904;
	add.s32 	%r244, %r243, %r908;
	add.s32 	%r245, %r244, %r910;
	add.s32 	%r246, %r245, %r912;
	add.s32 	%r247, %r246, %r914;
	add.s32 	%r248, %r247, %r916;
	add.s32 	%r937, %r248, %r918;
	add.s32 	%r938, %r937, %r920;
	add.s32 	%r939, %r938, %r922;
	add.s32 	%r249, %r939, %r924;
	add.s32 	%r940, %r249, %r926;
	add.s32 	%r250, %r940, %r928;
	add.s32 	%r941, %r250, %r930;
	add.s32 	%r251, %r941, %r932;
	add.s32 	%r252, %r251, %r934;
	add.s32 	%r854, %r252, %r936;
	mov.b32 	%r852, 1;
	mov.b32 	%r877, 0;
	mov.b32 	%r879, -1;
	// begin inline asm
	{  .reg .s32 r0;  .reg .pred p;  shfl.sync.up.b32 r0|p, %r854, %r852, %r877, %r879;  @p add.s32 r0, r0, %r854;  mov.s32 %r850, r0;}
	// end inline asm
	mov.b32 	%r858, 2;
	// begin inline asm
	{  .reg .s32 r0;  .reg .pred p;  shfl.sync.up.b32 r0|p, %r850, %r858, %r877, %r879;  @p add.s32 r0, r0, %r850;  mov.s32 %r856, r0;}
	// end inline asm
	mov.b32 	%r864, 4;
	// begin inline asm
	{  .reg .s32 r0;  .reg .pred p;  shfl.sync.up.b32 r0|p, %r856, %r864, %r877, %r879;  @p add.s32 r0, r0, %r856;  mov.s32 %r862, r0;}
	// end inline asm
	mov.b32 	%r870, 8;
	// begin inline asm
	{  .reg .s32 r0;  .reg .pred p;  shfl.sync.up.b32 r0|p, %r862, %r870, %r877, %r879;  @p add.s32 r0, r0, %r862;  mov.s32 %r868, r0;}
	// end inline asm
	mov.b32 	%r876, 16;
	// begin inline asm
	{  .reg .s32 r0;  .reg .pred p;  shfl.sync.up.b32 r0|p, %r868, %r876, %r877, %r879;  @p add.s32 r0, r0, %r868;  mov.s32 %r874, r0;}
	// end inline asm
	setp.ne.s32 	%p280, %r849, 31;
	@%p280 bra 	$L__BB3_310;
	shl.b32 	%r942, %r225, 2;
	mov.u32 	%r943, _ZZN3cub18CUB_300001_SM_10006detail6select23DeviceSelectSweepKernelINS2_10policy_hubIiNS0_8NullTypeEiLb0ELNS0_10SelectImplE1EE10Policy1000EN6thrust24THRUST_300001_SM_1000_NS6detail15normal_iteratorINSA_10device_ptrIiEEEEPS5_SF_PlNS0_13ScanTileStateIiLb1EEEN4cuda3std3__410__not_fn_tINSB_10functional5actorINSO_9compositeIJNSO_16operator_adaptorINSM_8equal_toIvEEEENSP_INSO_8argumentILj0EEEEENSP_INSO_5valueIiEEEEEEEEEEES5_iNS2_19streaming_context_tIlLb1EEELS6_1EEEvT0_T1_T2_T3_T4_T5_T6_T7_iT8_NS1_7vsmem_tEE19static_temp_storage;
	add.s32 	%r944, %r943, %r942;
	st.shared.u32 	[%r944], %r874;
$L__BB3_310:
	bar.sync 	0;
	ld.shared.v4.u32 	{%r255, %r256, %r257, %r258}, [_ZZN3cub18CUB_300001_SM_10006detail6select23DeviceSelectSweepKernelINS2_10policy_hubIiNS0_8NullTypeEiLb0ELNS0_10SelectImplE1EE10Policy1000EN6thrust24THRUST_300001_SM_1000_NS6detail15normal_iteratorINSA_10device_ptrIiEEEEPS5_SF_PlNS0_13ScanTileStateIiLb1EEEN4cuda3std3__410__not_fn_tINSB_10functional5actorINSO_9compositeIJNSO_16operator_adaptorINSM_8equal_toIvEEEENSP_INSO_8argumentILj0EEEEENSP_INSO_5valueIiEEEEEEEEEEES5_iNS2_19streaming_context_tIlLb1EEELS6_1EEEvT0_T1_T2_T3_T4_T5_T6_T7_iT8_NS1_7vsmem_tEE19static_temp_storage];
	add.s32 	%r945, %r256, %r255;
	setp.eq.s32 	%p281, %r225, 2;
	selp.b32 	%r946, %r945, %r255, %p281;
	add.s32 	%r947, %r945, %r257;
	setp.eq.s32 	%p282, %r225, 3;
	selp.b32 	%r948, %r947, %r946, %p282;
	add.s32 	%r949, %r947, %r258;
	setp.eq.s32 	%p283, %r225, 4;
	selp.b32 	%r950, %r949, %r948, %p283;
	ld.shared.v4.u32 	{%r259, %r260, %r261, %r262}, [_ZZN3cub18CUB_300001_SM_10006detail6select23DeviceSelectSweepKernelINS2_10policy_hubIiNS0_8NullTypeEiLb0ELNS0_10SelectImplE1EE10Policy1000EN6thrust24THRUST_300001_SM_1000_NS6detail15normal_iteratorINSA_10device_ptrIiEEEEPS5_SF_PlNS0_13ScanTileStateIiLb1EEEN4cuda3std3__410__not_fn_tINSB_10functional5actorINSO_9compositeIJNSO_16operator_adaptorINSM_8equal_toIvEEEENSP_INSO_8argumentILj0EEEEENSP_INSO_5valueIiEEEEEEEEEEES5_iNS2_19streaming_context_tIlLb1EEELS6_1EEEvT0_T1_T2_T3_T4_T5_T6_T7_iT8_NS1_7vsmem_tEE19static_temp_storage+16];
	add.s32 	%r951, %r949, %r259;
	setp.eq.s32 	%p284, %r225, 5;
	selp.b32 	%r952, %r951, %r950, %p284;
	add.s32 	%r953, %r951, %r260;
	setp.eq.s32 	%p285, %r225, 6;
	selp.b32 	%r954, %r953, %r952, %p285;
	add.s32 	%r955, %r953, %r261;
	setp.eq.s32 	%p286, %r225, 7;
	selp.b32 	%r956, %r955, %r954, %p286;
	add.s32 	%r957, %r955, %r262;
	setp.eq.s32 	%p287, %r225, 8;
	selp.b32 	%r958, %r957, %r956, %p287;
	ld.shared.v4.u32 	{%r263, %r264, %r265, %r266}, [_ZZN3cub18CUB_300001_SM_10006detail6select23DeviceSelectSweepKernelINS2_10policy_hubIiNS0_8NullTypeEiLb0ELNS0_10SelectImplE1EE10Policy1000EN6thrust24THRUST_300001_SM_1000_NS6detail15normal_iteratorINSA_10device_ptrIiEEEEPS5_SF_PlNS0_13ScanTileStateIiLb1EEEN4cuda3std3__410__not_fn_tINSB_10functional5actorINSO_9compositeIJNSO_16operator_adaptorINSM_8equal_toIvEEEENSP_INSO_8argumentILj0EEEEENSP_INSO_5valueIiEEEEEEEEEEES5_iNS2_19streaming_context_tIlLb1EEELS6_1EEEvT0_T1_T2_T3_T4_T5_T6_T7_iT8_NS1_7vsmem_tEE19static_temp_storage+32];
	add.s32 	%r959, %r957, %r263;
	setp.eq.s32 	%p288, %r225, 9;
	selp.b32 	%r960, %r959, %r958, %p288;
	add.s32 	%r961, %r959, %r264;
	setp.eq.s32 	%p289, %r225, 10;
	selp.b32 	%r962, %r961, %r960, %p289;
	add.s32 	%r963, %r961, %r265;
	setp.eq.s32 	%p290, %r225, 11;
	selp.b32 	%r964, %r963, %r962, %p290;
	setp.lt.u32 	%p291, %r1625, 32;
	selp.b32 	%r965, 0, %r964, %p291;
	setp.eq.s32 	%p292, %r849, 0;
	sub.s32 	%r966, %r874, %r854;
	selp.b32 	%r967, 0, %r966, %p292;
	add.s32 	%r267, %r965, %r967;
	selp.u32 	%r968, 1, 0, %p1;
	add.s32 	%r268, %r267, %r968;
	add.s32 	%r269, %r243, %r267;
	add.s32 	%r270, %r244, %r267;
	add.s32 	%r271, %r245, %r267;
	add.s32 	%r272, %r246, %r267;
	add.s32 	%r273, %r247, %r267;
	add.s32 	%r274, %r248, %r267;
	selp.u32 	%r969, 1, 0, %p8;
	add.s32 	%r275, %r274, %r969;
	selp.u32 	%r970, 1, 0, %p9;
	add.s32 	%r276, %r275, %r970;
	selp.u32 	%r971, 1, 0, %p10;
	add.s32 	%r277, %r276, %r971;
	add.s32 	%r278, %r249, %r267;
	selp.u32 	%r972, 1, 0, %p12;
	add.s32 	%r279, %r278, %r972;
	add.s32 	%r280, %r250, %r267;
	selp.u32 	%r973, 1, 0, %p14;
	add.s32 	%r281, %r280, %r973;
	add.s32 	%r282, %r251, %r267;
	add.s32 	%r283, %r252, %r267;
	add.s32 	%r974, %r187, %r266;
	add.s32 	%r975, %r974, %r963;
	add.s32 	%r1660, %r975, -6528;
	setp.gt.s32 	%p293, %r1660, 384;
	@%p293 bra 	$L__BB3_379;
	mov.u64 	%rd356, %rd220;
	ld.param.u8 	%rs5, [%rd356];
	ld.param.u64 	%rd357, [%rd356+24];
	cvta.to.global.u64 	%rd110, %rd357;
	setp.lt.s32 	%p294, %r267, %r1660;
	and.pred  	%p295, %p1, %p294;
	@%p295 bra 	$L__BB3_312;
	bra.uni 	$L__BB3_315;
$L__BB3_312:
	setp.ne.s16 	%p296, %rs5, 0;
	mov.b64 	%rd781, 0;
	@%p296 bra 	$L__BB3_314;
	ld.global.u64 	%rd781, [%rd110];
$L__BB3_314:
	cvt.s64.s32 	%rd359, %r267;
	add.s64 	%rd360, %rd781, %rd359;
	shl.b64 	%rd361, %rd360, 2;
	add.s64 	%rd362, %rd4, %rd361;
	st.global.u32 	[%rd362], %r886;
$L__BB3_315:
	setp.ge.s32 	%p297, %r268, %r1660;
	not.pred 	%p298, %p2;
	or.pred  	%p299, %p298, %p297;
	@%p299 bra 	$L__BB3_319;
	setp.ne.s16 	%p300, %rs5, 0;
	mov.b64 	%rd782, 0;
	@%p300 bra 	$L__BB3_318;
	ld.global.u64 	%rd782, [%rd110];
$L__BB3_318:
	cvt.s64.s32 	%rd364, %r268;
	add.s64 	%rd365, %rd782, %rd364;
	shl.b64 	%rd366, %rd365, 2;
	add.s64 	%rd367, %rd4, %rd366;
	st.global.u32 	[%rd367], %r887;
$L__BB3_319:
	setp.ge.s32 	%p301, %r269, %r1660;
	not.pred 	%p302, %p3;
	or.pred  	%p303, %p302, %p301;
	@%p303 bra 	$L__BB3_323;
	setp.ne.s16 	%p304, %rs5, 0;
	mov.b64 	%rd783, 0;
	@%p304 bra 	$L__BB3_322;
	ld.global.u64 	%rd783, [%rd110];
$L__BB3_322:
	cvt.s64.s32 	%rd369, %r269;
	add.s64 	%rd370, %rd783, %rd369;
	shl.b64 	%rd371, %rd370, 2;
	add.s64 	%rd372, %rd4, %rd371;
	st.global.u32 	[%rd372], %r888;
$L__BB3_323:
	setp.ge.s32 	%p305, %r270, %r1660;
	not.pred 	%p306, %p4;
	or.pred  	%p307, %p306, %p305;
	@%p307 bra 	$L__BB3_327;
	setp.ne.s16 	%p308, %rs5, 0;
	mov.b64 	%rd784, 0;
	@%p308 bra 	$L__BB3_326;
	ld.global.u64 	%rd784, [%rd110];
$L__BB3_326:
	cvt.s64.s32 	%rd374, %r270;
	add.s64 	%rd375, %rd784, %rd374;
	shl.b64 	%rd376, %rd375, 2;
	add.s64 	%rd377, %rd4, %rd376;
	st.global.u32 	[%rd377], %r889;
$L__BB3_327:
	setp.ge.s32 	%p309, %r271, %r1660;
	not.pred 	%p310, %p5;
	or.pred  	%p311, %p310, %p309;
	@%p311 bra 	$L__BB3_331;
	setp.ne.s16 	%p312, %rs5, 0;
	mov.b64 	%rd785, 0;
	@%p312 bra 	$L__BB3_330;
	ld.global.u64 	%rd785, [%rd110];
$L__BB3_330:
	cvt.s64.s32 	%rd379, %r271;
	add.s64 	%rd380, %rd785, %rd379;
	shl.b64 	%rd381, %rd380, 2;
	add.s64 	%rd382, %rd4, %rd381;
	st.global.u32 	[%rd382], %r890;
$L__BB3_331:
	setp.ge.s32 	%p313, %r272, %r1660;
	not.pred 	%p314, %p6;
	or.pred  	%p315, %p314, %p313;
	@%p315 bra 	$L__BB3_335;
	setp.ne.s16 	%p316, %rs5, 0;
	mov.b64 	%rd786, 0;
	@%p316 bra 	$L__BB3_334;
	ld.global.u64 	%rd786, [%rd110];
$L__BB3_334:
	cvt.s64.s32 	%rd384, %r272;
	add.s64 	%rd385, %rd786, %rd384;
	shl.b64 	%rd386, %rd385, 2;
	add.s64 	%rd387, %rd4, %rd386;
	st.global.u32 	[%rd387], %r891;
$L__BB3_335:
	setp.ge.s32 	%p317, %r273, %r1660;
	not.pred 	%p318, %p7;
	or.pred  	%p319, %p318, %p317;
	@%p319 bra 	$L__BB3_339;
	setp.ne.s16 	%p320, %rs5, 0;
	mov.b64 	%rd787, 0;
	@%p320 bra 	$L__BB3_338;
	ld.global.u64 	%rd787, [%rd110];
$L__BB3_338:
	cvt.s64.s32 	%rd389, %r273;
	add.s64 	%rd390, %rd787, %rd389;
	shl.b64 	%rd391, %rd390, 2;
	add.s64 	%rd392, %rd4, %rd391;
	st.global.u32 	[%rd392], %r892;
$L__BB3_339:
	setp.ge.s32 	%p321, %r274, %r1660;
	not.pred 	%p322, %p8;
	or.pred  	%p323, %p322, %p321;
	@%p323 bra 	$L__BB3_343;
	setp.ne.s16 	%p324, %rs5, 0;
	mov.b64 	%rd788, 0;
	@%p324 bra 	$L__BB3_342;
	ld.global.u64 	%rd788, [%rd110];
$L__BB3_342:
	cvt.s64.s32 	%rd394, %r274;
	add.s64 	%rd395, %rd788, %rd394;
	shl.b64 	%rd396, %rd395, 2;
	add.s64 	%rd397, %rd4, %rd396;
	st.global.u32 	[%rd397], %r893;
$L__BB3_343:
	setp.ge.s32 	%p325, %r275, %r1660;
	not.pred 	%p326, %p9;
	or.pred  	%p327, %p326, %p325;
	@%p327 bra 	$L__BB3_347;
	setp.ne.s16 	%p328, %rs5, 0;
	mov.b64 	%rd789, 0;
	@%p328 bra 	$L__BB3_346;
	ld.global.u64 	%rd789, [%rd110];
$L__BB3_346:
	cvt.s64.s32 	%rd399, %r275;
	add.s64 	%rd400, %rd789, %rd399;
	shl.b64 	%rd401, %rd400, 2;
	add.s64 	%rd402, %rd4, %rd401;
	st.global.u32 	[%rd402], %r894;
$L__BB3_347:
	setp.ge.s32 	%p329, %r276, %r1660;
	not.pred 	%p330, %p10;
	or.pred  	%p331, %p330, %p329;
	@%p331 bra 	$L__BB3_351;
	setp.ne.s16 	%p332, %rs5, 0;
	mov.b64 	%rd790, 0;
	@%p332 bra 	$L__BB3_350;
	ld.global.u64 	%rd790, [%rd110];
$L__BB3_350:
	cvt.s64.s32 	%rd404, %r276;
	add.s64 	%rd405, %rd790, %rd404;
	shl.b64 	%rd406, %rd405, 2;
	add.s64 	%rd407, %rd4, %rd406;
	st.global.u32 	[%rd407], %r895;
$L__BB3_351:
	setp.ge.s32 	%p333, %r277, %r1660;
	not.pred 	%p334, %p11;
	or.pred  	%p335, %p334, %p333;
	@%p335 bra 	$L__BB3_355;
	setp.ne.s16 	%p336, %rs5, 0;
	mov.b64 	%rd791, 0;
	@%p336 bra 	$L__BB3_354;
	ld.global.u64 	%rd791, [%rd110];
$L__BB3_354:
	cvt.s64.s32 	%rd409, %r277;
	add.s64 	%rd410, %rd791, %rd409;
	shl.b64 	%rd411, %rd410, 2;
	add.s64 	%rd412, %rd4, %rd411;
	st.global.u32 	[%rd412], %r896;
$L__BB3_355:
	setp.ge.s32 	%p337, %r278, %r1660;
	not.pred 	%p338, %p12;
	or.pred  	%p339, %p338, %p337;
	@%p339 bra 	$L__BB3_359;
	setp.ne.s16 	%p340, %rs5, 0;
	mov.b64 	%rd792, 0;
	@%p340 bra 	$L__BB3_358;
	ld.global.u64 	%rd792, [%rd110];
$L__BB3_358:
	cvt.s64.s32 	%rd414, %r278;
	add.s64 	%rd415, %rd792, %rd414;
	shl.b64 	%rd416, %rd415, 2;
	add.s64 	%rd417, %rd4, %rd416;
	st.global.u32 	[%rd417], %r897;
$L__BB3_359:
	setp.ge.s32 	%p341, %r279, %r1660;
	not.pred 	%p342, %p13;
	or.pred  	%p343, %p342, %p341;
	@%p343 bra 	$L__BB3_363;
	setp.ne.s16 	%p344, %rs5, 0;
	mov.b64 	%rd793, 0;
	@%p344 bra 	$L__BB3_362;
	ld.global.u64 	%rd793, [%rd110];
$L__BB3_362:
	cvt.s64.s32 	%rd419, %r279;
	add.s64 	%rd420, %rd793, %rd419;
	shl.b64 	%rd421, %rd420, 2;
	add.s64 	%rd422, %rd4, %rd421;
	st.global.u32 	[%rd422], %r898;
$L__BB3_363:
	setp.ge.s32 	%p345, %r280, %r1660;
	not.pred 	%p346, %p14;
	or.pred  	%p347, %p346, %p345;
	@%p347 bra 	$L__BB3_367;
	setp.ne.s16 	%p348, %rs5, 0;
	mov.b64 	%rd794, 0;
	@%p348 bra 	$L__BB3_366;
	ld.global.u64 	%rd794, [%rd110];
$L__BB3_366:
	cvt.s64.s32 	%rd424, %r280;
	add.s64 	%rd425, %rd794, %rd424;
	shl.b64 	%rd426, %rd425, 2;
	add.s64 	%rd427, %rd4, %rd426;
	st.global.u32 	[%rd427], %r899;
$L__BB3_367:
	setp.ge.s32 	%p349, %r281, %r1660;
	not.pred 	%p350, %p15;
	or.pred  	%p351, %p350, %p349;
	@%p351 bra 	$L__BB3_371;
	setp.ne.s16 	%p352, %rs5, 0;
	mov.b64 	%rd795, 0;
	@%p352 bra 	$L__BB3_370;
	ld.global.u64 	%rd795, [%rd110];
$L__BB3_370:
	cvt.s64.s32 	%rd429, %r281;
	add.s64 	%rd430, %rd795, %rd429;
	shl.b64 	%rd431, %rd430, 2;
	add.s64 	%rd432, %rd4, %rd431;
	st.global.u32 	[%rd432], %r900;
$L__BB3_371:
	setp.ge.s32 	%p353, %r282, %r1660;
	not.pred 	%p354, %p16;
	or.pred  	%p355, %p354, %p353;
	@%p355 bra 	$L__BB3_375;
	setp.ne.s16 	%p356, %rs5, 0;
	mov.b64 	%rd796, 0;
	@%p356 bra 	$L__BB3_374;
	ld.global.u64 	%rd796, [%rd110];
$L__BB3_374:
	cvt.s64.s32 	%rd434, %r282;
	add.s64 	%rd435, %rd796, %rd434;
	shl.b64 	%rd436, %rd435, 2;
	add.s64 	%rd437, %rd4, %rd436;
	st.global.u32 	[%rd437], %r901;
$L__BB3_375:
	setp.ge.s32 	%p357, %r283, %r1660;
	not.pred 	%p358, %p17;
	or.pred  	%p359, %p358, %p357;
	@%p359 bra 	$L__BB3_611;
	setp.ne.s16 	%p360, %rs5, 0;
	mov.b64 	%rd797, 0;
	@%p360 bra 	$L__BB3_378;
	ld.global.u64 	%rd797, [%rd110];
$L__BB3_378:
	cvt.s64.s32 	%rd439, %r283;
	add.s64 	%rd440, %rd797, %rd439;
	shl.b64 	%rd441, %rd440, 2;
	add.s64 	%rd442, %rd4, %rd441;
	st.global.u32 	[%rd442], %r902;
	bra.uni 	$L__BB3_611;
$L__BB3_379:
	bar.sync 	0;
	not.pred 	%p361, %p1;
	@%p361 bra 	$L__BB3_381;
	shl.b32 	%r976, %r267, 2;
	mov.u32 	%r977, _ZZN3cub18CUB_300001_SM_10006detail6select23DeviceSelectSweepKernelINS2_10policy_hubIiNS0_8NullTypeEiLb0ELNS0_10SelectImplE1EE10Policy1000EN6thrust24THRUST_300001_SM_1000_NS6detail15normal_iteratorINSA_10device_ptrIiEEEEPS5_SF_PlNS0_13ScanTileStateIiLb1EEEN4cuda3std3__410__not_fn_tINSB_10functional5actorINSO_9compositeIJNSO_16operator_adaptorINSM_8equal_toIvEEEENSP_INSO_8argumentILj0EEEEENSP_INSO_5valueIiEEEEEEEEEEES5_iNS2_19streaming_context_tIlLb1EEELS6_1EEEvT0_T1_T2_T3_T4_T5_T6_T7_iT8_NS1_7vsmem_tEE19static_temp_storage;
	add.s32 	%r978, %r977, %r976;
	st.shared.u32 	[%r978], %r886;
$L__BB3_381:
	not.pred 	%p362, %p2;
	@%p362 bra 	$L__BB3_383;
	shl.b32 	%r979, %r268, 2;
	mov.u32 	%r980, _ZZN3cub18CUB_300001_SM_10006detail6select23DeviceSelectSweepKernelINS2_10policy_hubIiNS0_8NullTypeEiLb0ELNS0_10SelectImplE1EE10Policy1000EN6thrust24THRUST_300001_SM_1000_NS6detail15normal_iteratorINSA_10device_ptrIiEEEEPS5_SF_PlNS0_13ScanTileStateIiLb1EEEN4cuda3std3__410__not_fn_tINSB_10functional5actorINSO_9compositeIJNSO_16operator_adaptorINSM_8equal_toIvEEEENSP_INSO_8argumentILj0EEEEENSP_INSO_5valueIiEEEEEEEEEEES5_iNS2_19streaming_context_tIlLb1EEELS6_1EEEvT0_T1_T2_T3_T4_T5_T6_T7_iT8_NS1_7vsmem_tEE19static_temp_storage;
	add.s32 	%r981, %r980, %r979;
	st.shared.u32 	[%r981], %r887;
$L__BB3_383:
	not.pred 	%p363, %p3;
	@%p363 bra 	$L__BB3_385;
	shl.b32 	%r982, %r269, 2;
	mov.u32 	%r983, _ZZN3cub18CUB_300001_SM_10006detail6select23DeviceSelectSweepKernelINS2_10policy_hubIiNS0_8NullTypeEiLb0ELNS0_10SelectImplE1EE10Policy1000EN6thrust24THRUST_300001_SM_1000_NS6detail15normal_iteratorINSA_10device_ptrIiEEEEPS5_SF_PlNS0_13ScanTileStateIiLb1EEEN4cuda3std3__410__not_fn_tINSB_10functional5actorINSO_9compositeIJNSO_16operator_adaptorINSM_8equal_toIvEEEENSP_INSO_8argumentILj0EEEEENSP_INSO_5valueIiEEEEEEEEEEES5_iNS2_19streaming_context_tIlLb1EEELS6_1EEEvT0_T1_T2_T3_T4_T5_T6_T7_iT8_NS1_7vsmem_tEE19static_temp_storage;
	add.s32 	%r984, %r983, %r982;
	st.shared.u32 	[%r984], %r888;
$L__BB3_385:
	not.pred 	%p364, %p4;
	@%p364 bra 	$L__BB3_387;
	shl.b32 	%r985, %r270, 2;
	mov.u32 	%r986, _ZZN3cub18CUB_300001_SM_10006detail6select23DeviceSelectSweepKernelINS2_10policy_hubIiNS0_8NullTypeEiLb0ELNS0_10SelectImplE1EE10Policy1000EN6thrust24THRUST_300001_SM_1000_NS6detail15normal_iteratorINSA_10device_ptrIiEEEEPS5_SF_PlNS0_13ScanTileStateIiLb1EEEN4cuda3std3__410__not_fn_tINSB_10functional5actorINSO_9compositeIJNSO_16operator_adaptorINSM_8equal_toIvEEEENSP_INSO_8argumentILj0EEEEENSP_INSO_5valueIiEEEEEEEEEEES5_iNS2_19streaming_context_tIlLb1EEELS6_1EEEvT0_T1_T2_T3_T4_T5_T6_T7_iT8_NS1_7vsmem_tEE19static_temp_storage;
	add.s32 	%r987, %r986, %r985;
	st.shared.u32 	[%r987], %r889;
$L__BB3_387:
	not.pred 	%p365, %p5;
	@%p365 bra 	$L__BB3_389;
	shl.b32 	%r988, %r271, 2;
	mov.u32 	%r989, _ZZN3cub18CUB_300001_SM_10006detail6select23DeviceSelectSweepKernelINS2_10policy_hubIiNS0_8NullTypeEiLb0ELNS0_10SelectImplE1EE10Policy1000EN6thrust24THRUST_300001_SM_1000_NS6detail15normal_iteratorINSA_10device_ptrIiEEEEPS5_SF_PlNS0_13ScanTileStateIiLb1EEEN4cuda3std3__410__not_fn_tINSB_10functional5actorINSO_9compositeIJNSO_16operator_adaptorINSM_8equal_toIvEEEENSP_INSO_8argumentILj0EEEEENSP_INSO_5valueIiEEEEEEEEEEES5_iNS2_19streaming_context_tIlLb1EEELS6_1EEEvT0_T1_T2_T3_T4_T5_T6_T7_iT8_NS1_7vsmem_tEE19static_temp_storage;
	add.s32 	%r990, %r989, %r988;
	st.shared.u32 	[%r990], %r890;
$L__BB3_389:
	not.pred 	%p366, %p6;
	@%p366 bra 	$L__BB3_391;
	shl.b32 	%r991, %r272, 2;
	mov.u32 	%r992, _ZZN3cub18CUB_300001_SM_10006detail6select23DeviceSelectSweepKernelINS2_10policy_hubIiNS0_8NullTypeEiLb0ELNS0_10SelectImplE1EE10Policy1000EN6thrust24THRUST_300001_SM_1000_NS6detail15normal_iteratorINSA_10device_ptrIiEEEEPS5_SF_PlNS0_13ScanTileStateIiLb1EEEN4cuda3std3__410__not_fn_tINSB_10functional5actorINSO_9compositeIJNSO_16operator_adaptorINSM_8equal_toIvEEEENSP_INSO_8argumentILj0EEEEENSP_INSO_5valueIiEEEEEEEEEEES5_iNS2_19streaming_context_tIlLb1EEELS6_1EEEvT0_T1_T2_T3_T4_T5_T6_T7_iT8_NS1_7vsmem_tEE19static_temp_storage;
	add.s32 	%r993, %r992, %r991;
	st.shared.u32 	[%r993], %r891;
$L__BB3_391:
	not.pred 	%p367, %p7;
	@%p367 bra 	$L__BB3_393;
	shl.b32 	%r994, %r273, 2;
	mov.u32 	%r995, _ZZN3cub18CUB_300001_SM_10006detail6select23DeviceSelectSweepKernelINS2_10policy_hubIiNS0_8NullTypeEiLb0ELNS0_10SelectImplE1EE10Policy1000EN6thrust24THRUST_300001_SM_1000_NS6detail15normal_iteratorINSA_10device_ptrIiEEEEPS5_SF_PlNS0_13ScanTileStateIiLb1EEEN4cuda3std3__410__not_fn_tINSB_10functional5actorINSO_9compositeIJNSO_16operator_adaptorINSM_8equal_toIvEEEENSP_INSO_8argumentILj0EEEEENSP_INSO_5valueIiEEEEEEEEEEES5_iNS2_19streaming_context_tIlLb1EEELS6_1EEEvT0_T1_T2_T3_T4_T5_T6_T7_iT8_NS1_7vsmem_tEE19static_temp_storage;
	add.s32 	%r996, %r995, %r994;
	st.shared.u32 	[%r996], %r892;
$L__BB3_393:
	not.pred 	%p368, %p8;
	@%p368 bra 	$L__BB3_395;
	shl.b32 	%r997, %r274, 2;
	mov.u32 	%r998, _ZZN3cub18CUB_300001_SM_10006detail6select23DeviceSelectSweepKernelINS2_10policy_hubIiNS0_8NullTypeEiLb0ELNS0_10SelectImplE1EE10Policy1000EN6thrust24THRUST_300001_SM_1000_NS6detail15normal_iteratorINSA_10device_ptrIiEEEEPS5_SF_PlNS0_13ScanTileStateIiLb1EEEN4cuda3std3__410__not_fn_tINSB_10functional5actorINSO_9compositeIJNSO_16operator_adaptorINSM_8equal_toIvEEEENSP_INSO_8argumentILj0EEEEENSP_INSO_5valueIiEEEEEEEEEEES5_iNS2_19streaming_context_tIlLb1EEELS6_1EEEvT0_T1_T2_T3_T4_T5_T6_T7_iT8_NS1_7vsmem_tEE19static_temp_storage;
	add.s32 	%r999, %r998, %r997;
	st.shared.u32 	[%r999], %r893;
$L__BB3_395:
	not.pred 	%p369, %p9;
	@%p369 bra 	$L__BB3_397;
	shl.b32 	%r1000, %r275, 2;
	mov.u32 	%r1001, _ZZN3cub18CUB_300001_SM_10006detail6select23DeviceSelectSweepKernelINS2_10policy_hubIiNS0_8NullTypeEiLb0ELNS0_10SelectImplE1EE10Policy1000EN6thrust24THRUST_300001_SM_1000_NS6detail15normal_iteratorINSA_10device_ptrIiEEEEPS5_SF_PlNS0_13ScanTileStateIiLb1EEEN4cuda3std3__410__not_fn_tINSB_10functional5actorINSO_9compositeIJNSO_16operator_adaptorINSM_8equal_toIvEEEENSP_INSO_8argumentILj0EEEEENSP_INSO_5valueIiEEEEEEEEEEES5_iNS2_19streaming_context_tIlLb1EEELS6_1EEEvT0_T1_T2_T3_T4_T5_T6_T7_iT8_NS1_7vsmem_tEE19static_temp_storage;
	add.s32 	%r1002, %r1001, %r1000;
	st.shared.u32 	[%r1002], %r894;
$L__BB3_397:
	not.pred 	%p370, %p10;
	@%p370 bra 	$L__BB3_399;
	shl.b32 	%r1003, %r276, 2;
	mov.u32 	%r1004, _ZZN3cub18CUB_300001_SM_10006detail6select23DeviceSelectSweepKernelINS2_10policy_hubIiNS0_8NullTypeEiLb0ELNS0_10SelectImplE1EE10Policy1000EN6thrust24THRUST_300001_SM_1000_NS6detail15normal_iteratorINSA_10device_ptrIiEEEEPS5_SF_PlNS0_13ScanTileStateIiLb1EEEN4cuda3std3__410__not_fn_tINSB_10functional5actorINSO_9compositeIJNSO_16operator_adaptorINSM_8equal_toIvEEEENSP_INSO_8argumentILj0EEEEENSP_INSO_5valueIiEEEEEEEEEEES5_iNS2_19streaming_context_tIlLb1EEELS6_1EEEvT0_T1_T2_T3_T4_T5_T6_T7_iT8_NS1_7vsmem_tEE19static_temp_storage;
	add.s32 	%r1005, %r1004, %r1003;
	st.shared.u32 	[%r1005], %r895;
$L__BB3_399:
	not.pred 	%p371, %p11;
	@%p371 bra 	$L__BB3_401;
	shl.b32 	%r1006, %r277, 2;
	mov.u32 	%r1007, _ZZN3cub18CUB_300001_SM_10006detail6select23DeviceSelectSweepKernelINS2_10policy_hubIiNS0_8NullTypeEiLb0ELNS0_10SelectImplE1EE10Policy1000EN6thrust24THRUST_300001_SM_1000_NS6detail15normal_iteratorINSA_10device_ptrIiEEEEPS5_SF_PlNS0_13ScanTileStateIiLb1EEEN4cuda3std3__410__not_fn_tINSB_10functional5actorINSO_9compositeIJNSO_16operator_adaptorINSM_8equal_toIvEEEENSP_INSO_8argumentILj0EEEEENSP_INSO_5valueIiEEEEEEEEEEES5_iNS2_19streaming_context_tIlLb1EEELS6_1EEEvT0_T1_T2_T3_T4_T5_T6_T7_iT8_NS1_7vsmem_tEE19static_temp_storage;
	add.s32 	%r1008, %r1007, %r1006;
	st.shared.u32 	[%r1008], %r896;
$L__BB3_401:
	not.pred 	%p372, %p12;
	@%p372 bra 	$L__BB3_403;
	shl.b32 	%r1009, %r278, 2;
	mov.u32 	%r1010, _ZZN3cub18CUB_300001_SM_10006detail6select23DeviceSelectSweepKernelINS2_10policy_hubIiNS0_8NullTypeEiLb0ELNS0_10SelectImplE1EE10Policy1000EN6thrust24THRUST_300001_SM_1000_NS6detail15normal_iteratorINSA_10device_ptrIiEEEEPS5_SF_PlNS0_13ScanTileStateIiLb1EEEN4cuda3std3__410__not_fn_tINSB_10functional5actorINSO_9compositeIJNSO_16operator_adaptorINSM_8equal_toIvEEEENSP_INSO_8argumentILj0EEEEENSP_INSO_5valueIiEEEEEEEEEEES5_iNS2_19streaming_context_tIlLb1EEELS6_1EEEvT0_T1_T2_T3_T4_T5_T6_T7_iT8_NS1_7vsmem_tEE19static_temp_storage;
	add.s32 	%r1011, %r1010, %r1009;
	st.shared.u32 	[%r1011], %r897;
$L__BB3_403:
	not.pred 	%p373, %p13;
	@%p373 bra 	$L__BB3_405;
	shl.b32 	%r1012, %r279, 2;
	mov.u32 	%r1013, _ZZN3cub18CUB_300001_SM_10006detail6select23DeviceSelectSweepKernelINS2_10policy_hubIiNS0_8NullTypeEiLb0ELNS0_10SelectImplE1EE10Policy1000EN6thrust24THRUST_300001_SM_1000_NS6detail15normal_iteratorINSA_10device_ptrIiEEEEPS5_SF_PlNS0_13ScanTileStateIiLb1EEEN4cuda3std3__410__not_fn_tINSB_10functional5actorINSO_9compositeIJNSO_16operator_adaptorINSM_8equal_toIvEEEENSP_INSO_8argumentILj0EEEEENSP_INSO_5valueIiEEEEEEEEEEES5_iNS2_19streaming_context_tIlLb1EEELS6_1EEEvT0_T1_T2_T3_T4_T5_T6_T7_iT8_NS1_7vsmem_tEE19static_temp_storage;
	add.s32 	%r1014, %r1013, %r1012;
	st.shared.u32 	[%r1014], %r898;
$L__BB3_405:
	not.pred 	%p374, %p14;
	@%p374 bra 	$L__BB3_407;
	shl.b32 	%r1015, %r280, 2;
	mov.u32 	%r1016, _ZZN3cub18CUB_300001_SM_10006detail6select23DeviceSelectSweepKernelINS2_10policy_hubIiNS0_8NullTypeEiLb0ELNS0_10SelectImplE1EE10Policy1000EN6thrust24THRUST_300001_SM_1000_NS6detail15normal_iteratorINSA_10device_ptrIiEEEEPS5_SF_PlNS0_13ScanTileStateIiLb1EEEN4cuda3std3__410__not_fn_tINSB_10functional5actorINSO_9compositeIJNSO_16operator_adaptorINSM_8equal_toIvEEEENSP_INSO_8argumentILj0EEEEENSP_INSO_5valueIiEEEEEEEEEEES5_iNS2_19streaming_context_tIlLb1EEELS6_1EEEvT0_T1_T2_T3_T4_T5_T6_T7_iT8_NS1_7vsmem_tEE19static_temp_storage;
	add.s32 	%r1017, %r1016, %r1015;
	st.shared.u32 	[%r1017], %r899;
$L__BB3_407:
	not.pred 	%p375, %p15;
	@%p375 bra 	$L__BB3_409;
	shl.b32 	%r1018, %r281, 2;
	mov.u32 	%r1019, _ZZN3cub18CUB_300001_SM_10006detail6select23DeviceSelectSweepKernelINS2_10policy_hubIiNS0_8NullTypeEiLb0ELNS0_10SelectImplE1EE10Policy1000EN6thrust24THRUST_300001_SM_1000_NS6detail15normal_iteratorINSA_10device_ptrIiEEEEPS5_SF_PlNS0_13ScanTileStateIiLb1EEEN4cuda3std3__410__not_fn_tINSB_10functional5actorINSO_9compositeIJNSO_16operator_adaptorINSM_8equal_toIvEEEENSP_INSO_8argumentILj0EEEEENSP_INSO_5valueIiEEEEEEEEEEES5_iNS2_19streaming_context_tIlLb1EEELS6_1EEEvT0_T1_T2_T3_T4_T5_T6_T7_iT8_NS1_7vsmem_tEE19static_temp_storage;
	add.s32 	%r1020, %r1019, %r1018;
	st.shared.u32 	[%r1020], %r900;
$L__BB3_409:
	not.pred 	%p376, %p16;
	@%p376 bra 	$L__BB3_411;
	shl.b32 	%r1021, %r282, 2;
	mov.u32 	%r1022, _ZZN3cub18CUB_300001_SM_10006detail6select23DeviceSelectSweepKernelINS2_10policy_hubIiNS0_8NullTypeEiLb0ELNS0_10SelectImplE1EE10Policy1000EN6thrust24THRUST_300001_SM_1000_NS6detail15normal_iteratorINSA_10device_ptrIiEEEEPS5_SF_PlNS0_13ScanTileStateIiLb1EEEN4cuda3std3__410__not_fn_tINSB_10functional5actorINSO_9compositeIJNSO_16operator_adaptorINSM_8equal_toIvEEEENSP_INSO_8argumentILj0EEEEENSP_INSO_5valueIiEEEEEEEEEEES5_iNS2_19streaming_context_tIlLb1EEELS6_1EEEvT0_T1_T2_T3_T4_T5_T6_T7_iT8_NS1_7vsmem_tEE19static_temp_storage;
	add.s32 	%r1023, %r1022, %r1021;
	st.shared.u32 	[%r1023], %r901;
$L__BB3_411:
	not.pred 	%p377, %p17;
	@%p377 bra 	$L__BB3_413;
	shl.b32 	%r1024, %r283, 2;
	mov.u32 	%r1025, _ZZN3cub18CUB_300001_SM_10006detail6select23DeviceSelectSweepKernelINS2_10policy_hubIiNS0_8NullTypeEiLb0ELNS0_10SelectImplE1EE10Policy1000EN6thrust24THRUST_300001_SM_1000_NS6detail15normal_iteratorINSA_10device_ptrIiEEEEPS5_SF_PlNS0_13ScanTileStateIiLb1EEEN4cuda3std3__410__not_fn_tINSB_10functional5actorINSO_9compositeIJNSO_16operator_adaptorINSM_8equal_toIvEEEENSP_INSO_8argumentILj0EEEEENSP_INSO_5valueIiEEEEEEEEEEES5_iNS2_19streaming_context_tIlLb1EEELS6_1EEEvT0_T1_T2_T3_T4_T5_T6_T7_iT8_NS1_7vsmem_tEE19static_temp_storage;
	add.s32 	%r1026, %r1025, %r1024;
	st.shared.u32 	[%r1026], %r902;
$L__BB3_413:
	bar.sync 	0;
	setp.ge.u32 	%p378, %r1625, %r1660;
	@%p378 bra 	$L__BB3_611;
	ld.param.u32 	%r1585, [_ZN3cub18CUB_300001_SM_10006detail6select23DeviceSelectSweepKernelINS2_10policy_hubIiNS0_8NullTypeEiLb0ELNS0_10SelectImplE1EE10Policy1000EN6thrust24THRUST_300001_SM_1000_NS6detail15normal_iteratorINSA_10device_ptrIiEEEEPS5_SF_PlNS0_13ScanTileStateIiLb1EEEN4cuda3std3__410__not_fn_tINSB_10functional5actorINSO_9compositeIJNSO_16operator_adaptorINSM_8equal_toIvEEEENSP_INSO_8argumentILj0EEEEENSP_INSO_5valueIiEEEEEEEEEEES5_iNS2_19streaming_context_tIlLb1EEELS6_1EEEvT0_T1_T2_T3_T4_T5_T6_T7_iT8_NS1_7vsmem_tE_param_7];
	mov.u64 	%rd443, %rd220;
	ld.param.u8 	%rs6, [%rd443];
	ld.param.u64 	%rd444, [%rd443+24];
	cvta.to.global.u64 	%rd111, %rd444;
	add.s32 	%r1027, %r256, %r257;
	add.s32 	%r1028, %r1027, %r258;
	add.s32 	%r1029, %r1028, %r259;
	add.s32 	%r1030, %r1029, %r260;
	add.s32 	%r1031, %r1030, %r261;
	add.s32 	%r1032, %r1031, %r262;
	add.s32 	%r1033, %r1032, %r263;
	add.s32 	%r1034, %r1033, %r264;
	add.s32 	%r1035, %r1034, %r265;
	add.s32 	%r1036, %r1035, %r266;
	add.s32 	%r1037, %r1036, %r255;
	add.s32 	%r1038, %r1037, %r1585;
	sub.s32 	%r1039, %r1038, %r1625;
	add.s32 	%r285, %r1039, -6529;
	mul.hi.u32 	%r1040, %r285, -1431655765;
	shr.u32 	%r1041, %r1040, 8;
	add.s32 	%r286, %r1041, 1;
	and.b32  	%r1042, %r1041, 3;
	setp.eq.s32 	%p379, %r1042, 3;
	@%p379 bra 	$L__BB3_419;
	cvt.u64.u32 	%rd774, %r1625;
	shl.b32 	%r1043, %r1625, 2;
	mov.u32 	%r1044, _ZZN3cub18CUB_300001_SM_10006detail6select23DeviceSelectSweepKernelINS2_10policy_hubIiNS0_8NullTypeEiLb0ELNS0_10SelectImplE1EE10Policy1000EN6thrust24THRUST_300001_SM_1000_NS6detail15normal_iteratorINSA_10device_ptrIiEEEEPS5_SF_PlNS0_13ScanTileStateIiLb1EEEN4cuda3std3__410__not_fn_tINSB_10functional5actorINSO_9compositeIJNSO_16operator_adaptorINSM_8equal_toIvEEEENSP_INSO_8argumentILj0EEEEENSP_INSO_5valueIiEEEEEEEEEEES5_iNS2_19streaming_context_tIlLb1EEELS6_1EEEvT0_T1_T2_T3_T4_T5_T6_T7_iT8_NS1_7vsmem_tEE19static_temp_storage;
	add.s32 	%r1624, %r1044, %r1043;
	and.b32  	%r1045, %r286, 3;
	neg.s32 	%r1623, %r1045;
$L__BB3_416:
	.pragma "nounroll";
	setp.ne.s16 	%p380, %rs6, 0;
	mov.b64 	%rd775, 0;
	@%p380 bra 	$L__BB3_418;
	ld.global.u64 	%rd775, [%rd111];
$L__BB3_418:
	add.s64 	%rd446, %rd775, %rd774;
	shl.b64 	%rd447, %rd446, 2;
	add.s64 	%rd448, %rd4, %rd447;
	ld.shared.u32 	%r1046, [%r1624];
	st.global.u32 	[%rd448], %r1046;
	add.s64 	%rd774, %rd774, 384;
	cvt.u32.u64 	%r1625, %rd774;
	add.s32 	%r1624, %r1624, 1536;
	add.s32 	%r1623, %r1623, 1;
	setp.ne.s32 	%p381, %r1623, 0;
	@%p381 bra 	$L__BB3_416;
$L__BB3_419:
	setp.lt.u32 	%p382, %r285, 1152;
	@%p382 bra 	$L__BB3_611;
	mul.wide.u32 	%rd450, %r1625, 4;
	add.s64 	%rd117, %rd4, %rd450;
	shl.b32 	%r1047, %r1625, 2;
	mov.u32 	%r1048, _ZZN3cub18CUB_300001_SM_10006detail6select23DeviceSelectSweepKernelINS2_10policy_hubIiNS0_8NullTypeEiLb0ELNS0_10SelectImplE1EE10Policy1000EN6thrust24THRUST_300001_SM_1000_NS6detail15normal_iteratorINSA_10device_ptrIiEEEEPS5_SF_PlNS0_13ScanTileStateIiLb1EEEN4cuda3std3__410__not_fn_tINSB_10functional5actorINSO_9compositeIJNSO_16operator_adaptorINSM_8equal_toIvEEEENSP_INSO_8argumentILj0EEEEENSP_INSO_5valueIiEEEEEEEEEEES5_iNS2_19streaming_context_tIlLb1EEELS6_1EEEvT0_T1_T2_T3_T4_T5_T6_T7_iT8_NS1_7vsmem_tEE19static_temp_storage;
	add.s32 	%r1049, %r1047, %r1048;
	add.s32 	%r1626, %r1049, 3072;
	mov.b64 	%rd776, 0;
$L__BB3_421:
	setp.ne.s16 	%p383, %rs6, 0;
	mov.b64 	%rd777, 0;
	@%p383 bra 	$L__BB3_423;
	ld.global.u64 	%rd777, [%rd111];
$L__BB3_423:
	setp.ne.s16 	%p384, %rs6, 0;
	shl.b64 	%rd453, %rd777, 2;
	add.s64 	%rd454, %rd776, %rd453;
	add.s64 	%rd455, %rd117, %rd454;
	ld.shared.u32 	%r1050, [%r1626+-3072];
	st.global.u32 	[%rd455], %r1050;
	mov.b64 	%rd778, 0;
	@%p384 bra 	$L__BB3_425;
	ld.global.u64 	%rd778, [%rd111];
$L__BB3_425:
	setp.ne.s16 	%p385, %rs6, 0;
	shl.b64 	%rd457, %rd778, 2;
	add.s64 	%rd458, %rd776, %rd457;
	add.s64 	%rd459, %rd117, %rd458;
	ld.shared.u32 	%r1051, [%r1626+-1536];
	st.global.u32 	[%rd459+1536], %r1051;
	mov.b64 	%rd779, 0;
	@%p385 bra 	$L__BB3_427;
	ld.global.u64 	%rd779, [%rd111];
$L__BB3_427:
	setp.ne.s16 	%p386, %rs6, 0;
	shl.b64 	%rd461, %rd779, 2;
	add.s64 	%rd462, %rd776, %rd461;
	add.s64 	%rd463, %rd117, %rd462;
	ld.shared.u32 	%r1052, [%r1626];
	st.global.u32 	[%rd463+3072], %r1052;
	mov.b64 	%rd780, 0;
	@%p386 bra 	$L__BB3_429;
	ld.global.u64 	%rd780, [%rd111];
$L__BB3_429:
	shl.b64 	%rd464, %rd780, 2;
	add.s64 	%rd465, %rd776, %rd464;
	add.s64 	%rd466, %rd117, %rd465;
	ld.shared.u32 	%r1053, [%r1626+1536];
	st.global.u32 	[%rd466+4608], %r1053;
	add.s32 	%r1625, %r1625, 1536;
	add.s64 	%rd776, %rd776, 6144;
	add.s32 	%r1626, %r1626, 6144;
	setp.lt.s32 	%p387, %r1625, %r1660;
	@%p387 bra 	$L__BB3_421;
	bra.uni 	$L__BB3_611;
$L__BB3_430:
	ld.param.u8 	%rs9, [%rd1];
	setp.eq.s16 	%p37, %rs9, 0;
	ld.param.u64 	%rd223, [%rd1+16];
	selp.b64 	%rd224, %rd223, 0, %p37;
	cvt.s64.s32 	%rd225, %r3;
	add.s64 	%rd226, %rd224, %rd225;
	mov.u32 	%r1656, %tid.x;
	and.b32  	%r445, %r1656, 31;
	and.b32  	%r446, %r1656, 992;
	mul.lo.s32 	%r447, %r446, 17;
	or.b32  	%r301, %r447, %r445;
	setp.ge.s32 	%p38, %r301, %r187;
	cvt.u64.u32 	%rd227, %r301;
	add.s64 	%rd228, %rd226, %rd227;
	shl.b64 	%rd229, %rd228, 2;
	add.s64 	%rd162, %rd3, %rd229;
	@%p38 bra 	$L__BB3_432;
	ld.global.u32 	%r1628, [%rd162];
$L__BB3_432:
	add.s32 	%r449, %r301, 32;
	setp.ge.s32 	%p39, %r449, %r187;
	@%p39 bra 	$L__BB3_434;
	ld.global.u32 	%r1629, [%rd162+128];
$L__BB3_434:
	add.s32 	%r451, %r301, 64;
	setp.ge.s32 	%p40, %r451, %r187;
	@%p40 bra 	$L__BB3_436;
	ld.global.u32 	%r1630, [%rd162+256];
$L__BB3_436:
	add.s32 	%r453, %r301, 96;
	setp.ge.s32 	%p41, %r453, %r187;
	@%p41 bra 	$L__BB3_438;
	ld.global.u32 	%r1631, [%rd162+384];
$L__BB3_438:
	add.s32 	%r455, %r301, 128;
	setp.ge.s32 	%p42, %r455, %r187;
	@%p42 bra 	$L__BB3_440;
	ld.global.u32 	%r1632, [%rd162+512];
$L__BB3_440:
	add.s32 	%r457, %r301, 160;
	setp.ge.s32 	%p43, %r457, %r187;
	@%p43 bra 	$L__BB3_442;
	ld.global.u32 	%r1633, [%rd162+640];
$L__BB3_442:
	add.s32 	%r459, %r301, 192;
	setp.ge.s32 	%p44, %r459, %r187;
	@%p44 bra 	$L__BB3_444;
	ld.global.u32 	%r1634, [%rd162+768];
$L__BB3_444:
	add.s32 	%r461, %r301, 224;
	setp.ge.s32 	%p45, %r461, %r187;
	@%p45 bra 	$L__BB3_446;
	ld.global.u32 	%r1635, [%rd162+896];
$L__BB3_446:
	add.s32 	%r463, %r301, 256;
	setp.ge.s32 	%p46, %r463, %r187;
	@%p46 bra 	$L__BB3_448;
	ld.global.u32 	%r1636, [%rd162+1024];
$L__BB3_448:
	add.s32 	%r465, %r301, 288;
	setp.ge.s32 	%p47, %r465, %r187;
	@%p47 bra 	$L__BB3_450;
	ld.global.u32 	%r1637, [%rd162+1152];
$L__BB3_450:
	add.s32 	%r467, %r301, 320;
	setp.ge.s32 	%p48, %r467, %r187;
	@%p48 bra 	$L__BB3_452;
	ld.global.u32 	%r1638, [%rd162+1280];
$L__BB3_452:
	add.s32 	%r469, %r301, 352;
	setp.ge.s32 	%p49, %r469, %r187;
	@%p49 bra 	$L__BB3_454;
	ld.global.u32 	%r1639, [%rd162+1408];
$L__BB3_454:
	add.s32 	%r471, %r301, 384;
	setp.ge.s32 	%p50, %r471, %r187;
	@%p50 bra 	$L__BB3_456;
	ld.global.u32 	%r1640, [%rd162+1536];
$L__BB3_456:
	add.s32 	%r473, %r301, 416;
	setp.ge.s32 	%p51, %r473, %r187;
	@%p51 bra 	$L__BB3_458;
	ld.global.u32 	%r1641, [%rd162+1664];
$L__BB3_458:
	add.s32 	%r475, %r301, 448;
	setp.ge.s32 	%p52, %r475, %r187;
	@%p52 bra 	$L__BB3_460;
	ld.global.u32 	%r1642, [%rd162+1792];
$L__BB3_460:
	add.s32 	%r477, %r301, 480;
	setp.ge.s32 	%p53, %r477, %r187;
	@%p53 bra 	$L__BB3_462;
	ld.global.u32 	%r1643, [%rd162+1920];
$L__BB3_462:
	add.s32 	%r479, %r301, 512;
	setp.ge.s32 	%p54, %r479, %r187;
	@%p54 bra 	$L__BB3_464;
	ld.global.u32 	%r1644, [%rd162+2048];
$L__BB3_464:
	// begin inline asm
	mov.u32 %r480, %laneid;
	// end inline asm
	shr.u32 	%r337, %r1656, 5;
	mad.lo.s32 	%r511, %r337, 544, %r480;
	shl.b32 	%r512, %r511, 2;
	mov.u32 	%r513, _ZZN3cub18CUB_300001_SM_10006detail6select23DeviceSelectSweepKernelINS2_10policy_hubIiNS0_8NullTypeEiLb0ELNS0_10SelectImplE1EE10Policy1000EN6thrust24THRUST_300001_SM_1000_NS6detail15normal_iteratorINSA_10device_ptrIiEEEEPS5_SF_PlNS0_13ScanTileStateIiLb1EEEN4cuda3std3__410__not_fn_tINSB_10functional5actorINSO_9compositeIJNSO_16operator_adaptorINSM_8equal_toIvEEEENSP_INSO_8argumentILj0EEEEENSP_INSO_5valueIiEEEEEEEEEEES5_iNS2_19streaming_context_tIlLb1EEELS6_1EEEvT0_T1_T2_T3_T4_T5_T6_T7_iT8_NS1_7vsmem_tEE19static_temp_storage;
	add.s32 	%r514, %r513, %r512;
	st.shared.u32 	[%r514], %r1628;
	st.shared.u32 	[%r514+128], %r1629;
	st.shared.u32 	[%r514+256], %r1630;
	st.shared.u32 	[%r514+384], %r1631;
	st.shared.u32 	[%r514+512], %r1632;
	st.shared.u32 	[%r514+640], %r1633;
	st.shared.u32 	[%r514+768], %r1634;
	st.shared.u32 	[%r514+896], %r1635;
	st.shared.u32 	[%r514+1024], %r1636;
	st.shared.u32 	[%r514+1152], %r1637;
	st.shared.u32 	[%r514+1280], %r1638;
	st.shared.u32 	[%r514+1408], %r1639;
	st.shared.u32 	[%r514+1536], %r1640;
	st.shared.u32 	[%r514+1664], %r1641;
	st.shared.u32 	[%r514+1792], %r1642;
	st.shared.u32 	[%r514+1920], %r1643;
	st.shared.u32 	[%r514+2048], %r1644;
	bar.warp.sync 	-1;
	shl.b32 	%r515, %r480, 6;
	add.s32 	%r516, %r514, %r515;
	ld.shared.u32 	%r517, [%r516];
	ld.shared.u32 	%r518, [%r516+4];
	ld.shared.u32 	%r519, [%r516+8];
	ld.shared.u32 	%r520, [%r516+12];
	ld.shared.u32 	%r521, [%r516+16];
	ld.shared.u32 	%r522, [%r516+20];
	ld.shared.u32 	%r523, [%r516+24];
	ld.shared.u32 	%r524, [%r516+28];
	ld.shared.u32 	%r525, [%r516+32];
	ld.shared.u32 	%r526, [%r516+36];
	ld.shared.u32 	%r527, [%r516+40];
	ld.shared.u32 	%r528, [%r516+44];
	ld.shared.u32 	%r529, [%r516+48];
	ld.shared.u32 	%r530, [%r516+52];
	ld.shared.u32 	%r531, [%r516+56];
	ld.shared.u32 	%r532, [%r516+60];
	ld.shared.u32 	%r533, [%r516+64];
	mul.lo.s32 	%r534, %r1656, 17;
	setp.ge.s32 	%p55, %r534, %r187;
	setp.ne.s32 	%p56, %r517, %r1;
	or.pred  	%p18, %p55, %p56;
	selp.u32 	%r535, 1, 0, %p18;
	add.s32 	%r536, %r534, 1;
	setp.ge.s32 	%p57, %r536, %r187;
	setp.ne.s32 	%p58, %r518, %r1;
	or.pred  	%p19, %p57, %p58;
	selp.u32 	%r537, 1, 0, %p19;
	add.s32 	%r538, %r534, 2;
	setp.ge.s32 	%p59, %r538, %r187;
	setp.ne.s32 	%p60, %r519, %r1;
	or.pred  	%p20, %p59, %p60;
	selp.u32 	%r539, 1, 0, %p20;
	add.s32 	%r540, %r534, 3;
	setp.ge.s32 	%p61, %r540, %r187;
	setp.ne.s32 	%p62, %r520, %r1;
	or.pred  	%p21, %p61, %p62;
	selp.u32 	%r541, 1, 0, %p21;
	add.s32 	%r542, %r534, 4;
	setp.ge.s32 	%p63, %r542, %r187;
	setp.ne.s32 	%p64, %r521, %r1;
	or.pred  	%p22, %p63, %p64;
	selp.u32 	%r543, 1, 0, %p22;
	add.s32 	%r544, %r534, 5;
	setp.ge.s32 	%p65, %r544, %r187;
	setp.ne.s32 	%p66, %r522, %r1;
	or.pred  	%p23, %p65, %p66;
	selp.u32 	%r545, 1, 0, %p23;
	add.s32 	%r546, %r534, 6;
	setp.ge.s32 	%p67, %r546, %r187;
	setp.ne.s32 	%p68, %r523, %r1;
	or.pred  	%p24, %p67, %p68;
	selp.u32 	%r547, 1, 0, %p24;
	add.s32 	%r548, %r534, 7;
	setp.ge.s32 	%p69, %r548, %r187;
	setp.ne.s32 	%p70, %r524, %r1;
	or.pred  	%p25, %p69, %p70;
	selp.u32 	%r549, 1, 0, %p25;
	add.s32 	%r550, %r534, 8;
	setp.ge.s32 	%p71, %r550, %r187;
	setp.ne.s32 	%p72, %r525, %r1;
	or.pred  	%p26, %p71, %p72;
	selp.u32 	%r551, 1, 0, %p26;
	add.s32 	%r552, %r534, 9;
	setp.ge.s32 	%p73, %r552, %r187;
	setp.ne.s32 	%p74, %r526, %r1;
	or.pred  	%p27, %p73, %p74;
	selp.u32 	%r553, 1, 0, %p27;
	add.s32 	%r554, %r534, 10;
	setp.ge.s32 	%p75, %r554, %r187;
	setp.ne.s32 	%p76, %r527, %r1;
	or.pred  	%p28, %p75, %p76;
	selp.u32 	%r555, 1, 0, %p28;
	add.s32 	%r556, %r534, 11;
	setp.ge.s32 	%p77, %r556, %r187;
	setp.ne.s32 	%p78, %r528, %r1;
	or.pred  	%p29, %p77, %p78;
	selp.u32 	%r557, 1, 0, %p29;
	add.s32 	%r558, %r534, 12;
	setp.ge.s32 	%p79, %r558, %r187;
	setp.ne.s32 	%p80, %r529, %r1;
	or.pred  	%p30, %p79, %p80;
	selp.u32 	%r559, 1, 0, %p30;
	add.s32 	%r560, %r534, 13;
	setp.ge.s32 	%p81, %r560, %r187;
	setp.ne.s32 	%p82, %r530, %r1;
	or.pred  	%p31, %p81, %p82;
	selp.u32 	%r561, 1, 0, %p31;
	add.s32 	%r562, %r534, 14;
	setp.ge.s32 	%p83, %r562, %r187;
	setp.ne.s32 	%p84, %r531, %r1;
	or.pred  	%p32, %p83, %p84;
	selp.u32 	%r563, 1, 0, %p32;
	add.s32 	%r564, %r534, 15;
	setp.ge.s32 	%p85, %r564, %r187;
	setp.ne.s32 	%p86, %r532, %r1;
	or.pred  	%p33, %p85, %p86;
	selp.u32 	%r565, 1, 0, %p33;
	add.s32 	%r566, %r534, 16;
	setp.ge.s32 	%p87, %r566, %r187;
	setp.ne.s32 	%p88, %r533, %r1;
	or.pred  	%p34, %p87, %p88;
	selp.u32 	%r567, 1, 0, %p34;
	bar.sync 	0;
	add.s32 	%r355, %r537, %r535;
	add.s32 	%r568, %r355, %r539;
	add.s32 	%r356, %r568, %r541;
	add.s32 	%r357, %r356, %r543;
	add.s32 	%r358, %r357, %r545;
	add.s32 	%r569, %r358, %r547;
	add.s32 	%r359, %r569, %r549;
	add.s32 	%r570, %r359, %r551;
	add.s32 	%r571, %r570, %r553;
	add.s32 	%r572, %r571, %r555;
	add.s32 	%r573, %r572, %r557;
	add.s32 	%r574, %r573, %r559;
	add.s32 	%r575, %r574, %r561;
	add.s32 	%r576, %r575, %r563;
	add.s32 	%r577, %r576, %r565;
	add.s32 	%r485, %r577, %r567;
	mov.b32 	%r483, 1;
	mov.b32 	%r508, 0;
	mov.b32 	%r510, -1;
	// begin inline asm
	{  .reg .s32 r0;  .reg .pred p;  shfl.sync.up.b32 r0|p, %r485, %r483, %r508, %r510;  @p add.s32 r0, r0, %r485;  mov.s32 %r481, r0;}
	// end inline asm
	mov.b32 	%r489, 2;
	// begin inline asm
	{  .reg .s32 r0;  .reg .pred p;  shfl.sync.up.b32 r0|p, %r481, %r489, %r508, %r510;  @p add.s32 r0, r0, %r481;  mov.s32 %r487, r0;}
	// end inline asm
	mov.b32 	%r495, 4;
	// begin inline asm
	{  .reg .s32 r0;  .reg .pred p;  shfl.sync.up.b32 r0|p, %r487, %r495, %r508, %r510;  @p add.s32 r0, r0, %r487;  mov.s32 %r493, r0;}
	// end inline asm
	mov.b32 	%r501, 8;
	// begin inline asm
	{  .reg .s32 r0;  .reg .pred p;  shfl.sync.up.b32 r0|p, %r493, %r501, %r508, %r510;  @p add.s32 r0, r0, %r493;  mov.s32 %r499, r0;}
	// end inline asm
	mov.b32 	%r507, 16;
	// begin inline asm
	{  .reg .s32 r0;  .reg .pred p;  shfl.sync.up.b32 r0|p, %r499, %r507, %r508, %r510;  @p add.s32 r0, r0, %r499;  mov.s32 %r505, r0;}
	// end inline asm
	setp.ne.s32 	%p89, %r480, 31;
	@%p89 bra 	$L__BB3_466;
	shl.b32 	%r578, %r337, 2;
	mov.u32 	%r579, _ZZN3cub18CUB_300001_SM_10006detail6select23DeviceSelectSweepKernelINS2_10policy_hubIiNS0_8NullTypeEiLb0ELNS0_10SelectImplE1EE10Policy1000EN6thrust24THRUST_300001_SM_1000_NS6detail15normal_iteratorINSA_10device_ptrIiEEEEPS5_SF_PlNS0_13ScanTileStateIiLb1EEEN4cuda3std3__410__not_fn_tINSB_10functional5actorINSO_9compositeIJNSO_16operator_adaptorINSM_8equal_toIvEEEENSP_INSO_8argumentILj0EEEEENSP_INSO_5valueIiEEEEEEEEEEES5_iNS2_19streaming_context_tIlLb1EEELS6_1EEEvT0_T1_T2_T3_T4_T5_T6_T7_iT8_NS1_7vsmem_tEE19static_temp_storage;
	add.s32 	%r580, %r579, %r578;
	st.shared.u32 	[%r580], %r505;
$L__BB3_466:
	sub.s32 	%r581, %r505, %r485;
	bar.sync 	0;
	ld.shared.v4.u32 	{%r582, %r583, %r584, %r585}, [_ZZN3cub18CUB_300001_SM_10006detail6select23DeviceSelectSweepKernelINS2_10policy_hubIiNS0_8NullTypeEiLb0ELNS0_10SelectImplE1EE10Policy1000EN6thrust24THRUST_300001_SM_1000_NS6detail15normal_iteratorINSA_10device_ptrIiEEEEPS5_SF_PlNS0_13ScanTileStateIiLb1EEEN4cuda3std3__410__not_fn_tINSB_10functional5actorINSO_9compositeIJNSO_16operator_adaptorINSM_8equal_toIvEEEENSP_INSO_8argumentILj0EEEEENSP_INSO_5valueIiEEEEEEEEEEES5_iNS2_19streaming_context_tIlLb1EEELS6_1EEEvT0_T1_T2_T3_T4_T5_T6_T7_iT8_NS1_7vsmem_tEE19static_temp_storage];
	add.s32 	%r586, %r583, %r582;
	setp.eq.s32 	%p90, %r337, 2;
	selp.b32 	%r587, %r586, %r582, %p90;
	add.s32 	%r588, %r586, %r584;
	setp.eq.s32 	%p91, %r337, 3;
	selp.b32 	%r589, %r588, %r587, %p91;
	add.s32 	%r590, %r588, %r585;
	setp.eq.s32 	%p92, %r337, 4;
	selp.b32 	%r591, %r590, %r589, %p92;
	ld.shared.v4.u32 	{%r592, %r593, %r594, %r595}, [_ZZN3cub18CUB_300001_SM_10006detail6select23DeviceSelectSweepKernelINS2_10policy_hubIiNS0_8NullTypeEiLb0ELNS0_10SelectImplE1EE10Policy1000EN6thrust24THRUST_300001_SM_1000_NS6detail15normal_iteratorINSA_10device_ptrIiEEEEPS5_SF_PlNS0_13ScanTileStateIiLb1EEEN4cuda3std3__410__not_fn_tINSB_10functional5actorINSO_9compositeIJNSO_16operator_adaptorINSM_8equal_toIvEEEENSP_INSO_8argumentILj0EEEEENSP_INSO_5valueIiEEEEEEEEEEES5_iNS2_19streaming_context_tIlLb1EEELS6_1EEEvT0_T1_T2_T3_T4_T5_T6_T7_iT8_NS1_7vsmem_tEE19static_temp_storage+16];
	add.s32 	%r596, %r590, %r592;
	setp.eq.s32 	%p93, %r337, 5;
	selp.b32 	%r597, %r596, %r591, %p93;
	add.s32 	%r598, %r596, %r593;
	setp.eq.s32 	%p94, %r337, 6;
	selp.b32 	%r599, %r598, %r597, %p94;
	add.s32 	%r600, %r598, %r594;
	setp.eq.s32 	%p95, %r337, 7;
	selp.b32 	%r601, %r600, %r599, %p95;
	add.s32 	%r602, %r600, %r595;
	setp.eq.s32 	%p96, %r337, 8;
	selp.b32 	%r603, %r602, %r601, %p96;
	ld.shared.v4.u32 	{%r604, %r605, %r606, %r607}, [_ZZN3cub18CUB_300001_SM_10006detail6select23DeviceSelectSweepKernelINS2_10policy_hubIiNS0_8NullTypeEiLb0ELNS0_10SelectImplE1EE10Policy1000EN6thrust24THRUST_300001_SM_1000_NS6detail15normal_iteratorINSA_10device_ptrIiEEEEPS5_SF_PlNS0_13ScanTileStateIiLb1EEEN4cuda3std3__410__not_fn_tINSB_10functional5actorINSO_9compositeIJNSO_16operator_adaptorINSM_8equal_toIvEEEENSP_INSO_8argumentILj0EEEEENSP_INSO_5valueIiEEEEEEEEEEES5_iNS2_19streaming_context_tIlLb1EEELS6_1EEEvT0_T1_T2_T3_T4_T5_T6_T7_iT8_NS1_7vsmem_tEE19static_temp_storage+32];
	add.s32 	%r608, %r602, %r604;
	setp.eq.s32 	%p97, %r337, 9;
	selp.b32 	%r609, %r608, %r603, %p97;
	add.s32 	%r610, %r608, %r605;
	setp.eq.s32 	%p98, %r337, 10;
	selp.b32 	%r611, %r610, %r609, %p98;
	add.s32 	%r612, %r610, %r606;
	setp.eq.s32 	%p99, %r337, 11;
	selp.b32 	%r613, %r612, %r611, %p99;
	add.s32 	%r362, %r612, %r607;
	setp.gt.u32 	%p100, %r1656, 31;
	setp.lt.u32 	%p101, %r1656, 32;
	setp.eq.s32 	%p102, %r480, 0;
	selp.b32 	%r614, 0, %r581, %p102;
	add.s32 	%r1652, %r613, %r614;
	selp.b32 	%r364, %r581, %r1652, %p101;
	@%p100 bra 	$L__BB3_491;
	setp.ne.s32 	%p103, %r1656, 0;
	mul.wide.s32 	%rd230, %r2, 8;
	add.s64 	%rd163, %rd2, %rd230;
	@%p103 bra 	$L__BB3_469;
	st.shared.u32 	[_ZZN3cub18CUB_300001_SM_10006detail6select23DeviceSelectSweepKernelINS2_10policy_hubIiNS0_8NullTypeEiLb0ELNS0_10SelectImplE1EE10Policy1000EN6thrust24THRUST_300001_SM_1000_NS6detail15normal_iteratorINSA_10device_ptrIiEEEEPS5_SF_PlNS0_13ScanTileStateIiLb1EEEN4cuda3std3__410__not_fn_tINSB_10functional5actorINSO_9compositeIJNSO_16operator_adaptorINSM_8equal_toIvEEEENSP_INSO_8argumentILj0EEEEENSP_INSO_5valueIiEEEEEEEEEEES5_iNS2_19streaming_context_tIlLb1EEELS6_1EEEvT0_T1_T2_T3_T4_T5_T6_T7_iT8_NS1_7vsmem_tEE19static_temp_storage+76], %r362;
	add.s64 	%rd231, %rd163, 256;
	mov.b32 	%r615, 100;
	// begin inline asm
	st.relaxed.gpu.v2.u32 [%rd231], {%r615, %r362};
	// end inline asm
$L__BB3_469:
	not.b32 	%r617, %r1656;
	add.s32 	%r1649, %r2, %r617;
	mov.u32 	%r366, %nctaid.x;
	setp.gt.u32 	%p104, %r366, 499;
	@%p104 bra 	$L__BB3_471;
	membar.cta;
	bra.uni 	$L__BB3_472;
$L__BB3_471:
	mov.b32 	%r618, 1150;
	// begin inline asm
	nanosleep.u32 %r618;
	// end inline asm
$L__BB3_472:
	mul.wide.s32 	%rd233, %r1649, 8;
	add.s64 	%rd234, %rd2, %rd233;
	add.s64 	%rd232, %rd234, 256;
	// begin inline asm
	ld.relaxed.gpu.v2.u32 {%r1650, %r1646}, [%rd232];
	// end inline asm
$L__BB3_473:
	setp.eq.s32 	%p105, %r1650, 99;
	mov.b32 	%r621, -1;
	vote.sync.any.pred 	%p106, %p105, %r621;
	not.pred 	%p107, %p106;
	@%p107 bra 	$L__BB3_478;
	setp.gt.u32 	%p227, %r366, 499;
	@%p227 bra 	$L__BB3_476;
	membar.cta;
	bra.uni 	$L__BB3_477;
$L__BB3_476:
	mov.b32 	%r810, 76;
	// begin inline asm
	nanosleep.u32 %r810;
	// end inline asm
$L__BB3_477:
	// begin inline asm
	ld.relaxed.gpu.v2.u32 {%r1650, %r1646}, [%rd232];
	// end inline asm
	bra.uni 	$L__BB3_473;
$L__BB3_478:
	setp.eq.s32 	%p108, %r1650, 101;
	mov.b32 	%r648, -1;
	vote.sync.ballot.b32 	%r649, %p108, %r648;
	// begin inline asm
	mov.u32 %r623, %lanemask_ge;
	// end inline asm
	and.b32  	%r650, %r649, %r623;
	or.b32  	%r651, %r650, -2147483648;
	add.s32 	%r652, %r651, -1;
	not.b32 	%r653, %r651;
	and.b32  	%r654, %r653, %r652;
	popc.b32 	%r627, %r654;
	mov.b32 	%r626, 1;
	// begin inline asm
	shfl.sync.down.b32 %r624, %r1646, %r626, %r627, %r648;
	// end inline asm
	setp.lt.s32 	%p110, %r480, %r627;
	selp.b32 	%r655, %r624, 0, %p110;
	add.s32 	%r630, %r655, %r1646;
	mov.b32 	%r631, 2;
	// begin inline asm
	shfl.sync.down.b32 %r629, %r630, %r631, %r627, %r648;
	// end inline asm
	add.s32 	%r376, %r480, 2;
	setp.gt.s32 	%p111, %r376, %r627;
	selp.b32 	%r656, 0, %r629, %p111;
	add.s32 	%r635, %r630, %r656;
	mov.b32 	%r636, 4;
	// begin inline asm
	shfl.sync.down.b32 %r634, %r635, %r636, %r627, %r648;
	// end inline asm
	add.s32 	%r377, %r480, 4;
	setp.gt.s32 	%p112, %r377, %r627;
	selp.b32 	%r657, 0, %r634, %p112;
	add.s32 	%r640, %r635, %r657;
	mov.b32 	%r641, 8;
	// begin inline asm
	shfl.sync.down.b32 %r639, %r640, %r641, %r627, %r648;
	// end inline asm
	add.s32 	%r378, %r480, 8;
	setp.gt.s32 	%p113, %r378, %r627;
	selp.b32 	%r658, 0, %r639, %p113;
	add.s32 	%r645, %r640, %r658;
	mov.b32 	%r646, 16;
	// begin inline asm
	shfl.sync.down.b32 %r644, %r645, %r646, %r627, %r648;
	// end inline asm
	add.s32 	%r379, %r480, 16;
	setp.gt.s32 	%p114, %r379, %r627;
	selp.b32 	%r659, 0, %r644, %p114;
	add.s32 	%r1647, %r645, %r659;
	add.s64 	%rd165, %rd2, 256;
$L__BB3_479:
	setp.ne.s32 	%p115, %r1650, 101;
	mov.b32 	%r660, -1;
	vote.sync.all.pred 	%p116, %p115, %r660;
	not.pred 	%p117, %p116;
	@%p117 bra 	$L__BB3_487;
	mul.wide.s32 	%rd345, %r1649, 8;
	add.s64 	%rd346, %rd165, %rd345;
	add.s64 	%rd344, %rd346, -256;
	// begin inline asm
	ld.relaxed.gpu.v2.u32 {%r1650, %r1651}, [%rd344];
	// end inline asm
$L__BB3_481:
	setp.eq.s32 	%p216, %r1650, 99;
	mov.b32 	%r768, -1;
	vote.sync.any.pred 	%p217, %p216, %r768;
	not.pred 	%p218, %p217;
	@%p218 bra 	$L__BB3_486;
	setp.gt.u32 	%p226, %r366, 499;
	@%p226 bra 	$L__BB3_484;
	membar.cta;
	bra.uni 	$L__BB3_485;
$L__BB3_484:
	mov.b32 	%r807, 76;
	// begin inline asm
	nanosleep.u32 %r807;
	// end inline asm
$L__BB3_485:
	// begin inline asm
	ld.relaxed.gpu.v2.u32 {%r1650, %r1651}, [%rd344];
	// end inline asm
	bra.uni 	$L__BB3_481;
$L__BB3_486:
	setp.eq.s32 	%p219, %r1650, 101;
	mov.b32 	%r794, -1;
	vote.sync.ballot.b32 	%r795, %p219, %r794;
	and.b32  	%r796, %r795, %r623;
	or.b32  	%r797, %r796, -2147483648;
	add.s32 	%r798, %r797, -1;
	not.b32 	%r799, %r797;
	and.b32  	%r800, %r799, %r798;
	popc.b32 	%r773, %r800;
	mov.b32 	%r772, 1;
	// begin inline asm
	shfl.sync.down.b32 %r770, %r1651, %r772, %r773, %r794;
	// end inline asm
	setp.lt.s32 	%p221, %r480, %r773;
	selp.b32 	%r801, %r770, 0, %p221;
	add.s32 	%r776, %r801, %r1651;
	mov.b32 	%r777, 2;
	// begin inline asm
	shfl.sync.down.b32 %r775, %r776, %r777, %r773, %r794;
	// end inline asm
	setp.gt.s32 	%p222, %r376, %r773;
	selp.b32 	%r802, 0, %r775, %p222;
	add.s32 	%r781, %r776, %r802;
	mov.b32 	%r782, 4;
	// begin inline asm
	shfl.sync.down.b32 %r780, %r781, %r782, %r773, %r794;
	// end inline asm
	setp.gt.s32 	%p223, %r377, %r773;
	selp.b32 	%r803, 0, %r780, %p223;
	add.s32 	%r786, %r781, %r803;
	mov.b32 	%r787, 8;
	// begin inline asm
	shfl.sync.down.b32 %r785, %r786, %r787, %r773, %r794;
	// end inline asm
	setp.gt.s32 	%p224, %r378, %r773;
	selp.b32 	%r804, 0, %r785, %p224;
	add.s32 	%r791, %r786, %r804;
	mov.b32 	%r792, 16;
	// begin inline asm
	shfl.sync.down.b32 %r790, %r791, %r792, %r773, %r794;
	// end inline asm
	setp.gt.s32 	%p225, %r379, %r773;
	selp.b32 	%r805, 0, %r790, %p225;
	add.s32 	%r806, %r805, %r1647;
	add.s32 	%r1647, %r806, %r791;
	add.s32 	%r1649, %r1649, -32;
	bra.uni 	$L__BB3_479;
$L__BB3_487:
	setp.ne.s32 	%p118, %r1656, 0;
	@%p118 bra 	$L__BB3_489;
	add.s32 	%r663, %r1647, %r362;
	add.s64 	%rd235, %rd163, 256;
	mov.b32 	%r662, 101;
	// begin inline asm
	st.relaxed.gpu.v2.u32 [%rd235], {%r662, %r663};
	// end inline asm
	st.shared.u32 	[_ZZN3cub18CUB_300001_SM_10006detail6select23DeviceSelectSweepKernelINS2_10policy_hubIiNS0_8NullTypeEiLb0ELNS0_10SelectImplE1EE10Policy1000EN6thrust24THRUST_300001_SM_1000_NS6detail15normal_iteratorINSA_10device_ptrIiEEEEPS5_SF_PlNS0_13ScanTileStateIiLb1EEEN4cuda3std3__410__not_fn_tINSB_10functional5actorINSO_9compositeIJNSO_16operator_adaptorINSM_8equal_toIvEEEENSP_INSO_8argumentILj0EEEEENSP_INSO_5valueIiEEEEEEEEEEES5_iNS2_19streaming_context_tIlLb1EEELS6_1EEEvT0_T1_T2_T3_T4_T5_T6_T7_iT8_NS1_7vsmem_tEE19static_temp_storage+68], %r1647;
	st.shared.u32 	[_ZZN3cub18CUB_300001_SM_10006detail6select23DeviceSelectSweepKernelINS2_10policy_hubIiNS0_8NullTypeEiLb0ELNS0_10SelectImplE1EE10Policy1000EN6thrust24THRUST_300001_SM_1000_NS6detail15normal_iteratorINSA_10device_ptrIiEEEEPS5_SF_PlNS0_13ScanTileStateIiLb1EEEN4cuda3std3__410__not_fn_tINSB_10functional5actorINSO_9compositeIJNSO_16operator_adaptorINSM_8equal_toIvEEEENSP_INSO_8argumentILj0EEEEENSP_INSO_5valueIiEEEEEEEEEEES5_iNS2_19streaming_context_tIlLb1EEELS6_1EEEvT0_T1_T2_T3_T4_T5_T6_T7_iT8_NS1_7vsmem_tEE19static_temp_storage+72], %r663;
$L__BB3_489:
	setp.ne.s32 	%p119, %r480, 0;
	mov.u32 	%r1652, %r364;
	@%p119 bra 	$L__BB3_491;
	st.shared.u32 	[_ZZN3cub18CUB_300001_SM_10006detail6select23DeviceSelectSweepKernelINS2_10policy_hubIiNS0_8NullTypeEiLb0ELNS0_10SelectImplE1EE10Policy1000EN6thrust24THRUST_300001_SM_1000_NS6detail15normal_iteratorINSA_10device_ptrIiEEEEPS5_SF_PlNS0_13ScanTileStateIiLb1EEEN4cuda3std3__410__not_fn_tINSB_10functional5actorINSO_9compositeIJNSO_16operator_adaptorINSM_8equal_toIvEEEENSP_INSO_8argumentILj0EEEEENSP_INSO_5valueIiEEEEEEEEEEES5_iNS2_19streaming_context_tIlLb1EEELS6_1EEEvT0_T1_T2_T3_T4_T5_T6_T7_iT8_NS1_7vsmem_tEE19static_temp_storage+60], %r1647;
	mov.u32 	%r1652, %r1647;
$L__BB3_491:
	bar.sync 	0;
	setp.eq.s32 	%p120, %r1656, 0;
	ld.shared.u32 	%r664, [_ZZN3cub18CUB_300001_SM_10006detail6select23DeviceSelectSweepKernelINS2_10policy_hubIiNS0_8NullTypeEiLb0ELNS0_10SelectImplE1EE10Policy1000EN6thrust24THRUST_300001_SM_1000_NS6detail15normal_iteratorINSA_10device_ptrIiEEEEPS5_SF_PlNS0_13ScanTileStateIiLb1EEEN4cuda3std3__410__not_fn_tINSB_10functional5actorINSO_9compositeIJNSO_16operator_adaptorINSM_8equal_toIvEEEENSP_INSO_8argumentILj0EEEEENSP_INSO_5valueIiEEEEEEEEEEES5_iNS2_19streaming_context_tIlLb1EEELS6_1EEEvT0_T1_T2_T3_T4_T5_T6_T7_iT8_NS1_7vsmem_tEE19static_temp_storage+60];
	.pragma "used_bytes_mask 65520";
	ld.shared.v4.u32 	{%r665, %r395, %r666, %r396}, [_ZZN3cub18CUB_300001_SM_10006detail6select23DeviceSelectSweepKernelINS2_10policy_hubIiNS0_8NullTypeEiLb0ELNS0_10SelectImplE1EE10Policy1000EN6thrust24THRUST_300001_SM_1000_NS6detail15normal_iteratorINSA_10device_ptrIiEEEEPS5_SF_PlNS0_13ScanTileStateIiLb1EEEN4cuda3std3__410__not_fn_tINSB_10functional5actorINSO_9compositeIJNSO_16operator_adaptorINSM_8equal_toIvEEEENSP_INSO_8argumentILj0EEEEENSP_INSO_5valueIiEEEEEEEEEEES5_iNS2_19streaming_context_tIlLb1EEELS6_1EEEvT0_T1_T2_T3_T4_T5_T6_T7_iT8_NS1_7vsmem_tEE19static_temp_storage+64];
	selp.b32 	%r667, 0, %r664, %p120;
	add.s32 	%r397, %r667, %r1652;
	selp.u32 	%r668, 1, 0, %p18;
	add.s32 	%r398, %r397, %r668;
	add.s32 	%r399, %r355, %r397;
	selp.u32 	%r669, 1, 0, %p20;
	add.s32 	%r400, %r399, %r669;
	add.s32 	%r401, %r356, %r397;
	add.s32 	%r402, %r357, %r397;
	add.s32 	%r403, %r358, %r397;
	selp.u32 	%r670, 1, 0, %p24;
	add.s32 	%r404, %r403, %r670;
	add.s32 	%r405, %r359, %r397;
	selp.u32 	%r671, 1, 0, %p26;
	add.s32 	%r406, %r405, %r671;
	selp.u32 	%r672, 1, 0, %p27;
	add.s32 	%r407, %r406, %r672;
	selp.u32 	%r673, 1, 0, %p28;
	add.s32 	%r408, %r407, %r673;
	selp.u32 	%r674, 1, 0, %p29;
	add.s32 	%r409, %r408, %r674;
	selp.u32 	%r675, 1, 0, %p30;
	add.s32 	%r410, %r409, %r675;
	selp.u32 	%r676, 1, 0, %p31;
	add.s32 	%r411, %r410, %r676;
	selp.u32 	%r677, 1, 0, %p32;
	add.s32 	%r412, %r411, %r677;
	selp.u32 	%r678, 1, 0, %p33;
	add.s32 	%r413, %r412, %r678;
	sub.s32 	%r679, 6528, %r187;
	sub.s32 	%r1660, %r666, %r679;
	sub.s32 	%r415, %r396, %r679;
	setp.gt.s32 	%p121, %r415, 384;
	@%p121 bra 	$L__BB3_560;
	ld.param.u8 	%rs7, [%rd1];
	ld.param.u64 	%rd236, [%rd1+24];
	cvta.to.global.u64 	%rd167, %rd236;
	setp.lt.s32 	%p122, %r397, %r1660;
	and.pred  	%p123, %p18, %p122;
	@%p123 bra 	$L__BB3_493;
	bra.uni 	$L__BB3_496;
$L__BB3_493:
	setp.ne.s16 	%p124, %rs7, 0;
	mov.b64 	%rd803, 0;
	@%p124 bra 	$L__BB3_495;
	ld.global.u64 	%rd803, [%rd167];
$L__BB3_495:
	cvt.s64.s32 	%rd238, %r397;
	add.s64 	%rd239, %rd803, %rd238;
	shl.b64 	%rd240, %rd239, 2;
	add.s64 	%rd241, %rd4, %rd240;
	st.global.u32 	[%rd241], %r517;
$L__BB3_496:
	setp.ge.s32 	%p125, %r398, %r1660;
	not.pred 	%p126, %p19;
	or.pred  	%p127, %p126, %p125;
	@%p127 bra 	$L__BB3_500;
	setp.ne.s16 	%p128, %rs7, 0;
	mov.b64 	%rd804, 0;
	@%p128 bra 	$L__BB3_499;
	ld.global.u64 	%rd804, [%rd167];
$L__BB3_499:
	cvt.s64.s32 	%rd243, %r398;
	add.s64 	%rd244, %rd804, %rd243;
	shl.b64 	%rd245, %rd244, 2;
	add.s64 	%rd246, %rd4, %rd245;
	st.global.u32 	[%rd246], %r518;
$L__BB3_500:
	setp.ge.s32 	%p129, %r399, %r1660;
	not.pred 	%p130, %p20;
	or.pred  	%p131, %p130, %p129;
	@%p131 bra 	$L__BB3_504;
	setp.ne.s16 	%p132, %rs7, 0;
	mov.b64 	%rd805, 0;
	@%p132 bra 	$L__BB3_503;
	ld.global.u64 	%rd805, [%rd167];
$L__BB3_503:
	cvt.s64.s32 	%rd248, %r399;
	add.s64 	%rd249, %rd805, %rd248;
	shl.b64 	%rd250, %rd249, 2;
	add.s64 	%rd251, %rd4, %rd250;
	st.global.u32 	[%rd251], %r519;
$L__BB3_504:
	setp.ge.s32 	%p133, %r400, %r1660;
	not.pred 	%p134, %p21;
	or.pred  	%p135, %p134, %p133;
	@%p135 bra 	$L__BB3_508;
	setp.ne.s16 	%p136, %rs7, 0;
	mov.b64 	%rd806, 0;
	@%p136 bra 	$L__BB3_507;
	ld.global.u64 	%rd806, [%rd167];
$L__BB3_507:
	cvt.s64.s32 	%rd253, %r400;
	add.s64 	%rd254, %rd806, %rd253;
	shl.b64 	%rd255, %rd254, 2;
	add.s64 	%rd256, %rd4, %rd255;
	st.global.u32 	[%rd256], %r520;
$L__BB3_508:
	setp.ge.s32 	%p137, %r401, %r1660;
	not.pred 	%p138, %p22;
	or.pred  	%p139, %p138, %p137;
	@%p139 bra 	$L__BB3_512;
	setp.ne.s16 	%p140, %rs7, 0;
	mov.b64 	%rd807, 0;
	@%p140 bra 	$L__BB3_511;
	ld.global.u64 	%rd807, [%rd167];
$L__BB3_511:
	cvt.s64.s32 	%rd258, %r401;
	add.s64 	%rd259, %rd807, %rd258;
	shl.b64 	%rd260, %rd259, 2;
	add.s64 	%rd261, %rd4, %rd260;
	st.global.u32 	[%rd261], %r521;
$L__BB3_512:
	setp.ge.s32 	%p141, %r402, %r1660;
	not.pred 	%p142, %p23;
	or.pred  	%p143, %p142, %p141;
	@%p143 bra 	$L__BB3_516;
	setp.ne.s16 	%p144, %rs7, 0;
	mov.b64 	%rd808, 0;
	@%p144 bra 	$L__BB3_515;
	ld.global.u64 	%rd808, [%rd167];
$L__BB3_515:
	cvt.s64.s32 	%rd263, %r402;
	add.s64 	%rd264, %rd808, %rd263;
	shl.b64 	%rd265, %rd264, 2;
	add.s64 	%rd266, %rd4, %rd265;
	st.global.u32 	[%rd266], %r522;
$L__BB3_516:
	setp.ge.s32 	%p145, %r403, %r1660;
	not.pred 	%p146, %p24;
	or.pred  	%p147, %p146, %p145;
	@%p147 bra 	$L__BB3_520;
	setp.ne.s16 	%p148, %rs7, 0;
	mov.b64 	%rd809, 0;
	@%p148 bra 	$L__BB3_519;
	ld.global.u64 	%rd809, [%rd167];
$L__BB3_519:
	cvt.s64.s32 	%rd268, %r403;
	add.s64 	%rd269, %rd809, %rd268;
	shl.b64 	%rd270, %rd269, 2;
	add.s64 	%rd271, %rd4, %rd270;
	st.global.u32 	[%rd271], %r523;
$L__BB3_520:
	setp.ge.s32 	%p149, %r404, %r1660;
	not.pred 	%p150, %p25;
	or.pred  	%p151, %p150, %p149;
	@%p151 bra 	$L__BB3_524;
	setp.ne.s16 	%p152, %rs7, 0;
	mov.b64 	%rd810, 0;
	@%p152 bra 	$L__BB3_523;
	ld.global.u64 	%rd810, [%rd167];
$L__BB3_523:
	cvt.s64.s32 	%rd273, %r404;
	add.s64 	%rd274, %rd810, %rd273;
	shl.b64 	%rd275, %rd274, 2;
	add.s64 	%rd276, %rd4, %rd275;
	st.global.u32 	[%rd276], %r524;
$L__BB3_524:
	setp.ge.s32 	%p153, %r405, %r1660;
	not.pred 	%p154, %p26;
	or.pred  	%p155, %p154, %p153;
	@%p155 bra 	$L__BB3_528;
	setp.ne.s16 	%p156, %rs7, 0;
	mov.b64 	%rd811, 0;
	@%p156 bra 	$L__BB3_527;
	ld.global.u64 	%rd811, [%rd167];
$L__BB3_527:
	cvt.s64.s32 	%rd278, %r405;
	add.s64 	%rd279, %rd811, %rd278;
	shl.b64 	%rd280, %rd279, 2;
	add.s64 	%rd281, %rd4, %rd280;
	st.global.u32 	[%rd281], %r525;
$L__BB3_528:
	setp.ge.s32 	%p157, %r406, %r1660;
	not.pred 	%p158, %p27;
	or.pred  	%p159, %p158, %p157;
	@%p159 bra 	$L__BB3_532;
	setp.ne.s16 	%p160, %rs7, 0;
	mov.b64 	%rd812, 0;
	@%p160 bra 	$L__BB3_531;
	ld.global.u64 	%rd812, [%rd167];
$L__BB3_531:
	cvt.s64.s32 	%rd283, %r406;
	add.s64 	%rd284, %rd812, %rd283;
	shl.b64 	%rd285, %rd284, 2;
	add.s64 	%rd286, %rd4, %rd285;
	st.global.u32 	[%rd286], %r526;
$L__BB3_532:
	setp.ge.s32 	%p161, %r407, %r1660;
	not.pred 	%p162, %p28;
	or.pred  	%p163, %p162, %p161;
	@%p163 bra 	$L__BB3_536;
	setp.ne.s16 	%p164, %rs7, 0;
	mov.b64 	%rd813, 0;
	@%p164 bra 	$L__BB3_535;
	ld.global.u64 	%rd813, [%rd167];
$L__BB3_535:
	cvt.s64.s32 	%rd288, %r407;
	add.s64 	%rd289, %rd813, %rd288;
	shl.b64 	%rd290, %rd289, 2;
	add.s64 	%rd291, %rd4, %rd290;
	st.global.u32 	[%rd291], %r527;
$L__BB3_536:
	setp.ge.s32 	%p165, %r408, %r1660;
	not.pred 	%p166, %p29;
	or.pred  	%p167, %p166, %p165;
	@%p167 bra 	$L__BB3_540;
	setp.ne.s16 	%p168, %rs7, 0;
	mov.b64 	%rd814, 0;
	@%p168 bra 	$L__BB3_539;
	ld.global.u64 	%rd814, [%rd167];
$L__BB3_539:
	cvt.s64.s32 	%rd293, %r408;
	add.s64 	%rd294, %rd814, %rd293;
	shl.b64 	%rd295, %rd294, 2;
	add.s64 	%rd296, %rd4, %rd295;
	st.global.u32 	[%rd296], %r528;
$L__BB3_540:
	setp.ge.s32 	%p169, %r409, %r1660;
	not.pred 	%p170, %p30;
	or.pred  	%p171, %p170, %p169;
	@%p171 bra 	$L__BB3_544;
	setp.ne.s16 	%p172, %rs7, 0;
	mov.b64 	%rd815, 0;
	@%p172 bra 	$L__BB3_543;
	ld.global.u64 	%rd815, [%rd167];
$L__BB3_543:
	cvt.s64.s32 	%rd298, %r409;
	add.s64 	%rd299, %rd815, %rd298;
	shl.b64 	%rd300, %rd299, 2;
	add.s64 	%rd301, %rd4, %rd300;
	st.global.u32 	[%rd301], %r529;
$L__BB3_544:
	setp.ge.s32 	%p173, %r410, %r1660;
	not.pred 	%p174, %p31;
	or.pred  	%p175, %p174, %p173;
	@%p175 bra 	$L__BB3_548;
	setp.ne.s16 	%p176, %rs7, 0;
	mov.b64 	%rd816, 0;
	@%p176 bra 	$L__BB3_547;
	ld.global.u64 	%rd816, [%rd167];
$L__BB3_547:
	cvt.s64.s32 	%rd303, %r410;
	add.s64 	%rd304, %rd816, %rd303;
	shl.b64 	%rd305, %rd304, 2;
	add.s64 	%rd306, %rd4, %rd305;
	st.global.u32 	[%rd306], %r530;
$L__BB3_548:
	setp.ge.s32 	%p177, %r411, %r1660;
	not.pred 	%p178, %p32;
	or.pred  	%p179, %p178, %p177;
	@%p179 bra 	$L__BB3_552;
	setp.ne.s16 	%p180, %rs7, 0;
	mov.b64 	%rd817, 0;
	@%p180 bra 	$L__BB3_551;
	ld.global.u64 	%rd817, [%rd167];
$L__BB3_551:
	cvt.s64.s32 	%rd308, %r411;
	add.s64 	%rd309, %rd817, %rd308;
	shl.b64 	%rd310, %rd309, 2;
	add.s64 	%rd311, %rd4, %rd310;
	st.global.u32 	[%rd311], %r531;
$L__BB3_552:
	setp.ge.s32 	%p181, %r412, %r1660;
	not.pred 	%p182, %p33;
	or.pred  	%p183, %p182, %p181;
	@%p183 bra 	$L__BB3_556;
	setp.ne.s16 	%p184, %rs7, 0;
	mov.b64 	%rd818, 0;
	@%p184 bra 	$L__BB3_555;
	ld.global.u64 	%rd818, [%rd167];
$L__BB3_555:
	cvt.s64.s32 	%rd313, %r412;
	add.s64 	%rd314, %rd818, %rd313;
	shl.b64 	%rd315, %rd314, 2;
	add.s64 	%rd316, %rd4, %rd315;
	st.global.u32 	[%rd316], %r532;
$L__BB3_556:
	setp.ge.s32 	%p185, %r413, %r1660;
	not.pred 	%p186, %p34;
	or.pred  	%p187, %p186, %p185;
	@%p187 bra 	$L__BB3_611;
	setp.ne.s16 	%p188, %rs7, 0;
	mov.b64 	%rd819, 0;
	@%p188 bra 	$L__BB3_559;
	ld.global.u64 	%rd819, [%rd167];
$L__BB3_559:
	cvt.s64.s32 	%rd318, %r413;
	add.s64 	%rd319, %rd819, %rd318;
	shl.b64 	%rd320, %rd319, 2;
	add.s64 	%rd321, %rd4, %rd320;
	st.global.u32 	[%rd321], %r533;
	bra.uni 	$L__BB3_611;
$L__BB3_560:
	bar.sync 	0;
	not.pred 	%p189, %p18;
	@%p189 bra 	$L__BB3_562;
	sub.s32 	%r680, %r397, %r395;
	shl.b32 	%r681, %r680, 2;
	mov.u32 	%r682, _ZZN3cub18CUB_300001_SM_10006detail6select23DeviceSelectSweepKernelINS2_10policy_hubIiNS0_8NullTypeEiLb0ELNS0_10SelectImplE1EE10Policy1000EN6thrust24THRUST_300001_SM_1000_NS6detail15normal_iteratorINSA_10device_ptrIiEEEEPS5_SF_PlNS0_13ScanTileStateIiLb1EEEN4cuda3std3__410__not_fn_tINSB_10functional5actorINSO_9compositeIJNSO_16operator_adaptorINSM_8equal_toIvEEEENSP_INSO_8argumentILj0EEEEENSP_INSO_5valueIiEEEEEEEEEEES5_iNS2_19streaming_context_tIlLb1EEELS6_1EEEvT0_T1_T2_T3_T4_T5_T6_T7_iT8_NS1_7vsmem_tEE19static_temp_storage;
	add.s32 	%r683, %r682, %r681;
	st.shared.u32 	[%r683], %r517;
$L__BB3_562:
	not.pred 	%p190, %p19;
	@%p190 bra 	$L__BB3_564;
	sub.s32 	%r684, %r398, %r395;
	shl.b32 	%r685, %r684, 2;
	mov.u32 	%r686, _ZZN3cub18CUB_300001_SM_10006detail6select23DeviceSelectSweepKernelINS2_10policy_hubIiNS0_8NullTypeEiLb0ELNS0_10SelectImplE1EE10Policy1000EN6thrust24THRUST_300001_SM_1000_NS6detail15normal_iteratorINSA_10device_ptrIiEEEEPS5_SF_PlNS0_13ScanTileStateIiLb1EEEN4cuda3std3__410__not_fn_tINSB_10functional5actorINSO_9compositeIJNSO_16operator_adaptorINSM_8equal_toIvEEEENSP_INSO_8argumentILj0EEEEENSP_INSO_5valueIiEEEEEEEEEEES5_iNS2_19streaming_context_tIlLb1EEELS6_1EEEvT0_T1_T2_T3_T4_T5_T6_T7_iT8_NS1_7vsmem_tEE19static_temp_storage;
	add.s32 	%r687, %r686, %r685;
	st.shared.u32 	[%r687], %r518;
$L__BB3_564:
	not.pred 	%p191, %p20;
	@%p191 bra 	$L__BB3_566;
	sub.s32 	%r688, %r399, %r395;
	shl.b32 	%r689, %r688, 2;
	mov.u32 	%r690, _ZZN3cub18CUB_300001_SM_10006detail6select23DeviceSelectSweepKernelINS2_10policy_hubIiNS0_8NullTypeEiLb0ELNS0_10SelectImplE1EE10Policy1000EN6thrust24THRUST_300001_SM_1000_NS6detail15normal_iteratorINSA_10device_ptrIiEEEEPS5_SF_PlNS0_13ScanTileStateIiLb1EEEN4cuda3std3__410__not_fn_tINSB_10functional5actorINSO_9compositeIJNSO_16operator_adaptorINSM_8equal_toIvEEEENSP_INSO_8argumentILj0EEEEENSP_INSO_5valueIiEEEEEEEEEEES5_iNS2_19streaming_context_tIlLb1EEELS6_1EEEvT0_T1_T2_T3_T4_T5_T6_T7_iT8_NS1_7vsmem_tEE19static_temp_storage;
	add.s32 	%r691, %r690, %r689;
	st.shared.u32 	[%r691], %r519;
$L__BB3_566:
	not.pred 	%p192, %p21;
	@%p192 bra 	$L__BB3_568;
	sub.s32 	%r692, %r400, %r395;
	shl.b32 	%r693, %r692, 2;
	mov.u32 	%r694, _ZZN3cub18CUB_300001_SM_10006detail6select23DeviceSelectSweepKernelINS2_10policy_hubIiNS0_8NullTypeEiLb0ELNS0_10SelectImplE1EE10Policy1000EN6thrust24THRUST_300001_SM_1000_NS6detail15normal_iteratorINSA_10device_ptrIiEEEEPS5_SF_PlNS0_13ScanTileStateIiLb1EEEN4cuda3std3__410__not_fn_tINSB_10functional5actorINSO_9compositeIJNSO_16operator_adaptorINSM_8equal_toIvEEEENSP_INSO_8argumentILj0EEEEENSP_INSO_5valueIiEEEEEEEEEEES5_iNS2_19streaming_context_tIlLb1EEELS6_1EEEvT0_T1_T2_T3_T4_T5_T6_T7_iT8_NS1_7vsmem_tEE19static_temp_storage;
	add.s32 	%r695, %r694, %r693;
	st.shared.u32 	[%r695], %r520;
$L__BB3_568:
	not.pred 	%p193, %p22;
	@%p193 bra 	$L__BB3_570;
	sub.s32 	%r696, %r401, %r395;
	shl.b32 	%r697, %r696, 2;
	mov.u32 	%r698, _ZZN3cub18CUB_300001_SM_10006detail6select23DeviceSelectSweepKernelINS2_10policy_hubIiNS0_8NullTypeEiLb0ELNS0_10SelectImplE1EE10Policy1000EN6thrust24THRUST_300001_SM_1000_NS6detail15normal_iteratorINSA_10device_ptrIiEEEEPS5_SF_PlNS0_13ScanTileStateIiLb1EEEN4cuda3std3__410__not_fn_tINSB_10functional5actorINSO_9compositeIJNSO_16operator_adaptorINSM_8equal_toIvEEEENSP_INSO_8argumentILj0EEEEENSP_INSO_5valueIiEEEEEEEEEEES5_iNS2_19streaming_context_tIlLb1EEELS6_1EEEvT0_T1_T2_T3_T4_T5_T6_T7_iT8_NS1_7vsmem_tEE19static_temp_storage;
	add.s32 	%r699, %r698, %r697;
	st.shared.u32 	[%r699], %r521;
$L__BB3_570:
	not.pred 	%p194, %p23;
	@%p194 bra 	$L__BB3_572;
	sub.s32 	%r700, %r402, %r395;
	shl.b32 	%r701, %r700, 2;
	mov.u32 	%r702, _ZZN3cub18CUB_300001_SM_10006detail6select23DeviceSelectSweepKernelINS2_10policy_hubIiNS0_8NullTypeEiLb0ELNS0_10SelectImplE1EE10Policy1000EN6thrust24THRUST_300001_SM_1000_NS6detail15normal_iteratorINSA_10device_ptrIiEEEEPS5_SF_PlNS0_13ScanTileStateIiLb1EEEN4cuda3std3__410__not_fn_tINSB_10functional5actorINSO_9compositeIJNSO_16operator_adaptorINSM_8equal_toIvEEEENSP_INSO_8argumentILj0EEEEENSP_INSO_5valueIiEEEEEEEEEEES5_iNS2_19streaming_context_tIlLb1EEELS6_1EEEvT0_T1_T2_T3_T4_T5_T6_T7_iT8_NS1_7vsmem_tEE19static_temp_storage;
	add.s32 	%r703, %r702, %r701;
	st.shared.u32 	[%r703], %r522;
$L__BB3_572:
	not.pred 	%p195, %p24;
	@%p195 bra 	$L__BB3_574;
	sub.s32 	%r704, %r403, %r395;
	shl.b32 	%r705, %r704, 2;
	mov.u32 	%r706, _ZZN3cub18CUB_300001_SM_10006detail6select23DeviceSelectSweepKernelINS2_10policy_hubIiNS0_8NullTypeEiLb0ELNS0_10SelectImplE1EE10Policy1000EN6thrust24THRUST_300001_SM_1000_NS6detail15normal_iteratorINSA_10device_ptrIiEEEEPS5_SF_PlNS0_13ScanTileStateIiLb1EEEN4cuda3std3__410__not_fn_tINSB_10functional5actorINSO_9compositeIJNSO_16operator_adaptorINSM_8equal_toIvEEEENSP_INSO_8argumentILj0EEEEENSP_INSO_5valueIiEEEEEEEEEEES5_iNS2_19streaming_context_tIlLb1EEELS6_1EEEvT0_T1_T2_T3_T4_T5_T6_T7_iT8_NS1_7vsmem_tEE19static_temp_storage;
	add.s32 	%r707, %r706, %r705;
	st.shared.u32 	[%r707], %r523;
$L__BB3_574:
	not.pred 	%p196, %p25;
	@%p196 bra 	$L__BB3_576;
	sub.s32 	%r708, %r404, %r395;
	shl.b32 	%r709, %r708, 2;
	mov.u32 	%r710, _ZZN3cub18CUB_300001_SM_10006detail6select23DeviceSelectSweepKernelINS2_10policy_hubIiNS0_8NullTypeEiLb0ELNS0_10SelectImplE1EE10Policy1000EN6thrust24THRUST_300001_SM_1000_NS6detail15normal_iteratorINSA_10device_ptrIiEEEEPS5_SF_PlNS0_13ScanTileStateIiLb1EEEN4cuda3std3__410__not_fn_tINSB_10functional5actorINSO_9compositeIJNSO_16operator_adaptorINSM_8equal_toIvEEEENSP_INSO_8argumentILj0EEEEENSP_INSO_5valueIiEEEEEEEEEEES5_iNS2_19streaming_context_tIlLb1EEELS6_1EEEvT0_T1_T2_T3_T4_T5_T6_T7_iT8_NS1_7vsmem_tEE19static_temp_storage;
	add.s32 	%r711, %r710, %r709;
	st.shared.u32 	[%r711], %r524;
$L__BB3_576:
	not.pred 	%p197, %p26;
	@%p197 bra 	$L__BB3_578;
	sub.s32 	%r712, %r405, %r395;
	shl.b32 	%r713, %r712, 2;
	mov.u32 	%r714, _ZZN3cub18CUB_300001_SM_10006detail6select23DeviceSelectSweepKernelINS2_10policy_hubIiNS0_8NullTypeEiLb0ELNS0_10SelectImplE1EE10Policy1000EN6thrust24THRUST_300001_SM_1000_NS6detail15normal_iteratorINSA_10device_ptrIiEEEEPS5_SF_PlNS0_13ScanTileStateIiLb1EEEN4cuda3std3__410__not_fn_tINSB_10functional5actorINSO_9compositeIJNSO_16operator_adaptorINSM_8equal_toIvEEEENSP_INSO_8argumentILj0EEEEENSP_INSO_5valueIiEEEEEEEEEEES5_iNS2_19streaming_context_tIlLb1EEELS6_1EEEvT0_T1_T2_T3_T4_T5_T6_T7_iT8_NS1_7vsmem_tEE19static_temp_storage;
	add.s32 	%r715, %r714, %r713;
	st.shared.u32 	[%r715], %r525;
$L__BB3_578:
	not.pred 	%p198, %p27;
	@%p198 bra 	$L__BB3_580;
	sub.s32 	%r716, %r406, %r395;
	shl.b32 	%r717, %r716, 2;
	mov.u32 	%r718, _ZZN3cub18CUB_300001_SM_10006detail6select23DeviceSelectSweepKernelINS2_10policy_hubIiNS0_8NullTypeEiLb0ELNS0_10SelectImplE1EE10Policy1000EN6thrust24THRUST_300001_SM_1000_NS6detail15normal_iteratorINSA_10device_ptrIiEEEEPS5_SF_PlNS0_13ScanTileStateIiLb1EEEN4cuda3std3__410__not_fn_tINSB_10functional5actorINSO_9compositeIJNSO_16operator_adaptorINSM_8equal_toIvEEEENSP_INSO_8argumentILj0EEEEENSP_INSO_5valueIiEEEEEEEEEEES5_iNS2_19streaming_context_tIlLb1EEELS6_1EEEvT0_T1_T2_T3_T4_T5_T6_T7_iT8_NS1_7vsmem_tEE19static_temp_storage;
	add.s32 	%r719, %r718, %r717;
	st.shared.u32 	[%r719], %r526;
$L__BB3_580:
	not.pred 	%p199, %p28;
	@%p199 bra 	$L__BB3_582;
	sub.s32 	%r720, %r407, %r395;
	shl.b32 	%r721, %r720, 2;
	mov.u32 	%r722, _ZZN3cub18CUB_300001_SM_10006detail6select23DeviceSelectSweepKernelINS2_10policy_hubIiNS0_8NullTypeEiLb0ELNS0_10SelectImplE1EE10Policy1000EN6thrust24THRUST_300001_SM_1000_NS6detail15normal_iteratorINSA_10device_ptrIiEEEEPS5_SF_PlNS0_13ScanTileStateIiLb1EEEN4cuda3std3__410__not_fn_tINSB_10functional5actorINSO_9compositeIJNSO_16operator_adaptorINSM_8equal_toIvEEEENSP_INSO_8argumentILj0EEEEENSP_INSO_5valueIiEEEEEEEEEEES5_iNS2_19streaming_context_tIlLb1EEELS6_1EEEvT0_T1_T2_T3_T4_T5_T6_T7_iT8_NS1_7vsmem_tEE19static_temp_storage;
	add.s32 	%r723, %r722, %r721;
	st.shared.u32 	[%r723], %r527;
$L__BB3_582:
	not.pred 	%p200, %p29;
	@%p200 bra 	$L__BB3_584;
	sub.s32 	%r724, %r408, %r395;
	shl.b32 	%r725, %r724, 2;
	mov.u32 	%r726, _ZZN3cub18CUB_300001_SM_10006detail6select23DeviceSelectSweepKernelINS2_10policy_hubIiNS0_8NullTypeEiLb0ELNS0_10SelectImplE1EE10Policy1000EN6thrust24THRUST_300001_SM_1000_NS6detail15normal_iteratorINSA_10device_ptrIiEEEEPS5_SF_PlNS0_13ScanTileStateIiLb1EEEN4cuda3std3__410__not_fn_tINSB_10functional5actorINSO_9compositeIJNSO_16operator_adaptorINSM_8equal_toIvEEEENSP_INSO_8argumentILj0EEEEENSP_INSO_5valueIiEEEEEEEEEEES5_iNS2_19streaming_context_tIlLb1EEELS6_1EEEvT0_T1_T2_T3_T4_T5_T6_T7_iT8_NS1_7vsmem_tEE19static_temp_storage;
	add.s32 	%r727, %r726, %r725;
	st.shared.u32 	[%r727], %r528;
$L__BB3_584:
	not.pred 	%p201, %p30;
	@%p201 bra 	$L__BB3_586;
	sub.s32 	%r728, %r409, %r395;
	shl.b32 	%r729, %r728, 2;
	mov.u32 	%r730, _ZZN3cub18CUB_300001_SM_10006detail6select23DeviceSelectSweepKernelINS2_10policy_hubIiNS0_8NullTypeEiLb0ELNS0_10SelectImplE1EE10Policy1000EN6thrust24THRUST_300001_SM_1000_NS6detail15normal_iteratorINSA_10device_ptrIiEEEEPS5_SF_PlNS0_13ScanTileStateIiLb1EEEN4cuda3std3__410__not_fn_tINSB_10functional5actorINSO_9compositeIJNSO_16operator_adaptorINSM_8equal_toIvEEEENSP_INSO_8argumentILj0EEEEENSP_INSO_5valueIiEEEEEEEEEEES5_iNS2_19streaming_context_tIlLb1EEELS6_1EEEvT0_T1_T2_T3_T4_T5_T6_T7_iT8_NS1_7vsmem_tEE19static_temp_storage;
	add.s32 	%r731, %r730, %r729;
	st.shared.u32 	[%r731], %r529;
$L__BB3_586:
	not.pred 	%p202, %p31;
	@%p202 bra 	$L__BB3_588;
	sub.s32 	%r732, %r410, %r395;
	shl.b32 	%r733, %r732, 2;
	mov.u32 	%r734, _ZZN3cub18CUB_300001_SM_10006detail6select23DeviceSelectSweepKernelINS2_10policy_hubIiNS0_8NullTypeEiLb0ELNS0_10SelectImplE1EE10Policy1000EN6thrust24THRUST_300001_SM_1000_NS6detail15normal_iteratorINSA_10device_ptrIiEEEEPS5_SF_PlNS0_13ScanTileStateIiLb1EEEN4cuda3std3__410__not_fn_tINSB_10functional5actorINSO_9compositeIJNSO_16operator_adaptorINSM_8equal_toIvEEEENSP_INSO_8argumentILj0EEEEENSP_INSO_5valueIiEEEEEEEEEEES5_iNS2_19streaming_context_tIlLb1EEELS6_1EEEvT0_T1_T2_T3_T4_T5_T6_T7_iT8_NS1_7vsmem_tEE19static_temp_storage;
	add.s32 	%r735, %r734, %r733;
	st.shared.u32 	[%r735], %r530;
$L__BB3_588:
	not.pred 	%p203, %p32;
	@%p203 bra 	$L__BB3_590;
	sub.s32 	%r736, %r411, %r395;
	shl.b32 	%r737, %r736, 2;
	mov.u32 	%r738, _ZZN3cub18CUB_300001_SM_10006detail6select23DeviceSelectSweepKernelINS2_10policy_hubIiNS0_8NullTypeEiLb0ELNS0_10SelectImplE1EE10Policy1000EN6thrust24THRUST_300001_SM_1000_NS6detail15normal_iteratorINSA_10device_ptrIiEEEEPS5_SF_PlNS0_13ScanTileStateIiLb1EEEN4cuda3std3__410__not_fn_tINSB_10functional5actorINSO_9compositeIJNSO_16operator_adaptorINSM_8equal_toIvEEEENSP_INSO_8argumentILj0EEEEENSP_INSO_5valueIiEEEEEEEEEEES5_iNS2_19streaming_context_tIlLb1EEELS6_1EEEvT0_T1_T2_T3_T4_T5_T6_T7_iT8_NS1_7vsmem_tEE19static_temp_storage;
	add.s32 	%r739, %r738, %r737;
	st.shared.u32 	[%r739], %r531;
$L__BB3_590:
	not.pred 	%p204, %p33;
	@%p204 bra 	$L__BB3_592;
	sub.s32 	%r740, %r412, %r395;
	shl.b32 	%r741, %r740, 2;
	mov.u32 	%r742, _ZZN3cub18CUB_300001_SM_10006detail6select23DeviceSelectSweepKernelINS2_10policy_hubIiNS0_8NullTypeEiLb0ELNS0_10SelectImplE1EE10Policy1000EN6thrust24THRUST_300001_SM_1000_NS6detail15normal_iteratorINSA_10device_ptrIiEEEEPS5_SF_PlNS0_13ScanTileStateIiLb1EEEN4cuda3std3__410__not_fn_tINSB_10functional5actorINSO_9compositeIJNSO_16operator_adaptorINSM_8equal_toIvEEEENSP_INSO_8argumentILj0EEEEENSP_INSO_5valueIiEEEEEEEEEEES5_iNS2_19streaming_context_tIlLb1EEELS6_1EEEvT0_T1_T2_T3_T4_T5_T6_T7_iT8_NS1_7vsmem_tEE19static_temp_storage;
	add.s32 	%r743, %r742, %r741;
	st.shared.u32 	[%r743], %r532;
$L__BB3_592:
	not.pred 	%p205, %p34;
	@%p205 bra 	$L__BB3_594;
	sub.s32 	%r744, %r413, %r395;
	shl.b32 	%r745, %r744, 2;
	mov.u32 	%r746, _ZZN3cub18CUB_300001_SM_10006detail6select23DeviceSelectSweepKernelINS2_10policy_hubIiNS0_8NullTypeEiLb0ELNS0_10SelectImplE1EE10Policy1000EN6thrust24THRUST_300001_SM_1000_NS6detail15normal_iteratorINSA_10device_ptrIiEEEEPS5_SF_PlNS0_13ScanTileStateIiLb1EEEN4cuda3std3__410__not_fn_tINSB_10functional5actorINSO_9compositeIJNSO_16operator_adaptorINSM_8equal_toIvEEEENSP_INSO_8argumentILj0EEEEENSP_INSO_5valueIiEEEEEEEEEEES5_iNS2_19streaming_context_tIlLb1EEELS6_1EEEvT0_T1_T2_T3_T4_T5_T6_T7_iT8_NS1_7vsmem_tEE19static_temp_storage;
	add.s32 	%r747, %r746, %r745;
	st.shared.u32 	[%r747], %r533;
$L__BB3_594:
	bar.sync 	0;
	setp.ge.s32 	%p206, %r1656, %r415;
	@%p206 bra 	$L__BB3_611;
	ld.param.u32 	%r1584, [_ZN3cub18CUB_300001_SM_10006detail6select23DeviceSelectSweepKernelINS2_10policy_hubIiNS0_8NullTypeEiLb0ELNS0_10SelectImplE1EE10Policy1000EN6thrust24THRUST_300001_SM_1000_NS6detail15normal_iteratorINSA_10device_ptrIiEEEEPS5_SF_PlNS0_13ScanTileStateIiLb1EEEN4cuda3std3__410__not_fn_tINSB_10functional5actorINSO_9compositeIJNSO_16operator_adaptorINSM_8equal_toIvEEEENSP_INSO_8argumentILj0EEEEENSP_INSO_5valueIiEEEEEEEEEEES5_iNS2_19streaming_context_tIlLb1EEELS6_1EEEvT0_T1_T2_T3_T4_T5_T6_T7_iT8_NS1_7vsmem_tE_param_7];
	ld.param.u8 	%rs8, [%rd1];
	ld.param.u64 	%rd322, [%rd1+24];
	cvta.to.global.u64 	%rd168, %rd322;
	add.s32 	%r748, %r396, %r1584;
	add.s32 	%r749, %r1656, %r3;
	sub.s32 	%r750, %r748, %r749;
	add.s32 	%r416, %r750, -6529;
	mul.hi.u32 	%r751, %r416, -1431655765;
	shr.u32 	%r752, %r751, 8;
	add.s32 	%r417, %r752, 1;
	and.b32  	%r753, %r752, 3;
	setp.eq.s32 	%p207, %r753, 3;
	@%p207 bra 	$L__BB3_600;
	and.b32  	%r754, %r417, 3;
	add.s32 	%r1655, %r395, %r1656;
	shl.b32 	%r755, %r1656, 2;
	mov.u32 	%r756, _ZZN3cub18CUB_300001_SM_10006detail6select23DeviceSelectSweepKernelINS2_10policy_hubIiNS0_8NullTypeEiLb0ELNS0_10SelectImplE1EE10Policy1000EN6thrust24THRUST_300001_SM_1000_NS6detail15normal_iteratorINSA_10device_ptrIiEEEEPS5_SF_PlNS0_13ScanTileStateIiLb1EEEN4cuda3std3__410__not_fn_tINSB_10functional5actorINSO_9compositeIJNSO_16operator_adaptorINSM_8equal_toIvEEEENSP_INSO_8argumentILj0EEEEENSP_INSO_5valueIiEEEEEEEEEEES5_iNS2_19streaming_context_tIlLb1EEELS6_1EEEvT0_T1_T2_T3_T4_T5_T6_T7_iT8_NS1_7vsmem_tEE19static_temp_storage;
	add.s32 	%r1654, %r756, %r755;
	neg.s32 	%r1653, %r754;
	mad.lo.s32 	%r1656, %r754, 384, %r1656;
$L__BB3_597:
	.pragma "nounroll";
	setp.ne.s16 	%p208, %rs8, 0;
	mov.b64 	%rd798, 0;
	@%p208 bra 	$L__BB3_599;
	ld.global.u64 	%rd798, [%rd168];
$L__BB3_599:
	cvt.s64.s32 	%rd324, %r1655;
	add.s64 	%rd325, %rd798, %rd324;
	shl.b64 	%rd326, %rd325, 2;
	add.s64 	%rd327, %rd4, %rd326;
	ld.shared.u32 	%r757, [%r1654];
	st.global.u32 	[%rd327], %r757;
	add.s32 	%r1655, %r1655, 384;
	add.s32 	%r1654, %r1654, 1536;
	add.s32 	%r1653, %r1653, 1;
	setp.ne.s32 	%p209, %r1653, 0;
	@%p209 bra 	$L__BB3_597;
$L__BB3_600:
	setp.lt.u32 	%p210, %r416, 1152;
	@%p210 bra 	$L__BB3_611;
	add.s32 	%r1658, %r395, %r1656;
	shl.b32 	%r758, %r1656, 2;
	mov.u32 	%r759, _ZZN3cub18CUB_300001_SM_10006detail6select23DeviceSelectSweepKernelINS2_10policy_hubIiNS0_8NullTypeEiLb0ELNS0_10SelectImplE1EE10Policy1000EN6thrust24THRUST_300001_SM_1000_NS6detail15normal_iteratorINSA_10device_ptrIiEEEEPS5_SF_PlNS0_13ScanTileStateIiLb1EEEN4cuda3std3__410__not_fn_tINSB_10functional5actorINSO_9compositeIJNSO_16operator_adaptorINSM_8equal_toIvEEEENSP_INSO_8argumentILj0EEEEENSP_INSO_5valueIiEEEEEEEEEEES5_iNS2_19streaming_context_tIlLb1EEELS6_1EEEvT0_T1_T2_T3_T4_T5_T6_T7_iT8_NS1_7vsmem_tEE19static_temp_storage;
	add.s32 	%r760, %r758, %r759;
	add.s32 	%r1657, %r760, 3072;
$L__BB3_602:
	setp.ne.s16 	%p211, %rs8, 0;
	cvt.s64.s32 	%rd171, %r1658;
	mov.b64 	%rd799, 0;
	@%p211 bra 	$L__BB3_604;
	ld.global.u64 	%rd799, [%rd168];
$L__BB3_604:
	setp.ne.s16 	%p212, %rs8, 0;
	add.s64 	%rd330, %rd799, %rd171;
	shl.b64 	%rd331, %rd330, 2;
	add.s64 	%rd332, %rd4, %rd331;
	ld.shared.u32 	%r761, [%r1657+-3072];
	st.global.u32 	[%rd332], %r761;
	mov.b64 	%rd800, 0;
	@%p212 bra 	$L__BB3_606;
	ld.global.u64 	%rd800, [%rd168];
$L__BB3_606:
	setp.ne.s16 	%p213, %rs8, 0;
	add.s64 	%rd334, %rd800, %rd171;
	shl.b64 	%rd335, %rd334, 2;
	add.s64 	%rd336, %rd4, %rd335;
	ld.shared.u32 	%r762, [%r1657+-1536];
	st.global.u32 	[%rd336+1536], %r762;
	mov.b64 	%rd801, 0;
	@%p213 bra 	$L__BB3_608;
	ld.global.u64 	%rd801, [%rd168];
$L__BB3_608:
	setp.ne.s16 	%p214, %rs8, 0;
	add.s64 	%rd338, %rd801, %rd171;
	shl.b64 	%rd339, %rd338, 2;
	add.s64 	%rd340, %rd4, %rd339;
	ld.shared.u32 	%r763, [%r1657];
	st.global.u32 	[%rd340+3072], %r763;
	mov.b64 	%rd802, 0;
	@%p214 bra 	$L__BB3_610;
	ld.global.u64 	%rd802, [%rd168];
$L__BB3_610:
	cvt.u32.u64 	%r764, %rd171;
	add.s64 	%rd341, %rd802, %rd171;
	shl.b64 	%rd342, %rd341, 2;
	add.s64 	%rd343, %rd4, %rd342;
	ld.shared.u32 	%r765, [%r1657+1536];
	st.global.u32 	[%rd343+4608], %r765;
	add.s32 	%r1656, %r1656, 1536;
	add.s32 	%r1658, %r764, 1536;
	add.s32 	%r1657, %r1657, 6144;
	setp.lt.s32 	%p215, %r1656, %r415;
	@%p215 bra 	$L__BB3_602;
$L__BB3_611:
	mov.u32 	%r1054, %tid.x;
	setp.ne.s32 	%p388, %r1054, 0;
	@%p388 bra 	$L__BB3_619;
	mov.u64 	%rd214, %rd220;
	ld.param.u8 	%rs55, [%rd214+1];
	setp.eq.s16 	%p389, %rs55, 0;
	@%p389 bra 	$L__BB3_616;
	ld.param.u8 	%rs56, [%rd214];
	setp.ne.s16 	%p390, %rs56, 0;
	mov.b64 	%rd820, 0;
	@%p390 bra 	$L__BB3_615;
	ld.param.u64 	%rd468, [%rd214+24];
	cvta.to.global.u64 	%rd469, %rd468;
	ld.global.u64 	%rd820, [%rd469];
$L__BB3_615:
	ld.param.u64 	%rd727, [_ZN3cub18CUB_300001_SM_10006detail6select23DeviceSelectSweepKernelINS2_10policy_hubIiNS0_8NullTypeEiLb0ELNS0_10SelectImplE1EE10Policy1000EN6thrust24THRUST_300001_SM_1000_NS6detail15normal_iteratorINSA_10device_ptrIiEEEEPS5_SF_PlNS0_13ScanTileStateIiLb1EEEN4cuda3std3__410__not_fn_tINSB_10functional5actorINSO_9compositeIJNSO_16operator_adaptorINSM_8equal_toIvEEEENSP_INSO_8argumentILj0EEEEENSP_INSO_5valueIiEEEEEEEEEEES5_iNS2_19streaming_context_tIlLb1EEELS6_1EEEvT0_T1_T2_T3_T4_T5_T6_T7_iT8_NS1_7vsmem_tE_param_3];
	cvt.s64.s32 	%rd470, %r1660;
	add.s64 	%rd471, %rd820, %rd470;
	cvta.to.global.u64 	%rd472, %rd727;
	st.global.u64 	[%rd472], %rd471;
	bra.uni 	$L__BB3_619;
$L__BB3_616:
	ld.param.u8 	%rs57, [%rd214];
	setp.ne.s16 	%p391, %rs57, 0;
	mov.b64 	%rd821, 0;
	@%p391 bra 	$L__BB3_618;
	ld.param.u64 	%rd474, [%rd214+24];
	cvta.to.global.u64 	%rd475, %rd474;
	ld.global.u64 	%rd821, [%rd475];
$L__BB3_618:
	cvt.s64.s32 	%rd476, %r1660;
	add.s64 	%rd477, %rd821, %rd476;
	ld.param.u64 	%rd478, [%rd214+32];
	cvta.to.global.u64 	%rd479, %rd478;
	st.global.u64 	[%rd479], %rd477;
$L__BB3_619:
	ret;

}


// ===== COMPILED SASS (sm_100) =====

	.target	sm_100

	.elftype	@"ET_EXEC"


//--------------------- .note.nv.tkinfo           --------------------------
	.section	.note.nv.tkinfo,"",@"SHT_NOTE"
	.sectionflags	@"SHF_NOTE_NV_TKINFO"
	.tkinfo
        /*0018*/ 	.word	0x00000002
        /*0030*/ 	.string	""
        /*0030*/ 	.string	"ptxas"
        /*0030*/ 	.string	"Cuda compilation tools, release 13.0, V13.0.88"
        /*0030*/ 	.string	"Build cuda_13.0.r13.0/compiler.36424714_0"
        /*0030*/ 	.string	"-arch sm_100 -m 64 "



//--------------------- .note.nv.cuinfo           --------------------------
	.section	.note.nv.cuinfo,"",@"SHT_NOTE"
	.sectionflags	@"SHF_NOTE_NV_CUINFO"
        /*0018*/ 	.short	0x0002
        /*001a*/ 	.short	0x0064
        /*001c*/ 	.short	0x0082
	.zero		2


//--------------------- .nv.info                  --------------------------
	.section	.nv.info,"",@"SHT_CUDA_INFO"
	.align	4


	//----- nvinfo : EIATTR_REGCOUNT
	.align		4
        /*0000*/ 	.byte	0x04, 0x2f
        /*0002*/ 	.short	(.L_44 - .L_43)
	.align		4
.L_43:
        /*0004*/ 	.word	index@(_Z12my_remove_ifIiEvPKT_S0_PS0_Pmm)
        /*0008*/ 	.word	0x00000020


	//----- nvinfo : EIATTR_FRAME_SIZE
	.align		4
.L_44:
        /*000c*/ 	.byte	0x04, 0x11
        /*000e*/ 	.short	(.L_46 - .L_45)
	.align		4
.L_45:
        /*0010*/ 	.word	index@(_Z12my_remove_ifIiEvPKT_S0_PS0_Pmm)
        /*0014*/ 	.word	0x00000000


	//----- nvinfo : EIATTR_REGCOUNT
	.align		4
.L_46:
        /*0018*/ 	.byte	0x04, 0x2f
        /*001a*/ 	.short	(.L_48 - .L_47)
	.align		4
.L_47:
        /*001c*/ 	.word	index@(_ZN3cub18CUB_300001_SM_10006detail11EmptyKernelIvEEvv)
        /*0020*/ 	.word	0x00000004


	//----- nvinfo : EIATTR_FRAME_SIZE
	.align		4
.L_48:
        /*0024*/ 	.byte	0x04, 0x11
        /*0026*/ 	.short	(.L_50 - .L_49)
	.align		4
.L_49:
        /*0028*/ 	.word	index@(_ZN3cub18CUB_300001_SM_10006detail11EmptyKernelIvEEvv)
        /*002c*/ 	.word	0x00000000


	//----- nvinfo : EIATTR_REGCOUNT
	.align		4
.L_50:
        /*0030*/ 	.byte	0x04, 0x2f
        /*0032*/ 	.short	(.L_52 - .L_51)
	.align		4
.L_51:
        /*0034*/ 	.word	index@(_ZN3cub18CUB_300001_SM_10006detail4scan23DeviceCompactInitKernelINS0_13ScanTileStateIiLb1EEEPlEEvT_iT0_)
        /*0038*/ 	.word	0x0000000a


	//----- nvinfo : EIATTR_FRAME_SIZE
	.align		4
.L_52:
        /*003c*/ 	.byte	0x04, 0x11
        /*003e*/ 	.short	(.L_54 - .L_53)
	.align		4
.L_53:
        /*0040*/ 	.word	index@(_ZN3cub18CUB_300001_SM_10006detail4scan23DeviceCompactInitKernelINS0_13ScanTileStateIiLb1EEEPlEEvT_iT0_)
        /*0044*/ 	.word	0x00000000


	//----- nvinfo : EIATTR_REGCOUNT
	.align		4
.L_54:
        /*0048*/ 	.byte	0x04, 0x2f
        /*004a*/ 	.short	(.L_56 - .L_55)
	.align		4
.L_55:
        /*004c*/ 	.word	index@(_ZN3cub18CUB_300001_SM_10006detail6select23DeviceSelectSweepKernelINS2_10policy_hubIiNS0_8NullTypeEiLb0ELNS0_10SelectImplE1EE10Policy1000EN6thrust24THRUST_300001_SM_1000_NS6detail15normal_iteratorINSA_10device_ptrIiEEEEPS5_SF_PlNS0_13ScanTileStateIiLb1EEEN4cuda3std3__410__not_fn_tINSB_10functional5actorINSO_9compositeIJNSO_16operator_adaptorINSM_8equal_toIvEEEENSP_INSO_8argumentILj0EEEEENSP_INSO_5valueIiEEEEEEEEEEES5_iNS2_19streaming_context_tIlLb1EEELS6_1EEEvT0_T1_T2_T3_T4_T5_T6_T7_iT8_NS1_7vsmem_tE)
        /*0050*/ 	.word	0x00000038


	//----- nvinfo : EIATTR_FRAME_SIZE
	.align		4
.L_56:
        /*0054*/ 	.byte	0x04, 0x11
        /*0056*/ 	.short	(.L_58 - .L_57)
	.align		4
.L_57:
        /*0058*/ 	.word	index@(_ZN3cub18CUB_300001_SM_10006detail6select23DeviceSelectSweepKernelINS2_10policy_hubIiNS0_8NullTypeEiLb0ELNS0_10SelectImplE1EE10Policy1000EN6thrust24THRUST_300001_SM_1000_NS6detail15normal_iteratorINSA_10device_ptrIiEEEEPS5_SF_PlNS0_13ScanTileStateIiLb1EEEN4cuda3std3__410__not_fn_tINSB_10functional5actorINSO_9compositeIJNSO_16operator_adaptorINSM_8equal_toIvEEEENSP_INSO_8argumentILj0EEEEENSP_INSO_5valueIiEEEEEEEEEEES5_iNS2_19streaming_context_tIlLb1EEELS6_1EEEvT0_T1_T2_T3_T4_T5_T6_T7_iT8_NS1_7vsmem_tE)
        /*005c*/ 	.word	0x00000008


	//----- nvinfo : EIATTR_MIN_STACK_SIZE
	.align		4
.L_58:
        /*0060*/ 	.byte	0x04, 0x12
        /*0062*/ 	.short	(.L_60 - .L_59)
	.align		4
.L_59:
        /*0064*/ 	.word	index@(_ZN3cub18CUB_300001_SM_10006detail6select23DeviceSelectSweepKernelINS2_10policy_hubIiNS0_8NullTypeEiLb0ELNS0_10SelectImplE1EE10Policy1000EN6thrust24THRUST_300001_SM_1000_NS6detail15normal_iteratorINSA_10device_ptrIiEEEEPS5_SF_PlNS0_13ScanTileStateIiLb1EEEN4cuda3std3__410__not_fn_tINSB_10functional5actorINSO_9compositeIJNSO_16operator_adaptorINSM_8equal_toIvEEEENSP_INSO_8argumentILj0EEEEENSP_INSO_5valueIiEEEEEEEEEEES5_iNS2_19streaming_context_tIlLb1EEELS6_1EEEvT0_T1_T2_T3_T4_T5_T6_T7_iT8_NS1_7vsmem_tE)
        /*0068*/ 	.word	0x00000008


	//----- nvinfo : EIATTR_MIN_STACK_SIZE
	.align		4
.L_60:
        /*006c*/ 	.byte	0x04, 0x12
        /*006e*/ 	.short	(.L_62 - .L_61)
	.align		4
.L_61:
        /*0070*/ 	.word	index@(_ZN3cub18CUB_300001_SM_10006detail4scan23DeviceCompactInitKernelINS0_13ScanTileStateIiLb1EEEPlEEvT_iT0_)
        /*0074*/ 	.word	0x00000000


	//----- nvinfo : EIATTR_MIN_STACK_SIZE
	.align		4
.L_62:
        /*0078*/ 	.byte	0x04, 0x12
        /*007a*/ 	.short	(.L_64 - .L_63)
	.align		4
.L_63:
        /*007c*/ 	.word	index@(_ZN3cub18CUB_300001_SM_10006detail11EmptyKernelIvEEvv)
        /*0080*/ 	.word	0x00000000


	//----- nvinfo : EIATTR_MIN_STACK_SIZE
	.align		4
.L_64:
        /*0084*/ 	.byte	0x04, 0x12
        /*0086*/ 	.short	(.L_66 - .L_65)
	.align		4
.L_65:
        /*0088*/ 	.word	index@(_Z12my_remove_ifIiEvPKT_S0_PS0_Pmm)
        /*008c*/ 	.word	0x00000000
.L_66:


//--------------------- .nv.compat                --------------------------
	.section	.nv.compat,"",@"SHT_CUDA_COMPAT_INFO"
	.align	4
        /*0000*/ 	.byte	0x02, 0x09, 0x00, 0x00, 0x02, 0x02, 0x01, 0x00, 0x02, 0x05, 0x05, 0x00, 0x03, 0x07, 0x01, 0x01
        /*0010*/ 	.byte	0x02, 0x03, 0x00, 0x00, 0x02, 0x06, 0x01, 0x00, 0x04, 0x0b, 0x08, 0x00, 0x09, 0x00, 0x00, 0x00
        /*0020*/ 	.byte	0x00, 0x00, 0x00, 0x00


//--------------------- .nv.info._ZN3cub18CUB_300001_SM_10006detail6select23DeviceSelectSweepKernelINS2_10policy_hubIiNS0_8NullTypeEiLb0ELNS0_10SelectImplE1EE10Policy1000EN6thrust24THRUST_300001_SM_1000_NS6detail15normal_iteratorINSA_10device_ptrIiEEEEPS5_SF_PlNS0_13ScanTileStateIiLb1EEEN4cuda3std3__410__not_fn_tINSB_10functional5actorINSO_9compositeIJNSO_16operator_adaptorINSM_8equal_toIvEEEENSP_INSO_8argumentILj0EEEEENSP_INSO_5valueIiEEEEEEEEEEES5_iNS2_19streaming_context_tIlLb1EEELS6_1EEEvT0_T1_T2_T3_T4_T5_T6_T7_iT8_NS1_7vsmem_tE --------------------------
	.section	.nv.info._ZN3cub18CUB_300001_SM_10006detail6select23DeviceSelectSweepKernelINS2_10policy_hubIiNS0_8NullTypeEiLb0ELNS0_10SelectImplE1EE10Policy1000EN6thrust24THRUST_300001_SM_1000_NS6detail15normal_iteratorINSA_10device_ptrIiEEEEPS5_SF_PlNS0_13ScanTileStateIiLb1EEEN4cuda3std3__410__not_fn_tINSB_10functional5actorINSO_9compositeIJNSO_16operator_adaptorINSM_8equal_toIvEEEENSP_INSO_8argumentILj0EEEEENSP_INSO_5valueIiEEEEEEEEEEES5_iNS2_19streaming_context_tIlLb1EEELS6_1EEEvT0_T1_T2_T3_T4_T5_T6_T7_iT8_NS1_7vsmem_tE,"",@"SHT_CUDA_INFO"
	.sectionflags	@""
	.align	4


	//----- nvinfo : EIATTR_CUDA_API_VERSION
	.align		4
        /*0000*/ 	.byte	0x04, 0x37
        /*0002*/ 	.short	(.L_68 - .L_67)
.L_67:
        /*0004*/ 	.word	0x00000082


	//----- nvinfo : EIATTR_KPARAM_INFO
	.align		4
.L_68:
        /*0008*/ 	.byte	0x04, 0x17
        /*000a*/ 	.short	(.L_70 - .L_69)
.L_69:
        /*000c*/ 	.word	0x00000000
        /*0010*/ 	.short	0x000a
        /*0012*/ 	.short	0x0068
        /*0014*/ 	.byte	0x00, 0xf0, 0x21, 0x00


	//----- nvinfo : EIATTR_KPARAM_INFO
	.align		4
.L_70:
        /*0018*/ 	.byte	0x04, 0x17
        /*001a*/ 	.short	(.L_72 - .L_71)
.L_71:
        /*001c*/ 	.word	0x00000000
        /*0020*/ 	.short	0x0009
        /*0022*/ 	.short	0x0040
        /*0024*/ 	.byte	0x00, 0xf0, 0xa1, 0x00


	//----- nvinfo : EIATTR_KPARAM_INFO
	.align		4
.L_72:
        /*0028*/ 	.byte	0x04, 0x17
        /*002a*/ 	.short	(.L_74 - .L_73)
.L_73:
        /*002c*/ 	.word	0x00000000
        /*0030*/ 	.short	0x0008
        /*0032*/ 	.short	0x0038
        /*0034*/ 	.byte	0x00, 0xf0, 0x11, 0x00


	//----- nvinfo : EIATTR_KPARAM_INFO
	.align		4
.L_74:
        /*0038*/ 	.byte	0x04, 0x17
        /*003a*/ 	.short	(.L_76 - .L_75)
.L_75:
        /*003c*/ 	.word	0x00000000
        /*0040*/ 	.short	0x0007
        /*0042*/ 	.short	0x0034
        /*0044*/ 	.byte	0x00, 0xf0, 0x11, 0x00


	//----- nvinfo : EIATTR_KPARAM_INFO
	.align		4
.L_76:
        /*0048*/ 	.byte	0x04, 0x17
        /*004a*/ 	.short	(.L_78 - .L_77)
.L_77:
        /*004c*/ 	.word	0x00000000
        /*0050*/ 	.short	0x0006
        /*0052*/ 	.short	0x0030
        /*0054*/ 	.byte	0x00, 0xf0, 0x05, 0x00


	//----- nvinfo : EIATTR_KPARAM_INFO
	.align		4
.L_78:
        /*0058*/ 	.byte	0x04, 0x17
        /*005a*/ 	.short	(.L_80 - .L_79)
.L_79:
        /*005c*/ 	.word	0x00000000
        /*0060*/ 	.short	0x0005
        /*0062*/ 	.short	0x0028
        /*0064*/ 	.byte	0x00, 0xf0, 0x21, 0x00


	//----- nvinfo : EIATTR_KPARAM_INFO
	.align		4
.L_80:
        /*0068*/ 	.byte	0x04, 0x17
        /*006a*/ 	.short	(.L_82 - .L_81)
.L_81:
        /*006c*/ 	.word	0x00000000
        /*0070*/ 	.short	0x0004
        /*0072*/ 	.short	0x0020
        /*0074*/ 	.byte	0x00, 0xf0, 0x21, 0x00


	//----- nvinfo : EIATTR_KPARAM_INFO
	.align		4
.L_82:
        /*0078*/ 	.byte	0x04, 0x17
        /*007a*/ 	.short	(.L_84 - .L_83)
.L_83:
        /*007c*/ 	.word	0x00000000
        /*0080*/ 	.short	0x0003
        /*0082*/ 	.short	0x0018
        /*0084*/ 	.byte	0x00, 0xf5, 0x21, 0x00


	//----- nvinfo : EIATTR_KPARAM_INFO
	.align		4
.L_84:
        /*0088*/ 	.byte	0x04, 0x17
        /*008a*/ 	.short	(.L_86 - .L_85)
.L_85:
        /*008c*/ 	.word	0x00000000
        /*0090*/ 	.short	0x0002
        /*0092*/ 	.short	0x0010
        /*0094*/ 	.byte	0x00, 0xf0, 0x21, 0x00


	//----- nvinfo : EIATTR_KPARAM_INFO
	.align		4
.L_86:
        /*0098*/ 	.byte	0x04, 0x17
        /*009a*/ 	.short	(.L_88 - .L_87)
.L_87:
        /*009c*/ 	.word	0x00000000
        /*00a0*/ 	.short	0x0001
        /*00a2*/ 	.short	0x0008
        /*00a4*/ 	.byte	0x00, 0xf5, 0x21, 0x00


	//----- nvinfo : EIATTR_KPARAM_INFO
	.align		4
.L_88:
        /*00a8*/ 	.byte	0x04, 0x17
        /*00aa*/ 	.short	(.L_90 - .L_89)
.L_89:
        /*00ac*/ 	.word	0x00000000
        /*00b0*/ 	.short	0x0000
        /*00b2*/ 	.short	0x0000
        /*00b4*/ 	.byte	0x00, 0xf0, 0x21, 0x00


	//----- nvinfo : EIATTR_SPARSE_MMA_MASK
	.align		4
.L_90:
        /*00b8*/ 	.byte	0x03, 0x50
        /*00ba*/ 	.short	0x0000


	//----- nvinfo : EIATTR_MAXREG_COUNT
	.align		4
        /*00bc*/ 	.byte	0x03, 0x1b
        /*00be*/ 	.short	0x00a8


	//----- nvinfo : EIATTR_NUM_BARRIERS
	.align		4
        /*00c0*/ 	.byte	0x02, 0x4c
        /*00c2*/ 	.byte	0x01
	.zero		1


	//----- nvinfo : EIATTR_ANNOTATIONS
	.align		4
        /*00c4*/ 	.byte	0x04, 0x55
        /*00c6*/ 	.short	(.L_92 - .L_91)


	//   ....[0]....
.L_91:
        /*00c8*/ 	.word	0x00000001
        /*00cc*/ 	.byte	0x80, 0x7c, 0x00, 0x00, 0x01, 0x00, 0x00, 0x00, 0xb0, 0x7c, 0x00, 0x00, 0x01, 0x00, 0x00, 0x00
        /*00dc*/ 	.byte	0x60, 0x7d, 0x00, 0x00, 0x01, 0x00, 0x00, 0x00, 0xc0, 0x7d, 0x00, 0x00


	//----- nvinfo : EIATTR_MERCURY_ISA_VERSION
	.align		4
.L_92:
        /*00e8*/ 	.byte	0x03, 0x5f
        /*00ea*/ 	.short	0x0101


	//----- nvinfo : EIATTR_UNUSED_LOAD_BYTE_OFFSET
	.align		4
        /*00ec*/ 	.byte	0x04, 0x44
        /*00ee*/ 	.short	(.L_94 - .L_93)


	//   ....[0]....
.L_93:
        /*00f0*/ 	.word	0x0000a200
        /*00f4*/ 	.word	0x0000fff0


	//----- nvinfo : EIATTR_COOP_GROUP_MASK_REGIDS
	.align		4
.L_94:
        /*00f8*/ 	.byte	0x04, 0x29
        /*00fa*/ 	.short	(.L_96 - .L_95)


	//   ....[0]....
.L_95:
        /*00fc*/ 	.word	0xffffffff


	//   ....[1]....
        /*0100*/ 	.word	0xffffffff


	//   ....[2]....
        /*0104*/ 	.word	0xffffffff


	//   ....[3]....
        /*0108*/ 	.word	0xffffffff


	//   ....[4]....
        /*010c*/ 	.word	0xffffffff


	//   ....[5]....
        /*0110*/ 	.word	0xffffffff


	//   ....[6]....
        /*0114*/ 	.word	0xffffffff


	//   ....[7]....
        /*0118*/ 	.word	0xffffffff


	//   ....[8]....
        /*011c*/ 	.word	0xffffffff


	//   ....[9]....
        /*0120*/ 	.word	0xffffffff


	//   ....[10]....
        /*0124*/ 	.word	0xffffffff


	//   ....[11]....
        /*0128*/ 	.word	0xffffffff


	//   ....[12]....
        /*012c*/ 	.word	0xffffffff


	//   ....[13]....
        /*0130*/ 	.word	0xffffffff


	//   ....[14]....
        /*0134*/ 	.word	0xffffffff


	//   ....[15]....
        /*0138*/ 	.word	0xffffffff


	//   ....[16]....
        /*013c*/ 	.word	0xffffffff


	//   ....[17]....
        /*0140*/ 	.word	0xffffffff


	//   ....[18]....
        /*0144*/ 	.word	0xffffffff


	//   ....[19]....
        /*0148*/ 	.word	0xffffffff


	//   ....[20]....
        /*014c*/ 	.word	0xffffffff


	//   ....[21]....
        /*0150*/ 	.word	0xffffffff


	//   ....[22]....
        /*0154*/ 	.word	0xffffffff


	//   ....[23]....
        /*0158*/ 	.word	0xffffffff


	//   ....[24]....
        /*015c*/ 	.word	0xffffffff


	//   ....[25]....
        /*0160*/ 	.word	0xffffffff


	//   ....[26]....
        /*0164*/ 	.word	0xffffffff


	//   ....[27]....
        /*0168*/ 	.word	0xffffffff


	//   ....[28]....
        /*016c*/ 	.word	0xffffffff


	//   ....[29]....
        /*0170*/ 	.word	0xffffffff


	//   ....[30]....
        /*0174*/ 	.word	0xffffffff


	//   ....[31]....
        /*0178*/ 	.word	0xffffffff


	//   ....[32]....
        /*017c*/ 	.word	0xffffffff


	//   ....[33]....
        /*0180*/ 	.word	0xffffffff


	//   ....[34]....
        /*0184*/ 	.word	0xffffffff


	//   ....[35]....
        /*0188*/ 	.word	0xffffffff


	//   ....[36]....
        /*018c*/ 	.word	0xffffffff


	//   ....[37]....
        /*0190*/ 	.word	0xffffffff


	//   ....[38]....
        /*0194*/ 	.word	0xffffffff


	//   ....[39]....
        /*0198*/ 	.word	0xffffffff


	//   ....[40]....
        /*019c*/ 	.word	0xffffffff


	//   ....[41]....
        /*01a0*/ 	.word	0xffffffff


	//   ....[42]....
        /*01a4*/ 	.word	0xffffffff


	//   ....[43]....
        /*01a8*/ 	.word	0xffffffff


	//   ....[44]....
        /*01ac*/ 	.word	0xffffffff


	//   ....[45]....
        /*01b0*/ 	.word	0xffffffff


	//   ....[46]....
        /*01b4*/ 	.word	0xffffffff


	//   ....[47]....
        /*01b8*/ 	.word	0xffffffff


	//   ....[48]....
        /*01bc*/ 	.word	0xffffffff


	//   ....[49]....
        /*01c0*/ 	.word	0xffffffff


	//   ....[50]....
        /*01c4*/ 	.word	0xffffffff


	//   ....[51]....
        /*01c8*/ 	.word	0xffffffff


	//   ....[52]....
        /*01cc*/ 	.word	0xffffffff


	//   ....[53]....
        /*01d0*/ 	.word	0xffffffff


	//   ....[54]....
        /*01d4*/ 	.word	0xffffffff


	//   ....[55]....
        /*01d8*/ 	.word	0xffffffff


	//   ....[56]....
        /*01dc*/ 	.word	0xffffffff


	//   ....[57]....
        /*01e0*/ 	.word	0xffffffff


	//   ....[58]....
        /*01e4*/ 	.word	0xffffffff


	//   ....[59]....
        /*01e8*/ 	.word	0xffffffff


	//   ....[60]....
        /*01ec*/ 	.word	0x05000012


	//   ....[61]....
        /*01f0*/ 	.word	0x05000012


	//   ....[62]....
        /*01f4*/ 	.word	0x05000012


	//   ....[63]....
        /*01f8*/ 	.word	0x05000012


	//   ....[64]....
        /*01fc*/ 	.word	0x05000012


	//   ....[65]....
        /*0200*/ 	.word	0x05000012


	//   ....[66]....
        /*0204*/ 	.word	0x05000012


	//   ....[67]....
        /*0208*/ 	.word	0x05000012


	//   ....[68]....
        /*020c*/ 	.word	0x05000012


	//   ....[69]....
        /*0210*/ 	.word	0x05000012


	//   ....[70]....
        /*0214*/ 	.word	0x05000012


	//   ....[71]....
        /*0218*/ 	.word	0x05000012


	//   ....[72]....
        /*021c*/ 	.word	0x05000012


	//   ....[73]....
        /*0220*/ 	.word	0x05000012


	//   ....[74]....
        /*0224*/ 	.word	0x05000012


	//   ....[75]....
        /*0228*/ 	.word	0x05000012


	//   ....[76]....
        /*022c*/ 	.word	0x05000012


	//   ....[77]....
        /*0230*/ 	.word	0x05000012


	//   ....[78]....
        /*0234*/ 	.word	0x05000012


	//   ....[79]....
        /*0238*/ 	.word	0x05000012


	//   ....[80]....
        /*023c*/ 	.word	0x05000012


	//   ....[81]....
        /*0240*/ 	.word	0x05000012


	//   ....[82]....
        /*0244*/ 	.word	0x05000012


	//   ....[83]....
        /*0248*/ 	.word	0x05000012


	//   ....[84]....
        /*024c*/ 	.word	0x05000012


	//   ....[85]....
        /*0250*/ 	.word	0x05000012


	//   ....[86]....
        /*0254*/ 	.word	0x05000012


	//   ....[87]....
        /*0258*/ 	.word	0x05000012


	//   ....[88]....
        /*025c*/ 	.word	0x05000012


	//   ....[89]....
        /*0260*/ 	.word	0x05000012


	//   ....[90]....
        /*0264*/ 	.word	0x05000012


	//   ....[91]....
        /*0268*/ 	.word	0x05000012


	//   ....[92]....
        /*026c*/ 	.word	0x05000012


	//   ....[93]....
        /*0270*/ 	.word	0x05000012


	//   ....[94]....
        /*0274*/ 	.word	0x05000012


	//   ....[95]....
        /*0278*/ 	.word	0x05000012


	//----- nvinfo : EIATTR_COOP_GROUP_INSTR_OFFSETS
	.align		4
.L_96:
        /*027c*/ 	.byte	0x04, 0x28
        /*027e*/ 	.short	(.L_98 - .L_97)


	//   ....[0]....
.L_97:
        /*0280*/ 	.word	0x000004a0


	//   ....[1]....
        /*0284*/ 	.word	0x00000900


	//   ....[2]....
        /*0288*/ 	.word	0x00000930


	//   ....[3]....
        /*028c*/ 	.word	0x00000950


	//   ....[4]....
        /*0290*/ 	.word	0x00000970


	//   ....[5]....
        /*0294*/ 	.word	0x00000990


	//   ....[6]....
        /*0298*/ 	.word	0x00002b70


	//   ....[7]....
        /*029c*/ 	.word	0x00002fe0


	//   ....[8]....
        /*02a0*/ 	.word	0x00003010


	//   ....[9]....
        /*02a4*/ 	.word	0x00003030


	//   ....[10]....
        /*02a8*/ 	.word	0x00003050


	//   ....[11]....
        /*02ac*/ 	.word	0x00003070


	//   ....[12]....
        /*02b0*/ 	.word	0x00003480


	//   ....[13]....
        /*02b4*/ 	.word	0x00003540


	//   ....[14]....
        /*02b8*/ 	.word	0x000035a0


	//   ....[15]....
        /*02bc*/ 	.word	0x00003610


	//   ....[16]....
        /*02c0*/ 	.word	0x00003670


	//   ....[17]....
        /*02c4*/ 	.word	0x000036c0


	//   ....[18]....
        /*02c8*/ 	.word	0x00003710


	//   ....[19]....
        /*02cc*/ 	.word	0x00003760


	//   ....[20]....
        /*02d0*/ 	.word	0x00003770


	//   ....[21]....
        /*02d4*/ 	.word	0x00003850


	//   ....[22]....
        /*02d8*/ 	.word	0x00003920


	//   ....[23]....
        /*02dc*/ 	.word	0x00003970


	//   ....[24]....
        /*02e0*/ 	.word	0x000039d0


	//   ....[25]....
        /*02e4*/ 	.word	0x000039f0


	//   ....[26]....
        /*02e8*/ 	.word	0x00003a40


	//   ....[27]....
        /*02ec*/ 	.word	0x00003a80


	//   ....[28]....
        /*02f0*/ 	.word	0x00003ac0


	//   ....[29]....
        /*02f4*/ 	.word	0x00003b00


	//   ....[30]....
        /*02f8*/ 	.word	0x00005ef0


	//   ....[31]....
        /*02fc*/ 	.word	0x000066a0


	//   ....[32]....
        /*0300*/ 	.word	0x000066c0


	//   ....[33]....
        /*0304*/ 	.word	0x000066e0


	//   ....[34]....
        /*0308*/ 	.word	0x00006700


	//   ....[35]....
        /*030c*/ 	.word	0x00006720


	//   ....[36]....
        /*0310*/ 	.word	0x00008c30


	//   ....[37]....
        /*0314*/ 	.word	0x000093f0


	//   ....[38]....
        /*0318*/ 	.word	0x00009410


	//   ....[39]....
        /*031c*/ 	.word	0x00009430


	//   ....[40]....
        /*0320*/ 	.word	0x00009450


	//   ....[41]....
        /*0324*/ 	.word	0x00009470


	//   ....[42]....
        /*0328*/ 	.word	0x000098d0


	//   ....[43]....
        /*032c*/ 	.word	0x000099a0


	//   ....[44]....
        /*0330*/ 	.word	0x00009a00


	//   ....[45]....
        /*0334*/ 	.word	0x00009a80


	//   ....[46]....
        /*0338*/ 	.word	0x00009ad0


	//   ....[47]....
        /*033c*/ 	.word	0x00009b20


	//   ....[48]....
        /*0340*/ 	.word	0x00009b70


	//   ....[49]....
        /*0344*/ 	.word	0x00009bd0


	//   ....[50]....
        /*0348*/ 	.word	0x00009c10


	//   ....[51]....
        /*034c*/ 	.word	0x00009cb0


	//   ....[52]....
        /*0350*/ 	.word	0x00009d80


	//   ....[53]....
        /*0354*/ 	.word	0x00009dd0


	//   ....[54]....
        /*0358*/ 	.word	0x00009e30


	//   ....[55]....
        /*035c*/ 	.word	0x00009e80


	//   ....[56]....
        /*0360*/ 	.word	0x00009ec0


	//   ....[57]....
        /*0364*/ 	.word	0x00009f00


	//   ....[58]....
        /*0368*/ 	.word	0x00009f40


	//   ....[59]....
        /*036c*/ 	.word	0x00009f80


	//   ....[60]....
        /*0370*/ 	.word	0x0000c120


	//   ....[61]....
        /*0374*/ 	.word	0x0000c1a0


	//   ....[62]....
        /*0378*/ 	.word	0x0000c230


	//   ....[63]....
        /*037c*/ 	.word	0x0000c320


	//   ....[64]....
        /*0380*/ 	.word	0x0000c3a0


	//   ....[65]....
        /*0384*/ 	.word	0x0000c430


	//   ....[66]....
        /*0388*/ 	.word	0x0000c4c0


	//   ....[67]....
        /*038c*/ 	.word	0x0000c540


	//   ....[68]....
        /*0390*/ 	.word	0x0000c5b0


	//   ....[69]....
        /*0394*/ 	.word	0x0000c640


	//   ....[70]....
        /*0398*/ 	.word	0x0000c6c0


	//   ....[71]....
        /*039c*/ 	.word	0x0000c740


	//   ....[72]....
        /*03a0*/ 	.word	0x0000c7f0


	//   ....[73]....
        /*03a4*/ 	.word	0x0000c880


	//   ....[74]....
        /*03a8*/ 	.word	0x0000c900


	//   ....[75]....
        /*03ac*/ 	.word	0x0000c980


	//   ....[76]....
        /*03b0*/ 	.word	0x0000ca00


	//   ....[77]....
        /*03b4*/ 	.word	0x0000ca60


	//   ....[78]....
        /*03b8*/ 	.word	0x0000cad0


	//   ....[79]....
        /*03bc*/ 	.word	0x0000cb50


	//   ....[80]....
        /*03c0*/ 	.word	0x0000cbd0


	//   ....[81]....
        /*03c4*/ 	.word	0x0000ccb0


	//   ....[82]....
        /*03c8*/ 	.word	0x0000cd30


	//   ....[83]....
        /*03cc*/ 	.word	0x0000cdd0


	//   ....[84]....
        /*03d0*/ 	.word	0x0000ce50


	//   ....[85]....
        /*03d4*/ 	.word	0x0000ced0


	//   ....[86]....
        /*03d8*/ 	.word	0x0000cf70


	//   ....[87]....
        /*03dc*/ 	.word	0x0000cfe0


	//   ....[88]....
        /*03e0*/ 	.word	0x0000d060


	//   ....[89]....
        /*03e4*/ 	.word	0x0000d0e0


	//   ....[90]....
        /*03e8*/ 	.word	0x0000d190


	//   ....[91]....
        /*03ec*/ 	.word	0x0000d210


	//   ....[92]....
        /*03f0*/ 	.word	0x0000d290


	//   ....[93]....
        /*03f4*/ 	.word	0x0000d310


	//   ....[94]....
        /*03f8*/ 	.word	0x0000d390


	//   ....[95]....
        /*03fc*/ 	.word	0x0000d400


	//----- nvinfo : EIATTR_VRC_CTA_INIT_COUNT
	.align		4
.L_98:
        /*0400*/ 	.byte	0x02, 0x4a
	.zero		1
	.zero		1


	//----- nvinfo : EIATTR_EXIT_INSTR_OFFSETS
	.align		4
        /*0404*/ 	.byte	0x04, 0x1c
        /*0406*/ 	.short	(.L_100 - .L_99)


	//   ....[0]....
.L_99:
        /*0408*/ 	.word	0x00001d80


	//   ....[1]....
        /*040c*/ 	.word	0x00001e40


	//   ....[2]....
        /*0410*/ 	.word	0x000021b0


	//   ....[3]....
        /*0414*/ 	.word	0x00002430


	//   ....[4]....
        /*0418*/ 	.word	0x000027b0


	//   ....[5]....
        /*041c*/ 	.word	0x00004de0


	//   ....[6]....
        /*0420*/ 	.word	0x00004ea0


	//   ....[7]....
        /*0424*/ 	.word	0x00005320


	//   ....[8]....
        /*0428*/ 	.word	0x00005540


	//   ....[9]....
        /*042c*/ 	.word	0x00005870


	//   ....[10]....
        /*0430*/ 	.word	0x0000bf40


	//   ....[11]....
        /*0434*/ 	.word	0x0000c020


	//   ....[12]....
        /*0438*/ 	.word	0x0000c0d0


	//----- nvinfo : EIATTR_MAX_THREADS
	.align		4
.L_100:
        /*043c*/ 	.byte	0x04, 0x05
        /*043e*/ 	.short	(.L_102 - .L_101)
.L_101:
        /*0440*/ 	.word	0x00000180
        /*0444*/ 	.word	0x00000001
        /*0448*/ 	.word	0x00000001


	//----- nvinfo : EIATTR_CRS_STACK_SIZE
	.align		4
.L_102:
        /*044c*/ 	.byte	0x04, 0x1e
        /*044e*/ 	.short	(.L_104 - .L_103)
.L_103:
        /*0450*/ 	.word	0x00000000


	//----- nvinfo : EIATTR_CBANK_PARAM_SIZE
	.align		4
.L_104:
        /*0454*/ 	.byte	0x03, 0x19
        /*0456*/ 	.short	0x0070


	//----- nvinfo : EIATTR_PARAM_CBANK
	.align		4
        /*0458*/ 	.byte	0x04, 0x0a
        /*045a*/ 	.short	(.L_106 - .L_105)
	.align		4
.L_105:
        /*045c*/ 	.word	index@(.nv.constant0._ZN3cub18CUB_300001_SM_10006detail6select23DeviceSelectSweepKernelINS2_10policy_hubIiNS0_8NullTypeEiLb0ELNS0_10SelectImplE1EE10Policy1000EN6thrust24THRUST_300001_SM_1000_NS6detail15normal_iteratorINSA_10device_ptrIiEEEEPS5_SF_PlNS0_13ScanTileStateIiLb1EEEN4cuda3std3__410__not_fn_tINSB_10functional5actorINSO_9compositeIJNSO_16operator_adaptorINSM_8equal_toIvEEEENSP_INSO_8argumentILj0EEEEENSP_INSO_5valueIiEEEEEEEEEEES5_iNS2_19streaming_context_tIlLb1EEELS6_1EEEvT0_T1_T2_T3_T4_T5_T6_T7_iT8_NS1_7vsmem_tE)
        /*0460*/ 	.short	0x0380
        /*0462*/ 	.short	0x0070


	//----- nvinfo : EIATTR_SW_WAR
	.align		4
.L_106:
        /*0464*/ 	.byte	0x04, 0x36
        /*0466*/ 	.short	(.L_108 - .L_107)
.L_107:
        /*0468*/ 	.word	0x00000008
.L_108:


//--------------------- .nv.info._ZN3cub18CUB_300001_SM_10006detail4scan23DeviceCompactInitKernelINS0_13ScanTileStateIiLb1EEEPlEEvT_iT0_ --------------------------
	.section	.nv.info._ZN3cub18CUB_300001_SM_10006detail4scan23DeviceCompactInitKernelINS0_13ScanTileStateIiLb1EEEPlEEvT_iT0_,"",@"SHT_CUDA_INFO"
	.sectionflags	@""
	.align	4


	//----- nvinfo : EIATTR_CUDA_API_VERSION
	.align		4
        /*0000*/ 	.byte	0x04, 0x37
        /*0002*/ 	.short	(.L_110 - .L_109)
.L_109:
        /*0004*/ 	.word	0x00000082


	//----- nvinfo : EIATTR_KPARAM_INFO
	.align		4
.L_110:
        /*0008*/ 	.byte	0x04, 0x17
        /*000a*/ 	.short	(.L_112 - .L_111)
.L_111:
        /*000c*/ 	.word	0x00000000
        /*0010*/ 	.short	0x0002
        /*0012*/ 	.short	0x0010
        /*0014*/ 	.byte	0x00, 0xf5, 0x21, 0x00


	//----- nvinfo : EIATTR_KPARAM_INFO
	.align		4
.L_112:
        /*0018*/ 	.byte	0x04, 0x17
        /*001a*/ 	.short	(.L_114 - .L_113)
.L_113:
        /*001c*/ 	.word	0x00000000
        /*0020*/ 	.short	0x0001
        /*0022*/ 	.short	0x0008
        /*0024*/ 	.byte	0x00, 0xf0, 0x11, 0x00


	//----- nvinfo : EIATTR_KPARAM_INFO
	.align		4
.L_114:
        /*0028*/ 	.byte	0x04, 0x17
        /*002a*/ 	.short	(.L_116 - .L_115)
.L_115:
        /*002c*/ 	.word	0x00000000
        /*0030*/ 	.short	0x0000
        /*0032*/ 	.short	0x0000
        /*0034*/ 	.byte	0x00, 0xf0, 0x21, 0x00


	//----- nvinfo : EIATTR_SPARSE_MMA_MASK
	.align		4
.L_116:
        /*0038*/ 	.byte	0x03, 0x50
        /*003a*/ 	.short	0x0000


	//----- nvinfo : EIATTR_MAXREG_COUNT
	.align		4
        /*003c*/ 	.byte	0x03, 0x1b
        /*003e*/ 	.short	0x00ff


	//----- nvinfo : EIATTR_MERCURY_ISA_VERSION
	.align		4
        /*0040*/ 	.byte	0x03, 0x5f
        /*0042*/ 	.short	0x0101


	//----- nvinfo : EIATTR_VRC_CTA_INIT_COUNT
	.align		4
        /*0044*/ 	.byte	0x02, 0x4a
	.zero		1
	.zero		1


	//----- nvinfo : EIATTR_EXIT_INSTR_OFFSETS
	.align		4
        /*0048*/ 	.byte	0x04, 0x1c
        /*004a*/ 	.short	(.L_118 - .L_117)


	//   ....[0]....
.L_117:
        /*004c*/ 	.word	0x00000130


	//   ....[1]....
        /*0050*/ 	.word	0x00000160


	//----- nvinfo : EIATTR_CBANK_PARAM_SIZE
	.align		4
.L_118:
        /*0054*/ 	.byte	0x03, 0x19
        /*0056*/ 	.short	0x0018


	//----- nvinfo : EIATTR_PARAM_CBANK
	.align		4
        /*0058*/ 	.byte	0x04, 0x0a
        /*005a*/ 	.short	(.L_120 - .L_119)
	.align		4
.L_119:
        /*005c*/ 	.word	index@(.nv.constant0._ZN3cub18CUB_300001_SM_10006detail4scan23DeviceCompactInitKernelINS0_13ScanTileStateIiLb1EEEPlEEvT_iT0_)
        /*0060*/ 	.short	0x0380
        /*0062*/ 	.short	0x0018


	//----- nvinfo : EIATTR_SW_WAR
	.align		4
.L_120:
        /*0064*/ 	.byte	0x04, 0x36
        /*0066*/ 	.short	(.L_122 - .L_121)
.L_121:
        /*0068*/ 	.word	0x00000008
.L_122:


//--------------------- .nv.info._ZN3cub18CUB_300001_SM_10006detail11EmptyKernelIvEEvv --------------------------
	.section	.nv.info._ZN3cub18CUB_300001_SM_10006detail11EmptyKernelIvEEvv,"",@"SHT_CUDA_INFO"
	.sectionflags	@""
	.align	4


	//----- nvinfo : EIATTR_CUDA_API_VERSION
	.align		4
        /*0000*/ 	.byte	0x04, 0x37
        /*0002*/ 	.short	(.L_124 - .L_123)
.L_123:
        /*0004*/ 	.word	0x00000082


	//----- nvinfo : EIATTR_SPARSE_MMA_MASK
	.align		4
.L_124:
        /*0008*/ 	.byte	0x03, 0x50
        /*000a*/ 	.short	0x0000


	//----- nvinfo : EIATTR_MAXREG_COUNT
	.align		4
        /*000c*/ 	.byte	0x03, 0x1b
        /*000e*/ 	.short	0x00ff


	//----- nvinfo : EIATTR_MERCURY_ISA_VERSION
	.align		4
        /*0010*/ 	.byte	0x03, 0x5f
        /*0012*/ 	.short	0x0101


	//----- nvinfo : EIATTR_VRC_CTA_INIT_COUNT
	.align		4
        /*0014*/ 	.byte	0x02, 0x4a
	.zero		1
	.zero		1


	//----- nvinfo : EIATTR_EXIT_INSTR_OFFSETS
	.align		4
        /*0018*/ 	.byte	0x04, 0x1c
        /*001a*/ 	.short	(.L_126 - .L_125)


	//   ....[0]....
.L_125:
        /*001c*/ 	.word	0x00000010


	//----- nvinfo : EIATTR_SW_WAR
	.align		4
.L_126:
        /*0020*/ 	.byte	0x04, 0x36
        /*0022*/ 	.short	(.L_128 - .L_127)
.L_127:
        /*0024*/ 	.word	0x00000008
.L_128:


//--------------------- .nv.info._Z12my_remove_ifIiEvPKT_S0_PS0_Pmm --------------------------
	.section	.nv.info._Z12my_remove_ifIiEvPKT_S0_PS0_Pmm,"",@"SHT_CUDA_INFO"
	.sectionflags	@""
	.align	4


	//----- nvinfo : EIATTR_CUDA_API_VERSION
	.align		4
        /*0000*/ 	.byte	0x04, 0x37
        /*0002*/ 	.short	(.L_130 - .L_129)
.L_129:
        /*0004*/ 	.word	0x00000082


	//----- nvinfo : EIATTR_KPARAM_INFO
	.align		4
.L_130:
        /*0008*/ 	.byte	0x04, 0x17
        /*000a*/ 	.short	(.L_132 - .L_131)
.L_131:
        /*000c*/ 	.word	0x00000000
        /*0010*/ 	.short	0x0004
        /*0012*/ 	.short	0x0020
        /*0014*/ 	.byte	0x00, 0xf0, 0x21, 0x00


	//----- nvinfo : EIATTR_KPARAM_INFO
	.align		4
.L_132:
        /*0018*/ 	.byte	0x04, 0x17
        /*001a*/ 	.short	(.L_134 - .L_133)
.L_133:
        /*001c*/ 	.word	0x00000000
        /*0020*/ 	.short	0x0003
        /*0022*/ 	.short	0x0018
        /*0024*/ 	.byte	0x00, 0xf5, 0x21, 0x00


	//----- nvinfo : EIATTR_KPARAM_INFO
	.align		4
.L_134:
        /*0028*/ 	.byte	0x04, 0x17
        /*002a*/ 	.short	(.L_136 - .L_135)
.L_135:
        /*002c*/ 	.word	0x00000000
        /*0030*/ 	.short	0x0002
        /*0032*/ 	.short	0x0010
        /*0034*/ 	.byte	0x00, 0xf5, 0x21, 0x00


	//----- nvinfo : EIATTR_KPARAM_INFO
	.align		4
.L_136:
        /*0038*/ 	.byte	0x04, 0x17
        /*003a*/ 	.short	(.L_138 - .L_137)
.L_137:
        /*003c*/ 	.word	0x00000000
        /*0040*/ 	.short	0x0001
        /*0042*/ 	.short	0x0008
        /*0044*/ 	.byte	0x00, 0xf0, 0x11, 0x00


	//----- nvinfo : EIATTR_KPARAM_INFO
	.align		4
.L_138:
        /*0048*/ 	.byte	0x04, 0x17
        /*004a*/ 	.short	(.L_140 - .L_139)
.L_139:
        /*004c*/ 	.word	0x00000000
        /*0050*/ 	.short	0x0000
        /*0052*/ 	.short	0x0000
        /*0054*/ 	.byte	0x00, 0xf5, 0x21, 0x00


	//----- nvinfo : EIATTR_SPARSE_MMA_MASK
	.align		4
.L_140:
        /*0058*/ 	.byte	0x03, 0x50
        /*005a*/ 	.short	0x0000


	//----- nvinfo : EIATTR_MAXREG_COUNT
	.align		4
        /*005c*/ 	.byte	0x03, 0x1b
        /*005e*/ 	.short	0x00ff


	//----- nvinfo : EIATTR_NUM_BARRIERS
	.align		4
        /*0060*/ 	.byte	0x02, 0x4c
        /*0062*/ 	.byte	0x01
	.zero		1


	//----- nvinfo : EIATTR_MERCURY_ISA_VERSION
	.align		4
        /*0064*/ 	.byte	0x03, 0x5f
        /*0066*/ 	.short	0x0101


	//----- nvinfo : EIATTR_INT_WARP_WIDE_INSTR_OFFSETS
	.align		4
        /*0068*/ 	.byte	0x04, 0x31
        /*006a*/ 	.short	(.L_142 - .L_141)


	//   ....[0]....
.L_141:
        /*006c*/ 	.word	0x00000700


	//   ....[1]....
        /*0070*/ 	.word	0x00000850


	//----- nvinfo : EIATTR_COOP_GROUP_MASK_REGIDS
	.align		4
.L_142:
        /*0074*/ 	.byte	0x04, 0x29
        /*0076*/ 	.short	(.L_144 - .L_143)


	//   ....[0]....
.L_143:
        /*0078*/ 	.word	0xffffffff


	//   ....[1]....
        /*007c*/ 	.word	0xffffffff


	//   ....[2]....
        /*0080*/ 	.word	0xffffffff


	//   ....[3]....
        /*0084*/ 	.word	0xffffffff


	//   ....[4]....
        /*0088*/ 	.word	0xffffffff


	//   ....[5]....
        /*008c*/ 	.word	0x05000014


	//   ....[6]....
        /*0090*/ 	.word	0x05000014


	//   ....[7]....
        /*0094*/ 	.word	0x05000014


	//   ....[8]....
        /*0098*/ 	.word	0x05000014


	//   ....[9]....
        /*009c*/ 	.word	0x05000014


	//----- nvinfo : EIATTR_COOP_GROUP_INSTR_OFFSETS
	.align		4
.L_144:
        /*00a0*/ 	.byte	0x04, 0x28
        /*00a2*/ 	.short	(.L_146 - .L_145)


	//   ....[0]....
.L_145:
        /*00a4*/ 	.word	0x00000370


	//   ....[1]....
        /*00a8*/ 	.word	0x00000400


	//   ....[2]....
        /*00ac*/ 	.word	0x00000540


	//   ....[3]....
        /*00b0*/ 	.word	0x00000640


	//   ....[4]....
        /*00b4*/ 	.word	0x00000900


	//   ....[5]....
        /*00b8*/ 	.word	0x00001510


	//   ....[6]....
        /*00bc*/ 	.word	0x000015c0


	//   ....[7]....
        /*00c0*/ 	.word	0x000016b0


	//   ....[8]....
        /*00c4*/ 	.word	0x00001770


	//   ....[9]....
        /*00c8*/ 	.word	0x00001830


	//----- nvinfo : EIATTR_VRC_CTA_INIT_COUNT
	.align		4
.L_146:
        /*00cc*/ 	.byte	0x02, 0x4a
	.zero		1
	.zero		1


	//----- nvinfo : EIATTR_EXIT_INSTR_OFFSETS
	.align		4
        /*00d0*/ 	.byte	0x04, 0x1c
        /*00d2*/ 	.short	(.L_148 - .L_147)


	//   ....[0]....
.L_147:
        /*00d4*/ 	.word	0x00000910


	//   ....[1]....
        /*00d8*/ 	.word	0x00001420


	//----- nvinfo : EIATTR_CRS_STACK_SIZE
	.align		4
.L_148:
        /*00dc*/ 	.byte	0x04, 0x1e
        /*00de*/ 	.short	(.L_150 - .L_149)
.L_149:
        /*00e0*/ 	.word	0x00000000


	//----- nvinfo : EIATTR_CBANK_PARAM_SIZE
	.align		4
.L_150:
        /*00e4*/ 	.byte	0x03, 0x19
        /*00e6*/ 	.short	0x0028


	//----- nvinfo : EIATTR_PARAM_CBANK
	.align		4
        /*00e8*/ 	.byte	0x04, 0x0a
        /*00ea*/ 	.short	(.L_152 - .L_151)
	.align		4
.L_151:
        /*00ec*/ 	.word	index@(.nv.constant0._Z12my_remove_ifIiEvPKT_S0_PS0_Pmm)
        /*00f0*/ 	.short	0x0380
        /*00f2*/ 	.short	0x0028


	//----- nvinfo : EIATTR_SW_WAR
	.align		4
.L_152:
        /*00f4*/ 	.byte	0x04, 0x36
        /*00f6*/ 	.short	(.L_154 - .L_153)
.L_153:
        /*00f8*/ 	.word	0x00000008
.L_154:


//--------------------- .nv.callgraph             --------------------------
	.section	.nv.callgraph,"",@"SHT_CUDA_CALLGRAPH"
	.align	4
	.sectionentsize	8
	.align		4
        /*0000*/ 	.word	0x00000000
	.align		4
        /*0004*/ 	.word	0xffffffff
	.align		4
        /*0008*/ 	.word	0x00000000
	.align		4
        /*000c*/ 	.word	0xfffffffe
	.align		4
        /*0010*/ 	.word	0x00000000
	.align		4
        /*0014*/ 	.word	0xfffffffd
	.align		4
        /*0018*/ 	.word	0x00000000
	.align		4
        /*001c*/ 	.word	0xfffffffc


//--------------------- .nv.constant4             --------------------------
	.section	.nv.constant4,"a",@progbits
	.align	8
	.align		8
.nv.constant4:
        /*0000*/ 	.dword	_ZN30_INTERNAL_3675ba17_4_k_cu_main4cuda3std3__45__cpo5beginE
	.align		8
        /*0008*/ 	.dword	_ZN30_INTERNAL_3675ba17_4_k_cu_main4cuda3std3__45__cpo3endE
	.align		8
        /*0010*/ 	.dword	_ZN30_INTERNAL_3675ba17_4_k_cu_main4cuda3std3__45__cpo6cbeginE
	.align		8
        /*0018*/ 	.dword	_ZN30_INTERNAL_3675ba17_4_k_cu_main4cuda3std3__45__cpo4cendE
	.align		8
        /*0020*/ 	.dword	_ZN30_INTERNAL_3675ba17_4_k_cu_main4cuda3std3__45__cpo6rbeginE
	.align		8
        /*0028*/ 	.dword	_ZN30_INTERNAL_3675ba17_4_k_cu_main4cuda3std3__45__cpo4rendE
	.align		8
        /*0030*/ 	.dword	_ZN30_INTERNAL_3675ba17_4_k_cu_main4cuda3std3__45__cpo7crbeginE
	.align		8
        /*0038*/ 	.dword	_ZN30_INTERNAL_3675ba17_4_k_cu_main4cuda3std3__45__cpo5crendE
	.align		8
        /*0040*/ 	.dword	_ZN30_INTERNAL_3675ba17_4_k_cu_main4cuda3std3__432_GLOBAL__N__3675ba17_4_k_cu_main6ignoreE
	.align		8
        /*0048*/ 	.dword	_ZN30_INTERNAL_3675ba17_4_k_cu_main4cuda3std3__419piecewise_constructE
	.align		8
        /*0050*/ 	.dword	_ZN30_INTERNAL_3675ba17_4_k_cu_main4cuda3std3__48in_placeE
	.align		8
        /*0058*/ 	.dword	_ZN30_INTERNAL_3675ba17_4_k_cu_main4cuda3std3__420unreachable_sentinelE
	.align		8
        /*0060*/ 	.dword	_ZN30_INTERNAL_3675ba17_4_k_cu_main4cuda3std3__47nulloptE
	.align		8
        /*0068*/ 	.dword	_ZN30_INTERNAL_3675ba17_4_k_cu_main4cuda3std3__48unexpectE
	.align		8
        /*0070*/ 	.dword	_ZN30_INTERNAL_3675ba17_4_k_cu_main4cuda3std6ranges3__45__cpo4swapE
	.align		8
        /*0078*/ 	.dword	_ZN30_INTERNAL_3675ba17_4_k_cu_main4cuda3std6ranges3__45__cpo9iter_moveE
	.align		8
        /*0080*/ 	.dword	_ZN30_INTERNAL_3675ba17_4_k_cu_main4cuda3std6ranges3__45__cpo5beginE
	.align		8
        /*0088*/ 	.dword	_ZN30_INTERNAL_3675ba17_4_k_cu_main4cuda3std6ranges3__45__cpo3endE
	.align		8
        /*0090*/ 	.dword	_ZN30_INTERNAL_3675ba17_4_k_cu_main4cuda3std6ranges3__45__cpo6cbeginE
	.align		8
        /*0098*/ 	.dword	_ZN30_INTERNAL_3675ba17_4_k_cu_main4cuda3std6ranges3__45__cpo4cendE
	.align		8
        /*00a0*/ 	.dword	_ZN30_INTERNAL_3675ba17_4_k_cu_main4cuda3std6ranges3__45__cpo7advanceE
	.align		8
        /*00a8*/ 	.dword	_ZN30_INTERNAL_3675ba17_4_k_cu_main4cuda3std6ranges3__45__cpo9iter_swapE
	.align		8
        /*00b0*/ 	.dword	_ZN30_INTERNAL_3675ba17_4_k_cu_main4cuda3std6ranges3__45__cpo4nextE
	.align		8
        /*00b8*/ 	.dword	_ZN30_INTERNAL_3675ba17_4_k_cu_main4cuda3std6ranges3__45__cpo4prevE
	.align		8
        /*00c0*/ 	.dword	_ZN30_INTERNAL_3675ba17_4_k_cu_main4cuda3std6ranges3__45__cpo4dataE
	.align		8
        /*00c8*/ 	.dword	_ZN30_INTERNAL_3675ba17_4_k_cu_main4cuda3std6ranges3__45__cpo5cdataE
	.align		8
        /*00d0*/ 	.dword	_ZN30_INTERNAL_3675ba17_4_k_cu_main4cuda3std6ranges3__45__cpo4sizeE
	.align		8
        /*00d8*/ 	.dword	_ZN30_INTERNAL_3675ba17_4_k_cu_main4cuda3std6ranges3__45__cpo5ssizeE
	.align		8
        /*00e0*/ 	.dword	_ZN30_INTERNAL_3675ba17_4_k_cu_main4cuda3std6ranges3__45__cpo8distanceE
	.align		8
        /*00e8*/ 	.dword	_ZN30_INTERNAL_3675ba17_4_k_cu_main6thrust24THRUST_300001_SM_1000_NS8cuda_cub3parE
	.align		8
        /*00f0*/ 	.dword	_ZN30_INTERNAL_3675ba17_4_k_cu_main6thrust24THRUST_300001_SM_1000_NS8cuda_cub10par_nosyncE
	.align		8
        /*00f8*/ 	.dword	_ZN30_INTERNAL_3675ba17_4_k_cu_main6thrust24THRUST_300001_SM_1000_NS6system6detail10sequential3seqE
	.align		8
        /*0100*/ 	.dword	_ZN30_INTERNAL_3675ba17_4_k_cu_main6thrust24THRUST_300001_SM_1000_NS12placeholders2_1E
	.align		8
        /*0108*/ 	.dword	_ZN30_INTERNAL_3675ba17_4_k_cu_main6thrust24THRUST_300001_SM_1000_NS12placeholders2_2E
	.align		8
        /*0110*/ 	.dword	_ZN30_INTERNAL_3675ba17_4_k_cu_main6thrust24THRUST_300001_SM_1000_NS12placeholders2_3E
	.align		8
        /*0118*/ 	.dword	_ZN30_INTERNAL_3675ba17_4_k_cu_main6thrust24THRUST_300001_SM_1000_NS12placeholders2_4E
	.align		8
        /*0120*/ 	.dword	_ZN30_INTERNAL_3675ba17_4_k_cu_main6thrust24THRUST_300001_SM_1000_NS12placeholders2_5E
	.align		8
        /*0128*/ 	.dword	_ZN30_INTERNAL_3675ba17_4_k_cu_main6thrust24THRUST_300001_SM_1000_NS12placeholders2_6E
	.align		8
        /*0130*/ 	.dword	_ZN30_INTERNAL_3675ba17_4_k_cu_main6thrust24THRUST_300001_SM_1000_NS12placeholders2_7E
	.align		8
        /*0138*/ 	.dword	_ZN30_INTERNAL_3675ba17_4_k_cu_main6thrust24THRUST_300001_SM_1000_NS12placeholders2_8E
	.align		8
        /*0140*/ 	.dword	_ZN30_INTERNAL_3675ba17_4_k_cu_main6thrust24THRUST_300001_SM_1000_NS12placeholders2_9E
	.align		8
        /*0148*/ 	.dword	_ZN30_INTERNAL_3675ba17_4_k_cu_main6thrust24THRUST_300001_SM_1000_NS12placeholders3_10E
	.align		8
        /*0150*/ 	.dword	_ZN30_INTERNAL_3675ba17_4_k_cu_main6thrust24THRUST_300001_SM_1000_NS3seqE


//--------------------- .text._ZN3cub18CUB_300001_SM_10006detail6select23DeviceSelectSweepKernelINS2_10policy_hubIiNS0_8NullTypeEiLb0ELNS0_10SelectImplE1EE10Policy1000EN6thrust24THRUST_300001_SM_1000_NS6detail15normal_iteratorINSA_10device_ptrIiEEEEPS5_SF_PlNS0_13ScanTileStateIiLb1EEEN4cuda3std3__410__not_fn_tINSB_10functional5actorINSO_9compositeIJNSO_16operator_adaptorINSM_8equal_toIvEEEENSP_INSO_8argumentILj0EEEEENSP_INSO_5valueIiEEEEEEEEEEES5_iNS2_19streaming_context_tIlLb1EEELS6_1EEEvT0_T1_T2_T3_T4_T5_T6_T7_iT8_NS1_7vsmem_tE --------------------------
	.section	.text._ZN3cub18CUB_300001_SM_10006detail6select23DeviceSelectSweepKernelINS2_10policy_hubIiNS0_8NullTypeEiLb0ELNS0_10SelectImplE1EE10Policy1000EN6thrust24THRUST_300001_SM_1000_NS6detail15normal_iteratorINSA_10device_ptrIiEEEEPS5_SF_PlNS0_13ScanTileStateIiLb1EEEN4cuda3std3__410__not_fn_tINSB_10functional5actorINSO_9compositeIJNSO_16operator_adaptorINSM_8equal_toIvEEEENSP_INSO_8argumentILj0EEEEENSP_INSO_5valueIiEEEEEEEEEEES5_iNS2_19streaming_context_tIlLb1EEELS6_1EEEvT0_T1_T2_T3_T4_T5_T6_T7_iT8_NS1_7vsmem_tE,"ax",@progbits
	.align	128
        .global         _ZN3cub18CUB_300001_SM_10006detail6select23DeviceSelectSweepKernelINS2_10policy_hubIiNS0_8NullTypeEiLb0ELNS0_10SelectImplE1EE10Policy1000EN6thrust24THRUST_300001_SM_1000_NS6detail15normal_iteratorINSA_10device_ptrIiEEEEPS5_SF_PlNS0_13ScanTileStateIiLb1EEEN4cuda3std3__410__not_fn_tINSB_10functional5actorINSO_9compositeIJNSO_16operator_adaptorINSM_8equal_toIvEEEENSP_INSO_8argumentILj0EEEEENSP_INSO_5valueIiEEEEEEEEEEES5_iNS2_19streaming_context_tIlLb1EEELS6_1EEEvT0_T1_T2_T3_T4_T5_T6_T7_iT8_NS1_7vsmem_tE
        .type           _ZN3cub18CUB_300001_SM_10006detail6select23DeviceSelectSweepKernelINS2_10policy_hubIiNS0_8NullTypeEiLb0ELNS0_10SelectImplE1EE10Policy1000EN6thrust24THRUST_300001_SM_1000_NS6detail15normal_iteratorINSA_10device_ptrIiEEEEPS5_SF_PlNS0_13ScanTileStateIiLb1EEEN4cuda3std3__410__not_fn_tINSB_10functional5actorINSO_9compositeIJNSO_16operator_adaptorINSM_8equal_toIvEEEENSP_INSO_8argumentILj0EEEEENSP_INSO_5valueIiEEEEEEEEEEES5_iNS2_19streaming_context_tIlLb1EEELS6_1EEEvT0_T1_T2_T3_T4_T5_T6_T7_iT8_NS1_7vsmem_tE,@function
        .size           _ZN3cub18CUB_300001_SM_10006detail6select23DeviceSelectSweepKernelINS2_10policy_hubIiNS0_8NullTypeEiLb0ELNS0_10SelectImplE1EE10Policy1000EN6thrust24THRUST_300001_SM_1000_NS6detail15normal_iteratorINSA_10device_ptrIiEEEEPS5_SF_PlNS0_13ScanTileStateIiLb1EEEN4cuda3std3__410__not_fn_tINSB_10functional5actorINSO_9compositeIJNSO_16operator_adaptorINSM_8equal_toIvEEEENSP_INSO_8argumentILj0EEEEENSP_INSO_5valueIiEEEEEEEEEEES5_iNS2_19streaming_context_tIlLb1EEELS6_1EEEvT0_T1_T2_T3_T4_T5_T6_T7_iT8_NS1_7vsmem_tE,(.L_x_366 - _ZN3cub18CUB_300001_SM_10006detail6select23DeviceSelectSweepKernelINS2_10policy_hubIiNS0_8NullTypeEiLb0ELNS0_10SelectImplE1EE10Policy1000EN6thrust24THRUST_300001_SM_1000_NS6detail15normal_iteratorINSA_10device_ptrIiEEEEPS5_SF_PlNS0_13ScanTileStateIiLb1EEEN4cuda3std3__410__not_fn_tINSB_10functional5actorINSO_9compositeIJNSO_16operator_adaptorINSM_8equal_toIvEEEENSP_INSO_8argumentILj0EEEEENSP_INSO_5valueIiEEEEEEEEEEES5_iNS2_19streaming_context_tIlLb1EEELS6_1EEEvT0_T1_T2_T3_T4_T5_T6_T7_iT8_NS1_7vsmem_tE)
        .other          _ZN3cub18CUB_300001_SM_10006detail6select23DeviceSelectSweepKernelINS2_10policy_hubIiNS0_8NullTypeEiLb0ELNS0_10SelectImplE1EE10Policy1000EN6thrust24THRUST_300001_SM_1000_NS6detail15normal_iteratorINSA_10device_ptrIiEEEEPS5_SF_PlNS0_13ScanTileStateIiLb1EEEN4cuda3std3__410__not_fn_tINSB_10functional5actorINSO_9compositeIJNSO_16operator_adaptorINSM_8equal_toIvEEEENSP_INSO_8argumentILj0EEEEENSP_INSO_5valueIiEEEEEEEEEEES5_iNS2_19streaming_context_tIlLb1EEELS6_1EEEvT0_T1_T2_T3_T4_T5_T6_T7_iT8_NS1_7vsmem_tE,@"STO_CUDA_ENTRY STV_DEFAULT"
_ZN3cub18CUB_300001_SM_10006detail6select23DeviceSelectSweepKernelINS2_10policy_hubIiNS0_8NullTypeEiLb0ELNS0_10SelectImplE1EE10Policy1000EN6thrust24THRUST_300001_SM_1000_NS6detail15normal_iteratorINSA_10device_ptrIiEEEEPS5_SF_PlNS0_13ScanTileStateIiLb1EEEN4cuda3std3__410__not_fn_tINSB_10functional5actorINSO_9compositeIJNSO_16operator_adaptorINSM_8equal_toIvEEEENSP_INSO_8argumentILj0EEEEENSP_INSO_5valueIiEEEEEEEEEEES5_iNS2_19streaming_context_tIlLb1EEELS6_1EEEvT0_T1_T2_T3_T4_T5_T6_T7_iT8_NS1_7vsmem_tE:
.text._ZN3cub18CUB_300001_SM_10006detail6select23DeviceSelectSweepKernelINS2_10policy_hubIiNS0_8NullTypeEiLb0ELNS0_10SelectImplE1EE10Policy1000EN6thrust24THRUST_300001_SM_1000_NS6detail15normal_iteratorINSA_10device_ptrIiEEEEPS5_SF_PlNS0_13ScanTileStateIiLb1EEEN4cuda3std3__410__not_fn_tINSB_10functional5actorINSO_9compositeIJNSO_16operator_adaptorINSM_8equal_toIvEEEENSP_INSO_8argumentILj0EEEEENSP_INSO_5valueIiEEEEEEEEEEES5_iNS2_19streaming_context_tIlLb1EEELS6_1EEEvT0_T1_T2_T3_T4_T5_T6_T7_iT8_NS1_7vsmem_tE:
[----:B------:R-:W0:Y:S01]  /*0000*/  LDC R1, c[0x0][0x37c] ;  /* 0x0000df00ff017b82 */ /* 0x000e220000000800 */
[----:B------:R-:W1:Y:S07]  /*0010*/  S2R R3, SR_CTAID.Y ;  /* 0x0000000000037919 */ /* 0x000e6e0000002600 */
[----:B------:R-:W1:Y:S01]  /*0020*/  S2UR UR5, SR_CTAID.X ;  /* 0x00000000000579c3 */ /* 0x000e620000002500 */
[----:B------:R-:W2:Y:S01]  /*0030*/  LDCU UR4, c[0x0][0x3b8] ;  /* 0x00007700ff0477ac */ /* 0x000ea20008000800 */
[----:B0-----:R-:W-:Y:S01]  /*0040*/  VIADD R1, R1, 0xfffffff8 ;  /* 0xfffffff801017836 */ /* 0x001fe20000000000 */
[----:B------:R-:W0:Y:S05]  /*0050*/  LDCU.64 UR8, c[0x0][0x358] ;  /* 0x00006b00ff0877ac */ /* 0x000e2a0008000a00 */
[----:B------:R-:W1:Y:S01]  /*0060*/  LDC R40, c[0x0][0x374] ;  /* 0x0000dd00ff287b82 */ /* 0x000e620000000800 */
[----:B--2---:R-:W-:Y:S01]  /*0070*/  UIADD3 UR4, UPT, UPT, UR4, -0x1, URZ ;  /* 0xffffffff04047890 */ /* 0x004fe2000fffe0ff */
[----:B-1----:R-:W-:-:S04]  /*0080*/  IMAD R40, R40, UR5, R3 ;  /* 0x0000000528287c24 */ /* 0x002fc8000f8e0203 */
[C---:B------:R-:W-:Y:S01]  /*0090*/  IMAD R2, R40.reuse, 0x1980, RZ ;  /* 0x0000198028027824 */ /* 0x040fe200078e02ff */
[----:B------:R-:W-:-:S13]  /*00a0*/  ISETP.GE.AND P0, PT, R40, UR4, PT ;  /* 0x0000000428007c0c */ /* 0x000fda000bf06270 */
[----:B0-----:R-:W-:Y:S05]  /*00b0*/  @P0 BRA `(.L_x_0) ;  /* 0x0000005400f00947 */ /* 0x001fea0003800000 */
[----:B------:R-:W-:-:S13]  /*00c0*/  ISETP.NE.AND P0, PT, R40, RZ, PT ;  /* 0x000000ff2800720c */ /* 0x000fda0003f05270 */
[----:B------:R-:W-:Y:S05]  /*00d0*/  @P0 BRA `(.L_x_1) ;  /* 0x0000002400b80947 */ /* 0x000fea0003800000 */
[----:B------:R-:W0:Y:S01]  /*00e0*/  S2R R46, SR_TID.X ;  /* 0x00000000002e7919 */ /* 0x000e220000002100 */
[----:B------:R-:W1:Y:S01]  /*00f0*/  LDCU.U8 UR6, c[0x0][0x3c0] ;  /* 0x00007800ff0677ac */ /* 0x000e620008000000 */
[----:B------:R-:W2:Y:S01]  /*0100*/  LDCU.64 UR4, c[0x0][0x3d0] ;  /* 0x00007a00ff0477ac */ /* 0x000ea20008000a00 */
[----:B------:R-:W3:Y:S01]  /*0110*/  LDCU.64 UR10, c[0x0][0x380] ;  /* 0x00007000ff0a77ac */ /* 0x000ee20008000a00 */
[----:B-1----:R-:W-:-:S04]  /*0120*/  UISETP.NE.AND UP0, UPT, UR6, URZ, UPT ;  /* 0x000000ff0600728c */ /* 0x002fc8000bf05270 */
[----:B--2---:R-:W-:Y:S02]  /*0130*/  USEL UR4, UR4, URZ, !UP0 ;  /* 0x000000ff04047287 */ /* 0x004fe4000c000000 */
[----:B------:R-:W-:Y:S01]  /*0140*/  USEL UR5, UR5, URZ, !UP0 ;  /* 0x000000ff05057287 */ /* 0x000fe2000c000000 */
[C---:B0-----:R-:W-:Y:S02]  /*0150*/  LOP3.LUT R0, R46.reuse, 0x1f, RZ, 0xc0, !PT ;  /* 0x0000001f2e007812 */ /* 0x041fe400078ec0ff */
[----:B------:R-:W-:-:S05]  /*0160*/  LOP3.LUT R3, R46, 0x3e0, RZ, 0xc0, !PT ;  /* 0x000003e02e037812 */ /* 0x000fca00078ec0ff */
[----:B------:R-:W-:-:S05]  /*0170*/  IMAD R3, R3, 0x11, R0 ;  /* 0x0000001103037824 */ /* 0x000fca00078e0200 */
[----:B------:R-:W-:-:S04]  /*0180*/  IADD3 R3, P0, P1, R3, UR4, R2 ;  /* 0x0000000403037c10 */ /* 0x000fc8000f91e002 */
[----:B------:R-:W-:Y:S02]  /*0190*/  IADD3.X R0, PT, PT, RZ, UR5, RZ, P0, P1 ;  /* 0x00000005ff007c10 */ /* 0x000fe400087e24ff */
[----:B---3--:R-:W-:-:S04]  /*01a0*/  LEA R2, P0, R3, UR10, 0x2 ;  /* 0x0000000a03027c11 */ /* 0x008fc8000f8010ff */
[----:B------:R-:W-:-:S05]  /*01b0*/  LEA.HI.X R3, R3, UR11, R0, 0x2, P0 ;  /* 0x0000000b03037c11 */ /* 0x000fca00080f1400 */
[----:B------:R-:W2:Y:S04]  /*01c0*/  LDG.E R0, desc[UR8][R2.64] ;  /* 0x0000000802007981 */ /* 0x000ea8000c1e1900 */
[----:B------:R-:W3:Y:S04]  /*01d0*/  LDG.E R4, desc[UR8][R2.64+0x80] ;  /* 0x0000800802047981 */ /* 0x000ee8000c1e1900 */
[----:B------:R-:W4:Y:S04]  /*01e0*/  LDG.E R5, desc[UR8][R2.64+0x100] ;  /* 0x0001000802057981 */ /* 0x000f28000c1e1900 */
[----:B------:R-:W5:Y:S04]  /*01f0*/  LDG.E R6, desc[UR8][R2.64+0x180] ;  /* 0x0001800802067981 */ /* 0x000f68000c1e1900 */
        /* <DEDUP_REMOVED lines=12> */
[----:B------:R-:W5:Y:S01]  /*02c0*/  LDG.E R19, desc[UR8][R2.64+0x800] ;  /* 0x0008000802137981 */ /* 0x000f62000c1e1900 */
[----:B------:R-:W0:Y:S01]  /*02d0*/  S2UR UR5, SR_CgaCtaId ;  /* 0x00000000000579c3 */ /* 0x000e220000008800 */
[----:B------:R-:W-:Y:S01]  /*02e0*/  SHF.R.U32.HI R29, RZ, 0x5, R46 ;  /* 0x00000005ff1d7819 */ /* 0x000fe2000001162e */
[----:B------:R-:W-:Y:S01]  /*02f0*/  UMOV UR4, 0x400 ;  /* 0x0000040000047882 */ /* 0x000fe20000000000 */
[----:B------:R-:W1:Y:S01]  /*0300*/  S2R R28, SR_LANEID ;  /* 0x00000000001c7919 */ /* 0x000e620000000000 */
[----:B------:R-:W-:Y:S01]  /*0310*/  IMAD.MOV.U32 R42, RZ, RZ, 0x2 ;  /* 0x00000002ff2a7424 */ /* 0x000fe200078e00ff */
[C---:B------:R-:W-:Y:S01]  /*0320*/  ISETP.NE.AND P4, PT, R29.reuse, 0xb, PT ;  /* 0x0000000b1d00780c */ /* 0x040fe20003f85270 */
[----:B------:R-:W-:Y:S01]  /*0330*/  BSSY.RECONVERGENT B0, `(.L_x_2) ;  /* 0x000009a000007945 */ /* 0x000fe20003800200 */
[----:B0-----:R-:W-:Y:S01]  /*0340*/  ULEA UR4, UR5, UR4, 0x18 ;  /* 0x0000000405047291 */ /* 0x001fe2000f8ec0ff */
[----:B------:R-:W0:Y:S01]  /*0350*/  LDCU UR5, c[0x0][0x3ac] ;  /* 0x00007580ff0577ac */ /* 0x000e220008000800 */
[----:B-1----:R-:W-:-:S05]  /*0360*/  IMAD R20, R29, 0x220, R28 ;  /* 0x000002201d147824 */ /* 0x002fca00078e021c */
[----:B------:R-:W-:-:S05]  /*0370*/  LEA R21, R20, UR4, 0x2 ;  /* 0x0000000414157c11 */ /* 0x000fca000f8e10ff */
[----:B------:R-:W-:Y:S01]  /*0380*/  IMAD R20, R28, 0x40, R21 ;  /* 0x000000401c147824 */ /* 0x000fe200078e0215 */
[----:B--2---:R-:W-:Y:S04]  /*0390*/  STS [R21], R0 ;  /* 0x0000000015007388 */ /* 0x004fe80000000800 */
[----:B---3--:R-:W-:Y:S04]  /*03a0*/  STS [R21+0x80], R4 ;  /* 0x0000800415007388 */ /* 0x008fe80000000800 */
[----:B----4-:R-:W-:Y:S04]  /*03b0*/  STS [R21+0x100], R5 ;  /* 0x0001000515007388 */ /* 0x010fe80000000800 */
[----:B-----5:R-:W-:Y:S04]  /*03c0*/  STS [R21+0x180], R6 ;  /* 0x0001800615007388 */ /* 0x020fe80000000800 */
[----:B------:R-:W-:Y:S04]  /*03d0*/  STS [R21+0x200], R7 ;  /* 0x0002000715007388 */ /* 0x000fe80000000800 */
        /* <DEDUP_REMOVED lines=11> */
[----:B------:R-:W-:Y:S01]  /*0490*/  STS [R21+0x800], R19 ;  /* 0x0008001315007388 */ /* 0x000fe20000000800 */
[----:B------:R-:W-:-:S03]  /*04a0*/  NOP ;  /* 0x0000000000007918 */ /* 0x000fc60000000000 */
[----:B------:R-:W0:Y:S04]  /*04b0*/  LDS R45, [R20] ;  /* 0x00000000142d7984 */ /* 0x000e280000000800 */
[----:B------:R-:W1:Y:S04]  /*04c0*/  LDS R43, [R20+0x4] ;  /* 0x00000400142b7984 */ /* 0x000e680000000800 */
[----:B------:R-:W2:Y:S04]  /*04d0*/  LDS R41, [R20+0x8] ;  /* 0x0000080014297984 */ /* 0x000ea80000000800 */
[----:B------:R-:W3:Y:S04]  /*04e0*/  LDS R26, [R20+0xc] ;  /* 0x00000c00141a7984 */ /* 0x000ee80000000800 */
[----:B------:R-:W-:Y:S04]  /*04f0*/  LDS R25, [R20+0x10] ;  /* 0x0000100014197984 */ /* 0x000fe80000000800 */
[----:B------:R-:W4:Y:S04]  /*0500*/  LDS R24, [R20+0x14] ;  /* 0x0000140014187984 */ /* 0x000f280000000800 */
[----:B------:R-:W5:Y:S04]  /*0510*/  LDS R11, [R20+0x18] ;  /* 0x00001800140b7984 */ /* 0x000f680000000800 */
[----:B------:R-:W5:Y:S04]  /*0520*/  LDS R10, [R20+0x1c] ;  /* 0x00001c00140a7984 */ /* 0x000f680000000800 */
[----:B------:R-:W5:Y:S04]  /*0530*/  LDS R9, [R20+0x20] ;  /* 0x0000200014097984 */ /* 0x000f680000000800 */
[----:B------:R-:W5:Y:S01]  /*0540*/  LDS R8, [R20+0x24] ;  /* 0x0000240014087984 */ /* 0x000f620000000800 */
[----:B0-----:R-:W-:-:S03]  /*0550*/  ISETP.NE.AND P0, PT, R45, UR5, PT ;  /* 0x000000052d007c0c */ /* 0x001fc6000bf05270 */
[----:B------:R-:W0:Y:S01]  /*0560*/  LDS R7, [R20+0x28] ;  /* 0x0000280014077984 */ /* 0x000e220000000800 */
[----:B-1----:R-:W-:-:S03]  /*0570*/  ISETP.NE.AND P1, PT, R43, UR5, PT ;  /* 0x000000052b007c0c */ /* 0x002fc6000bf25270 */
[----:B------:R-:W1:Y:S01]  /*0580*/  LDS R6, [R20+0x2c] ;  /* 0x00002c0014067984 */ /* 0x000e620000000800 */
[----:B------:R-:W-:Y:S02]  /*0590*/  SEL R0, RZ, 0x1, !P0 ;  /* 0x00000001ff007807 */ /* 0x000fe40004000000 */
[----:B--2---:R-:W-:Y:S01]  /*05a0*/  ISETP.NE.AND P2, PT, R41, UR5, PT ;  /* 0x0000000529007c0c */ /* 0x004fe2000bf45270 */
[----:B------:R-:W2:Y:S02]  /*05b0*/  LDS R5, [R20+0x30] ;  /* 0x0000300014057984 */ /* 0x000ea40000000800 */
[----:B------:R-:W-:Y:S02]  /*05c0*/  @!P0 IMAD.MOV R42, RZ, RZ, 0x1 ;  /* 0x00000001ff2a8424 */ /* 0x000fe400078e02ff */
[----:B------:R-:W2:Y:S02]  /*05d0*/  LDS R4, [R20+0x34] ;  /* 0x0000340014047984 */ /* 0x000ea40000000800 */
[----:B------:R-:W-:Y:S01]  /*05e0*/  @!P1 IMAD.MOV R42, RZ, RZ, R0 ;  /* 0x000000ffff2a9224 */ /* 0x000fe200078e0200 */
[----:B---3--:R-:W-:Y:S01]  /*05f0*/  ISETP.NE.AND P1, PT, R26, UR5, PT ;  /* 0x000000051a007c0c */ /* 0x008fe2000bf25270 */
[----:B------:R-:W3:Y:S01]  /*0600*/  LDS R3, [R20+0x38] ;  /* 0x0000380014037984 */ /* 0x000ee20000000800 */
[----:B----4-:R-:W-:Y:S01]  /*0610*/  ISETP.NE.AND P3, PT, R24, UR5, PT ;  /* 0x0000000518007c0c */ /* 0x010fe2000bf65270 */
[----:B------:R-:W-:-:S02]  /*0620*/  VIADD R39, R42, 0x1 ;  /* 0x000000012a277836 */ /* 0x000fc40000000000 */
[----:B------:R-:W-:Y:S01]  /*0630*/  @!P2 IMAD.MOV R39, RZ, RZ, R42 ;  /* 0x000000ffff27a224 */ /* 0x000fe200078e022a */
[----:B------:R-:W-:Y:S01]  /*0640*/  ISETP.NE.AND P2, PT, R25, UR5, PT ;  /* 0x0000000519007c0c */ /* 0x000fe2000bf45270 */
[----:B------:R-:W4:Y:S02]  /*0650*/  LDS R2, [R20+0x3c] ;  /* 0x00003c0014027984 */ /* 0x000f240000000800 */
[----:B------:R-:W-:-:S04]  /*0660*/  VIADD R40, R39, 0x1 ;  /* 0x0000000127287836 */ /* 0x000fc80000000000 */
[----:B------:R-:W-:Y:S01]  /*0670*/  @!P1 IMAD.MOV R40, RZ, RZ, R39 ;  /* 0x000000ffff289224 */ /* 0x000fe200078e0227 */
[----:B-----5:R-:W-:-:S03]  /*0680*/  ISETP.NE.AND P1, PT, R11, UR5, PT ;  /* 0x000000050b007c0c */ /* 0x020fc6000bf25270 */
[----:B------:R-:W-:Y:S02]  /*0690*/  VIADD R38, R40, 0x1 ;  /* 0x0000000128267836 */ /* 0x000fe40000000000 */
[----:B------:R-:W-:Y:S01]  /*06a0*/  @!P2 IMAD.MOV R38, RZ, RZ, R40 ;  /* 0x000000ffff26a224 */ /* 0x000fe200078e0228 */
[----:B------:R-:W-:-:S03]  /*06b0*/  ISETP.NE.AND P2, PT, R10, UR5, PT ;  /* 0x000000050a007c0c */ /* 0x000fc6000bf45270 */
[----:B------:R-:W-:Y:S02]  /*06c0*/  VIADD R27, R38, 0x1 ;  /* 0x00000001261b7836 */ /* 0x000fe40000000000 */
[----:B------:R-:W-:Y:S01]  /*06d0*/  @!P3 IMAD.MOV R27, RZ, RZ, R38 ;  /* 0x000000ffff1bb224 */ /* 0x000fe200078e0226 */
[----:B------:R-:W-:-:S03]  /*06e0*/  ISETP.NE.AND P3, PT, R9, UR5, PT ;  /* 0x0000000509007c0c */ /* 0x000fc6000bf65270 */
[----:B------:R-:W-:Y:S02]  /*06f0*/  VIADD R0, R27, 0x1 ;  /* 0x000000011b007836 */ /* 0x000fe40000000000 */
[----:B------:R-:W-:-:S04]  /*0700*/  @!P1 IMAD.MOV R0, RZ, RZ, R27 ;  /* 0x000000ffff009224 */ /* 0x000fc800078e021b */
[----:B------:R-:W-:Y:S02]  /*0710*/  VIADD R35, R0, 0x1 ;  /* 0x0000000100237836 */ /* 0x000fe40000000000 */
[----:B------:R-:W-:Y:S01]  /*0720*/  @!P2 IMAD.MOV R35, RZ, RZ, R0 ;  /* 0x000000ffff23a224 */ /* 0x000fe200078e0200 */
[----:B------:R-:W-:Y:S01]  /*0730*/  ISETP.NE.AND P2, PT, R8, UR5, PT ;  /* 0x0000000508007c0c */ /* 0x000fe2000bf45270 */
[----:B------:R-:W5:Y:S02]  /*0740*/  LDS R0, [R20+0x40] ;  /* 0x0000400014007984 */ /* 0x000f640000000800 */
[----:B------:R-:W-:Y:S02]  /*0750*/  VIADD R33, R35, 0x1 ;  /* 0x0000000123217836 */ /* 0x000fe40000000000 */
[----:B------:R-:W-:Y:S01]  /*0760*/  @!P3 IMAD.MOV R33, RZ, RZ, R35 ;  /* 0x000000ffff21b224 */ /* 0x000fe200078e0223 */
[----:B------:R-:W-:Y:S01]  /*0770*/  BAR.SYNC.DEFER_BLOCKING 0x0 ;  /* 0x0000000000007b1d */ /* 0x000fe20000010000 */
[----:B0-----:R-:W-:-:S02]  /*0780*/  ISETP.NE.AND P3, PT, R7, UR5, PT ;  /* 0x0000000507007c0c */ /* 0x001fc4000bf65270 */
[----:B------:R-:W-:-:S04]  /*0790*/  VIADD R52, R33, 0x1 ;  /* 0x0000000121347836 */ /* 0x000fc80000000000 */
[----:B------:R-:W-:Y:S01]  /*07a0*/  @!P2 IMAD.MOV R52, RZ, RZ, R33 ;  /* 0x000000ffff34a224 */ /* 0x000fe200078e0221 */
[----:B-1----:R-:W-:-:S03]  /*07b0*/  ISETP.NE.AND P2, PT, R6, UR5, PT ;  /* 0x0000000506007c0c */ /* 0x002fc6000bf45270 */
[----:B------:R-:W-:-:S03]  /*07c0*/  VIADD R50, R52, 0x1 ;  /* 0x0000000134327836 */ /* 0x000fc60000000000 */
[----:B------:R-:W-:Y:S01]  /*07d0*/  @!P3 IMAD.MOV R50, RZ, RZ, R52 ;  /* 0x000000ffff32b224 */ /* 0x000fe200078e0234 */
[----:B--2---:R-:W-:-:S03]  /*07e0*/  ISETP.NE.AND P3, PT, R5, UR5, PT ;  /* 0x0000000505007c0c */ /* 0x004fc6000bf65270 */
[----:B------:R-:W-:-:S03]  /*07f0*/  VIADD R32, R50, 0x1 ;  /* 0x0000000132207836 */ /* 0x000fc60000000000 */
[----:B------:R-:W-:Y:S01]  /*0800*/  @!P2 IMAD.MOV R32, RZ, RZ, R50 ;  /* 0x000000ffff20a224 */ /* 0x000fe200078e0232 */
[----:B------:R-:W-:-:S03]  /*0810*/  ISETP.NE.AND P2, PT, R4, UR5, PT ;  /* 0x0000000504007c0c */ /* 0x000fc6000bf45270 */
[----:B------:R-:W-:-:S03]  /*0820*/  VIADD R44, R32, 0x1 ;  /* 0x00000001202c7836 */ /* 0x000fc60000000000 */
[----:B------:R-:W-:Y:S01]  /*0830*/  @!P3 IMAD.MOV R44, RZ, RZ, R32 ;  /* 0x000000ffff2cb224 */ /* 0x000fe200078e0220 */
[----:B---3--:R-:W-:-:S03]  /*0840*/  ISETP.NE.AND P3, PT, R3, UR5, PT ;  /* 0x0000000503007c0c */ /* 0x008fc6000bf65270 */
[----:B------:R-:W-:-:S03]  /*0850*/  VIADD R34, R44, 0x1 ;  /* 0x000000012c227836 */ /* 0x000fc60000000000 */
[----:B------:R-:W-:Y:S01]  /*0860*/  @!P2 IMAD.MOV R34, RZ, RZ, R44 ;  /* 0x000000ffff22a224 */ /* 0x000fe200078e022c */
[----:B----4-:R-:W-:-:S03]  /*0870*/  ISETP.NE.AND P2, PT, R2, UR5, PT ;  /* 0x0000000502007c0c */ /* 0x010fc6000bf45270 */
[----:B------:R-:W-:-:S03]  /*0880*/  VIADD R36, R34, 0x1 ;  /* 0x0000000122247836 */ /* 0x000fc60000000000 */
[----:B------:R-:W-:Y:S01]  /*0890*/  @!P3 IMAD.MOV R36, RZ, RZ, R34 ;  /* 0x000000ffff24b224 */ /* 0x000fe200078e0222 */
[----:B-----5:R-:W-:-:S03]  /*08a0*/  ISETP.NE.AND P3, PT, R0, UR5, PT ;  /* 0x0000000500007c0c */ /* 0x020fc6000bf65270 */
[----:B------:R-:W-:-:S03]  /*08b0*/  VIADD R48, R36, 0x1 ;  /* 0x0000000124307836 */ /* 0x000fc60000000000 */
[----:B------:R-:W-:-:S04]  /*08c0*/  @!P2 IMAD.MOV R48, RZ, RZ, R36 ;  /* 0x000000ffff30a224 */ /* 0x000fc800078e0224 */
[----:B------:R-:W-:-:S03]  /*08d0*/  VIADD R30, R48, 0x1 ;  /* 0x00000001301e7836 */ /* 0x000fc60000000000 */
[----:B------:R-:W-:Y:S01]  /*08e0*/  @!P3 IMAD.MOV R30, RZ, RZ, R48 ;  /* 0x000000ffff1eb224 */ /* 0x000fe200078e0230 */
[----:B------:R-:W-:-:S04]  /*08f0*/  ISETP.NE.AND P3, PT, R28, 0x1f, PT ;  /* 0x0000001f1c00780c */ /* 0x000fc80003f65270 */
[----:B------:R-:W0:Y:S09]  /*0900*/  SHFL.UP P2, R13, R30, 0x1, RZ ;  /* 0x042000001e0d7989 */ /* 0x000e3200000400ff */
[----:B------:R-:W-:Y:S01]  /*0910*/  @!P3 LEA R47, R29, UR4, 0x2 ;  /* 0x000000041d2fbc11 */ /* 0x000fe2000f8e10ff */
[----:B0-----:R-:W-:-:S05]  /*0920*/  @P2 IMAD.IADD R13, R13, 0x1, R30 ;  /* 0x000000010d0d2824 */ /* 0x001fca00078e021e */
[----:B------:R-:W0:Y:S02]  /*0930*/  SHFL.UP P2, R12, R13, 0x2, RZ ;  /* 0x044000000d0c7989 */ /* 0x000e2400000400ff */
[----:B0-----:R-:W-:-:S05]  /*0940*/  @P2 IMAD.IADD R12, R13, 0x1, R12 ;  /* 0x000000010d0c2824 */ /* 0x001fca00078e020c */
[----:B------:R-:W0:Y:S02]  /*0950*/  SHFL.UP P2, R21, R12, 0x4, RZ ;  /* 0x048000000c157989 */ /* 0x000e2400000400ff */
[----:B0-----:R-:W-:-:S05]  /*0960*/  @P2 IMAD.IADD R21, R12, 0x1, R21 ;  /* 0x000000010c152824 */ /* 0x001fca00078e0215 */
[----:B------:R-:W0:Y:S02]  /*0970*/  SHFL.UP P2, R37, R21, 0x8, RZ ;  /* 0x0500000015257989 */ /* 0x000e2400000400ff */
[----:B0-----:R-:W-:-:S05]  /*0980*/  @P2 IMAD.IADD R37, R21, 0x1, R37 ;  /* 0x0000000115252824 */ /* 0x001fca00078e0225 */
[----:B------:R-:W0:Y:S02]  /*0990*/  SHFL.UP P2, R31, R37, 0x10, RZ ;  /* 0x06000000251f7989 */ /* 0x000e2400000400ff */
[----:B0-----:R-:W-:Y:S01]  /*09a0*/  @P2 IMAD.IADD R31, R37, 0x1, R31 ;  /* 0x00000001251f2824 */ /* 0x001fe200078e021f */
[----:B------:R-:W-:-:S03]  /*09b0*/  ISETP.NE.AND P2, PT, R29, 0x2, PT ;  /* 0x000000021d00780c */ /* 0x000fc60003f45270 */
[----:B------:R-:W-:Y:S01]  /*09c0*/  IMAD.IADD R30, R31, 0x1, -R30 ;  /* 0x000000011f1e7824 */ /* 0x000fe200078e0a1e */
[----:B------:R-:W-:Y:S01]  /*09d0*/  @!P3 STS [R47], R31 ;  /* 0x0000001f2f00b388 */ /* 0x000fe20000000800 */
[----:B------:R-:W-:Y:S01]  /*09e0*/  BAR.SYNC.DEFER_BLOCKING 0x0 ;  /* 0x0000000000007b1d */ /* 0x000fe20000010000 */
[----:B------:R-:W-:-:S05]  /*09f0*/  ISETP.NE.AND P3, PT, R29, 0x3, PT ;  /* 0x000000031d00780c */ /* 0x000fca0003f65270 */
[----:B------:R-:W0:Y:S04]  /*0a00*/  LDS.128 R12, [UR4] ;  /* 0x00000004ff0c7984 */ /* 0x000e280008000c00 */
[----:B------:R-:W1:Y:S04]  /*0a10*/  LDS.128 R16, [UR4+0x10] ;  /* 0x00001004ff107984 */ /* 0x000e680008000c00 */
[----:B------:R-:W2:Y:S01]  /*0a20*/  LDS.128 R20, [UR4+0x20] ;  /* 0x00002004ff147984 */ /* 0x000ea20008000c00 */
[----:B0-----:R-:W-:-:S05]  /*0a30*/  IMAD.IADD R37, R12, 0x1, R13 ;  /* 0x000000010c257824 */ /* 0x001fca00078e020d */
[----:B------:R-:W-:Y:S01]  /*0a40*/  SEL R49, R37, R12, !P2 ;  /* 0x0000000c25317207 */ /* 0x000fe20005000000 */
[----:B------:R-:W-:Y:S01]  /*0a50*/  IMAD.IADD R37, R14, 0x1, R37 ;  /* 0x000000010e257824 */ /* 0x000fe200078e0225 */
[----:B------:R-:W-:-:S04]  /*0a60*/  ISETP.NE.AND P2, PT, R29, 0x4, PT ;  /* 0x000000041d00780c */ /* 0x000fc80003f45270 */
[----:B------:R-:W-:Y:S01]  /*0a70*/  SEL R49, R37, R49, !P3 ;  /* 0x0000003125317207 */ /* 0x000fe20005800000 */
[----:B------:R-:W-:Y:S01]  /*0a80*/  IMAD.IADD R37, R15, 0x1, R37 ;  /* 0x000000010f257824 */ /* 0x000fe200078e0225 */
[----:B------:R-:W-:-:S04]  /*0a90*/  ISETP.NE.AND P3, PT, R29, 0x5, PT ;  /* 0x000000051d00780c */ /* 0x000fc80003f65270 */
[C---:B------:R-:W-:Y:S01]  /*0aa0*/  SEL R49, R37.reuse, R49, !P2 ;  /* 0x0000003125317207 */ /* 0x040fe20005000000 */
[----:B-1----:R-:W-:Y:S01]  /*0ab0*/  IMAD.IADD R37, R37, 0x1, R16 ;  /* 0x0000000125257824 */ /* 0x002fe200078e0210 */
[----:B------:R-:W-:-:S04]  /*0ac0*/  ISETP.NE.AND P2, PT, R29, 0x6, PT ;  /* 0x000000061d00780c */ /* 0x000fc80003f45270 */
[----:B------:R-:W-:Y:S01]  /*0ad0*/  SEL R49, R37, R49, !P3 ;  /* 0x0000003125317207 */ /* 0x000fe20005800000 */
[----:B------:R-:W-:Y:S01]  /*0ae0*/  IMAD.IADD R37, R17, 0x1, R37 ;  /* 0x0000000111257824 */ /* 0x000fe200078e0225 */
[----:B------:R-:W-:-:S04]  /*0af0*/  ISETP.NE.AND P3, PT, R29, 0x7, PT ;  /* 0x000000071d00780c */ /* 0x000fc80003f65270 */
[----:B------:R-:W-:Y:S01]  /*0b00*/  SEL R49, R37, R49, !P2 ;  /* 0x0000003125317207 */ /* 0x000fe20005000000 */
[----:B------:R-:W-:Y:S01]  /*0b10*/  IMAD.IADD R37, R18, 0x1, R37 ;  /* 0x0000000112257824 */ /* 0x000fe200078e0225 */
[----:B------:R-:W-:-:S04]  /*0b20*/  ISETP.NE.AND P2, PT, R29, 0x8, PT ;  /* 0x000000081d00780c */ /* 0x000fc80003f45270 */
[----:B------:R-:W-:Y:S01]  /*0b30*/  SEL R49, R37, R49, !P3 ;  /* 0x0000003125317207 */ /* 0x000fe20005800000 */
[----:B------:R-:W-:Y:S01]  /*0b40*/  IMAD.IADD R37, R19, 0x1, R37 ;  /* 0x0000000113257824 */ /* 0x000fe200078e0225 */
[----:B------:R-:W-:-:S04]  /*0b50*/  ISETP.NE.AND P3, PT, R29, 0x9, PT ;  /* 0x000000091d00780c */ /* 0x000fc80003f65270 */
[C---:B------:R-:W-:Y:S01]  /*0b60*/  SEL R49, R37.reuse, R49, !P2 ;  /* 0x0000003125317207 */ /* 0x040fe20005000000 */
[----:B--2---:R-:W-:Y:S01]  /*0b70*/  IMAD.IADD R37, R37, 0x1, R20 ;  /* 0x0000000125257824 */ /* 0x004fe200078e0214 */
[----:B------:R-:W-:-:S04]  /*0b80*/  ISETP.NE.AND P2, PT, R29, 0xa, PT ;  /* 0x0000000a1d00780c */ /* 0x000fc80003f45270 */
[----:B------:R-:W-:Y:S01]  /*0b90*/  SEL R49, R37, R49, !P3 ;  /* 0x0000003125317207 */ /* 0x000fe20005800000 */
[----:B------:R-:W-:Y:S01]  /*0ba0*/  IMAD.IADD R37, R21, 0x1, R37 ;  /* 0x0000000115257824 */ /* 0x000fe200078e0225 */
[----:B------:R-:W-:-:S04]  /*0bb0*/  ISETP.NE.AND P3, PT, R28, RZ, PT ;  /* 0x000000ff1c00720c */ /* 0x000fc80003f65270 */
[----:B------:R-:W-:Y:S01]  /*0bc0*/  SEL R49, R37, R49, !P2 ;  /* 0x0000003125317207 */ /* 0x000fe20005000000 */
[----:B------:R-:W-:Y:S01]  /*0bd0*/  @!P4 IMAD.IADD R49, R22, 0x1, R37 ;  /* 0x000000011631c824 */ /* 0x000fe200078e0225 */
[C---:B------:R-:W-:Y:S02]  /*0be0*/  ISETP.NE.AND P4, PT, R46.reuse, RZ, PT ;  /* 0x000000ff2e00720c */ /* 0x040fe40003f85270 */
[----:B------:R-:W-:Y:S02]  /*0bf0*/  ISETP.GE.U32.AND P2, PT, R46, 0x20, PT ;  /* 0x000000202e00780c */ /* 0x000fe40003f46070 */
[----:B------:R-:W-:Y:S02]  /*0c00*/  SEL R30, R30, RZ, P3 ;  /* 0x000000ff1e1e7207 */ /* 0x000fe40001800000 */
[----:B------:R-:W-:-:S05]  /*0c10*/  SEL R47, R49, RZ, P2 ;  /* 0x000000ff312f7207 */ /* 0x000fca0001000000 */
[----:B------:R-:W-:Y:S02]  /*0c20*/  IMAD.IADD R47, R47, 0x1, R30 ;  /* 0x000000012f2f7824 */ /* 0x000fe400078e021e */
[----:B------:R-:W-:Y:S05]  /*0c30*/  @P4 BRA `(.L_x_3) ;  /* 0x0000000000244947 */ /* 0x000fea0003800000 */
[----:B------:R-:W-:-:S04]  /*0c40*/  IADD3 R28, PT, PT, R14, R13, R12 ;  /* 0x0000000d0e1c7210 */ /* 0x000fc80007ffe00c */
[----:B------:R-:W-:Y:S02]  /*0c50*/  IADD3 R30, PT, PT, R16, R28, R15 ;  /* 0x0000001c101e7210 */ /* 0x000fe40007ffe00f */
[----:B------:R-:W0:Y:S02]  /*0c60*/  LDC.64 R28, c[0x0][0x3a0] ;  /* 0x0000e800ff1c7b82 */ /* 0x000e240000000a00 */
[----:B------:R-:W-:-:S04]  /*0c70*/  IADD3 R30, PT, PT, R18, R30, R17 ;  /* 0x0000001e121e7210 */ /* 0x000fc80007ffe011 */
[----:B------:R-:W-:-:S04]  /*0c80*/  IADD3 R30, PT, PT, R20, R30, R19 ;  /* 0x0000001e141e7210 */ /* 0x000fc80007ffe013 */
[----:B------:R-:W-:-:S05]  /*0c90*/  IADD3 R30, PT, PT, R22, R30, R21 ;  /* 0x0000001e161e7210 */ /* 0x000fca0007ffe015 */
[----:B------:R-:W-:Y:S02]  /*0ca0*/  IMAD.IADD R31, R23, 0x1, R30 ;  /* 0x00000001171f7824 */ /* 0x000fe400078e021e */
[----:B------:R-:W-:-:S05]  /*0cb0*/  IMAD.MOV.U32 R30, RZ, RZ, 0x65 ;  /* 0x00000065ff1e7424 */ /* 0x000fca00078e00ff */
[----:B0-----:R0:W-:Y:S02]  /*0cc0*/  ST.E.64.STRONG.GPU desc[UR8][R28.64+0x100], R30 ;  /* 0x0001001e1c007985 */ /* 0x0011e4000c10fb08 */
.L_x_3:
[----:B------:R-:W-:Y:S05]  /*0cd0*/  BSYNC.RECONVERGENT B0 ;  /* 0x0000000000007941 */ /* 0x000fea0003800200 */
.L_x_2:
[----:B0-----:R-:W-:Y:S01]  /*0ce0*/  IADD3 R28, PT, PT, R14, R13, R12 ;  /* 0x0000000d0e1c7210 */ /* 0x001fe20007ffe00c */
[--C-:B------:R-:W-:Y:S02]  /*0cf0*/  IMAD.IADD R27, R27, 0x1, R47.reuse ;  /* 0x000000011b1b7824 */ /* 0x100fe400078e022f */
[----:B------:R-:W-:Y:S01]  /*0d00*/  IMAD.IADD R29, R33, 0x1, R47 ;  /* 0x00000001211d7824 */ /* 0x000fe200078e022f */
[----:B------:R-:W-:Y:S01]  /*0d10*/  IADD3 R28, PT, PT, R16, R28, R15 ;  /* 0x0000001c101c7210 */ /* 0x000fe20007ffe00f */
[----:B------:R-:W-:Y:S02]  /*0d20*/  IMAD.IADD R33, R44, 0x1, R47 ;  /* 0x000000012c217824 */ /* 0x000fe400078e022f */
[----:B------:R-:W-:Y:S01]  /*0d30*/  VIADD R44, R47, 0x1 ;  /* 0x000000012f2c7836 */ /* 0x000fe20000000000 */
[----:B------:R-:W-:Y:S01]  /*0d40*/  IADD3 R28, PT, PT, R18, R28, R17 ;  /* 0x0000001c121c7210 */ /* 0x000fe20007ffe011 */
[--C-:B------:R-:W-:Y:S02]  /*0d50*/  IMAD.IADD R42, R42, 0x1, R47.reuse ;  /* 0x000000012a2a7824 */ /* 0x100fe400078e022f */
[----:B------:R-:W-:Y:S01]  /*0d60*/  IMAD.IADD R39, R39, 0x1, R47 ;  /* 0x0000000127277824 */ /* 0x000fe200078e022f */
[----:B------:R-:W-:Y:S01]  /*0d70*/  IADD3 R28, PT, PT, R20, R28, R19 ;  /* 0x0000001c141c7210 */ /* 0x000fe20007ffe013 */
[----:B------:R-:W-:-:S02]  /*0d80*/  IMAD.IADD R40, R40, 0x1, R47 ;  /* 0x0000000128287824 */ /* 0x000fc400078e022f */
[----:B------:R-:W-:Y:S01]  /*0d90*/  IMAD.IADD R38, R38, 0x1, R47 ;  /* 0x0000000126267824 */ /* 0x000fe200078e022f */
[----:B------:R-:W-:Y:S01]  /*0da0*/  IADD3 R28, PT, PT, R22, R28, R21 ;  /* 0x0000001c161c7210 */ /* 0x000fe20007ffe015 */
[--C-:B------:R-:W-:Y:S02]  /*0db0*/  IMAD.IADD R30, R52, 0x1, R47.reuse ;  /* 0x00000001341e7824 */ /* 0x100fe400078e022f */
[--C-:B------:R-:W-:Y:S02]  /*0dc0*/  IMAD.IADD R31, R50, 0x1, R47.reuse ;  /* 0x00000001321f7824 */ /* 0x100fe400078e022f */
[----:B------:R-:W-:Y:S02]  /*0dd0*/  IMAD.IADD R49, R23, 0x1, R28 ;  /* 0x0000000117317824 */ /* 0x000fe400078e021c */
[--C-:B------:R-:W-:Y:S02]  /*0de0*/  IMAD.IADD R28, R35, 0x1, R47.reuse ;  /* 0x00000001231c7824 */ /* 0x100fe400078e022f */
[----:B------:R-:W-:Y:S01]  /*0df0*/  IMAD.IADD R35, R36, 0x1, R47 ;  /* 0x0000000124237824 */ /* 0x000fe200078e022f */
[----:B------:R-:W-:Y:S01]  /*0e00*/  ISETP.GT.AND P2, PT, R49, 0x180, PT ;  /* 0x000001803100780c */ /* 0x000fe20003f44270 */
[----:B------:R-:W-:-:S02]  /*0e10*/  VIADD R36, R27, 0x1 ;  /* 0x000000011b247836 */ /* 0x000fc40000000000 */
[--C-:B------:R-:W-:Y:S02]  /*0e20*/  IMAD.IADD R32, R32, 0x1, R47.reuse ;  /* 0x0000000120207824 */ /* 0x100fe400078e022f */
[--C-:B------:R-:W-:Y:S02]  /*0e30*/  IMAD.IADD R34, R34, 0x1, R47.reuse ;  /* 0x0000000122227824 */ /* 0x100fe400078e022f */
[--C-:B------:R-:W-:Y:S02]  /*0e40*/  IMAD.IADD R37, R48, 0x1, R47.reuse ;  /* 0x0000000130257824 */ /* 0x100fe400078e022f */
[----:B------:R-:W-:Y:S02]  /*0e50*/  @!P0 IMAD.MOV R44, RZ, RZ, R47 ;  /* 0x000000ffff2c8224 */ /* 0x000fe400078e022f */
[----:B------:R-:W-:Y:S02]  /*0e60*/  @!P1 IMAD.MOV R36, RZ, RZ, R27 ;  /* 0x000000ffff249224 */ /* 0x000fe400078e021b */
[----:B------:R-:W-:Y:S05]  /*0e70*/  @P2 BRA `(.L_x_4) ;  /* 0x0000000c00f42947 */ /* 0x000fea0003800000 */
[----:B------:R-:W-:Y:S04]  /*0e80*/  BSSY.RECONVERGENT B0, `(.L_x_5) ;  /* 0x000000d000007945 */ /* 0x000fe80003800200 */
[----:B------:R-:W-:Y:S05]  /*0e90*/  @!P0 BRA `(.L_x_6) ;  /* 0x00000000002c8947 */ /* 0x000fea0003800000 */
[----:B------:R-:W-:Y:S01]  /*0ea0*/  UISETP.NE.AND UP0, UPT, UR6, URZ, UPT ;  /* 0x000000ff0600728c */ /* 0x000fe2000bf05270 */
[----:B------:R-:W-:Y:S01]  /*0eb0*/  CS2R R12, SRZ ;  /* 0x00000000000c7805 */ /* 0x000fe2000001ff00 */
[----:B------:R-:W0:Y:S07]  /*0ec0*/  LDCU.64 UR10, c[0x0][0x390] ;  /* 0x00007200ff0a77ac */ /* 0x000e2e0008000a00 */
[----:B------:R-:W-:Y:S05]  /*0ed0*/  BRA.U UP0, `(.L_x_7) ;  /* 0x0000000100087547 */ /* 0x000fea000b800000 */
[----:B------:R-:W1:Y:S02]  /*0ee0*/  LDC.64 R12, c[0x0][0x3d8] ;  /* 0x0000f600ff0c7b82 */ /* 0x000e640000000a00 */
[----:B-1----:R-:W5:Y:S02]  /*0ef0*/  LDG.E.64 R12, desc[UR8][R12.64] ;  /* 0x000000080c0c7981 */ /* 0x002f64000c1e1b00 */
.L_x_7:
[----:B-----5:R-:W-:-:S04]  /*0f00*/  IADD3 R14, P0, PT, R47, R12, RZ ;  /* 0x0000000c2f0e7210 */ /* 0x020fc80007f1e0ff */
[----:B------:R-:W-:Y:S02]  /*0f10*/  LEA.HI.X.SX32 R13, R47, R13, 0x1, P0 ;  /* 0x0000000d2f0d7211 */ /* 0x000fe400000f0eff */
[----:B0-----:R-:W-:-:S04]  /*0f20*/  LEA R12, P0, R14, UR10, 0x2 ;  /* 0x0000000a0e0c7c11 */ /* 0x001fc8000f8010ff */
[----:B------:R-:W-:-:S05]  /*0f30*/  LEA.HI.X R13, R14, UR11, R13, 0x2, P0 ;  /* 0x0000000b0e0d7c11 */ /* 0x000fca00080f140d */
[----:B------:R0:W-:Y:S04]  /*0f40*/  STG.E desc[UR8][R12.64], R45 ;  /* 0x0000002d0c007986 */ /* 0x0001e8000c101908 */
.L_x_6:
[----:B------:R-:W-:Y:S05]  /*0f50*/  BSYNC.RECONVERGENT B0 ;  /* 0x0000000000007941 */ /* 0x000fea0003800200 */
.L_x_5:
[----:B------:R-:W-:Y:S01]  /*0f60*/  ISETP.NE.AND P0, PT, R43, UR5, PT ;  /* 0x000000052b007c0c */ /* 0x000fe2000bf05270 */
[----:B------:R-:W-:-:S12]  /*0f70*/  BSSY.RECONVERGENT B0, `(.L_x_8) ;  /* 0x000000d000007945 */ /* 0x000fd80003800200 */
[----:B------:R-:W-:Y:S05]  /*0f80*/  @!P0 BRA `(.L_x_9) ;  /* 0x00000000002c8947 */ /* 0x000fea0003800000 */
[----:B------:R-:W-:Y:S01]  /*0f90*/  UISETP.NE.AND UP0, UPT, UR6, URZ, UPT ;  /* 0x000000ff0600728c */ /* 0x000fe2000bf05270 */
[----:B0-----:R-:W-:Y:S01]  /*0fa0*/  CS2R R12, SRZ ;  /* 0x00000000000c7805 */ /* 0x001fe2000001ff00 */
[----:B------:R-:W0:Y:S07]  /*0fb0*/  LDCU.64 UR10, c[0x0][0x390] ;  /* 0x00007200ff0a77ac */ /* 0x000e2e0008000a00 */
[----:B------:R-:W-:Y:S05]  /*0fc0*/  BRA.U UP0, `(.L_x_10) ;  /* 0x0000000100087547 */ /* 0x000fea000b800000 */
[----:B------:R-:W1:Y:S02]  /*0fd0*/  LDC.64 R12, c[0x0][0x3d8] ;  /* 0x0000f600ff0c7b82 */ /* 0x000e640000000a00 */
[----:B-1----:R-:W5:Y:S02]  /*0fe0*/  LDG.E.64 R12, desc[UR8][R12.64] ;  /* 0x000000080c0c7981 */ /* 0x002f64000c1e1b00 */
.L_x_10:
[----:B-----5:R-:W-:-:S04]  /*0ff0*/  IADD3 R14, P0, PT, R44, R12, RZ ;  /* 0x0000000c2c0e7210 */ /* 0x020fc80007f1e0ff */
[----:B------:R-:W-:Y:S02]  /*1000*/  LEA.HI.X.SX32 R13, R44, R13, 0x1, P0 ;  /* 0x0000000d2c0d7211 */ /* 0x000fe400000f0eff */
[----:B0-----:R-:W-:-:S04]  /*1010*/  LEA R12, P0, R14, UR10, 0x2 ;  /* 0x0000000a0e0c7c11 */ /* 0x001fc8000f8010ff */
[----:B------:R-:W-:-:S05]  /*1020*/  LEA.HI.X R13, R14, UR11, R13, 0x2, P0 ;  /* 0x0000000b0e0d7c11 */ /* 0x000fca00080f140d */
[----:B------:R1:W-:Y:S04]  /*1030*/  STG.E desc[UR8][R12.64], R43 ;  /* 0x0000002b0c007986 */ /* 0x0003e8000c101908 */
.L_x_9:
[----:B------:R-:W-:Y:S05]  /*1040*/  BSYNC.RECONVERGENT B0 ;  /* 0x0000000000007941 */ /* 0x000fea0003800200 */
.L_x_8:
[----:B------:R-:W-:Y:S01]  /*1050*/  ISETP.NE.AND P0, PT, R41, UR5, PT ;  /* 0x0000000529007c0c */ /* 0x000fe2000bf05270 */
[----:B------:R-:W-:-:S12]  /*1060*/  BSSY.RECONVERGENT B0, `(.L_x_11) ;  /* 0x000000d000007945 */ /* 0x000fd80003800200 */
[----:B------:R-:W-:Y:S05]  /*1070*/  @!P0 BRA `(.L_x_12) ;  /* 0x00000000002c8947 */ /* 0x000fea0003800000 */
[----:B------:R-:W-:Y:S01]  /*1080*/  UISETP.NE.AND UP0, UPT, UR6, URZ, UPT ;  /* 0x000000ff0600728c */ /* 0x000fe2000bf05270 */
[----:B01----:R-:W-:Y:S01]  /*1090*/  CS2R R12, SRZ ;  /* 0x00000000000c7805 */ /* 0x003fe2000001ff00 */
[----:B------:R-:W0:Y:S07]  /*10a0*/  LDCU.64 UR10, c[0x0][0x390] ;  /* 0x00007200ff0a77ac */ /* 0x000e2e0008000a00 */
[----:B------:R-:W-:Y:S05]  /*10b0*/  BRA.U UP0, `(.L_x_13) ;  /* 0x0000000100087547 */ /* 0x000fea000b800000 */
[----:B------:R-:W1:Y:S02]  /*10c0*/  LDC.64 R12, c[0x0][0x3d8] ;  /* 0x0000f600ff0c7b82 */ /* 0x000e640000000a00 */
[----:B-1----:R-:W5:Y:S02]  /*10d0*/  LDG.E.64 R12, desc[UR8][R12.64] ;  /* 0x000000080c0c7981 */ /* 0x002f64000c1e1b00 */
.L_x_13:
[----:B-----5:R-:W-:-:S04]  /*10e0*/  IADD3 R14, P0, PT, R42, R12, RZ ;  /* 0x0000000c2a0e7210 */ /* 0x020fc80007f1e0ff */
[----:B------:R-:W-:Y:S02]  /*10f0*/  LEA.HI.X.SX32 R13, R42, R13, 0x1, P0 ;  /* 0x0000000d2a0d7211 */ /* 0x000fe400000f0eff */
[----:B0-----:R-:W-:-:S04]  /*1100*/  LEA R12, P0, R14, UR10, 0x2 ;  /* 0x0000000a0e0c7c11 */ /* 0x001fc8000f8010ff */
[----:B------:R-:W-:-:S05]  /*1110*/  LEA.HI.X R13, R14, UR11, R13, 0x2, P0 ;  /* 0x0000000b0e0d7c11 */ /* 0x000fca00080f140d */
[----:B------:R2:W-:Y:S04]  /*1120*/  STG.E desc[UR8][R12.64], R41 ;  /* 0x000000290c007986 */ /* 0x0005e8000c101908 */
.L_x_12:
[----:B------:R-:W-:Y:S05]  /*1130*/  BSYNC.RECONVERGENT B0 ;  /* 0x0000000000007941 */ /* 0x000fea0003800200 */
.L_x_11:
[----:B------:R-:W-:Y:S01]  /*1140*/  ISETP.NE.AND P0, PT, R26, UR5, PT ;  /* 0x000000051a007c0c */ /* 0x000fe2000bf05270 */
[----:B------:R-:W-:-:S12]  /*1150*/  BSSY.RECONVERGENT B0, `(.L_x_14) ;  /* 0x000000d000007945 */ /* 0x000fd80003800200 */
[----:B------:R-:W-:Y:S05]  /*1160*/  @!P0 BRA `(.L_x_15) ;  /* 0x00000000002c8947 */ /* 0x000fea0003800000 */
[----:B------:R-:W-:Y:S01]  /*1170*/  UISETP.NE.AND UP0, UPT, UR6, URZ, UPT ;  /* 0x000000ff0600728c */ /* 0x000fe2000bf05270 */
[----:B012---:R-:W-:Y:S01]  /*1180*/  CS2R R12, SRZ ;  /* 0x00000000000c7805 */ /* 0x007fe2000001ff00 */
[----:B------:R-:W0:Y:S07]  /*1190*/  LDCU.64 UR10, c[0x0][0x390] ;  /* 0x00007200ff0a77ac */ /* 0x000e2e0008000a00 */
[----:B------:R-:W-:Y:S05]  /*11a0*/  BRA.U UP0, `(.L_x_16) ;  /* 0x0000000100087547 */ /* 0x000fea000b800000 */
[----:B------:R-:W1:Y:S02]  /*11b0*/  LDC.64 R12, c[0x0][0x3d8] ;  /* 0x0000f600ff0c7b82 */ /* 0x000e640000000a00 */
[----:B-1----:R-:W5:Y:S02]  /*11c0*/  LDG.E.64 R12, desc[UR8][R12.64] ;  /* 0x000000080c0c7981 */ /* 0x002f64000c1e1b00 */
.L_x_16:
[----:B-----5:R-:W-:-:S04]  /*11d0*/  IADD3 R14, P0, PT, R39, R12, RZ ;  /* 0x0000000c270e7210 */ /* 0x020fc80007f1e0ff */
[----:B------:R-:W-:Y:S02]  /*11e0*/  LEA.HI.X.SX32 R13, R39, R13, 0x1, P0 ;  /* 0x0000000d270d7211 */ /* 0x000fe400000f0eff */
[----:B0-----:R-:W-:-:S04]  /*11f0*/  LEA R12, P0, R14, UR10, 0x2 ;  /* 0x0000000a0e0c7c11 */ /* 0x001fc8000f8010ff */
[----:B------:R-:W-:-:S05]  /*1200*/  LEA.HI.X R13, R14, UR11, R13, 0x2, P0 ;  /* 0x0000000b0e0d7c11 */ /* 0x000fca00080f140d */
[----:B------:R3:W-:Y:S04]  /*1210*/  STG.E desc[UR8][R12.64], R26 ;  /* 0x0000001a0c007986 */ /* 0x0007e8000c101908 */
.L_x_15:
[----:B------:R-:W-:Y:S05]  /*1220*/  BSYNC.RECONVERGENT B0 ;  /* 0x0000000000007941 */ /* 0x000fea0003800200 */
.L_x_14:
[----:B------:R-:W-:Y:S01]  /*1230*/  ISETP.NE.AND P0, PT, R25, UR5, PT ;  /* 0x0000000519007c0c */ /* 0x000fe2000bf05270 */
[----:B------:R-:W-:-:S12]  /*1240*/  BSSY.RECONVERGENT B0, `(.L_x_17) ;  /* 0x000000d000007945 */ /* 0x000fd80003800200 */
[----:B------:R-:W-:Y:S05]  /*1250*/  @!P0 BRA `(.L_x_18) ;  /* 0x00000000002c8947 */ /* 0x000fea0003800000 */
[----:B------:R-:W-:Y:S01]  /*1260*/  UISETP.NE.AND UP0, UPT, UR6, URZ, UPT ;  /* 0x000000ff0600728c */ /* 0x000fe2000bf05270 */
[----:B0123--:R-:W-:Y:S01]  /*1270*/  CS2R R12, SRZ ;  /* 0x00000000000c7805 */ /* 0x00ffe2000001ff00 */
[----:B------:R-:W0:Y:S07]  /*1280*/  LDCU.64 UR10, c[0x0][0x390] ;  /* 0x00007200ff0a77ac */ /* 0x000e2e0008000a00 */
[----:B------:R-:W-:Y:S05]  /*1290*/  BRA.U UP0, `(.L_x_19) ;  /* 0x0000000100087547 */ /* 0x000fea000b800000 */
[----:B------:R-:W1:Y:S02]  /*12a0*/  LDC.64 R12, c[0x0][0x3d8] ;  /* 0x0000f600ff0c7b82 */ /* 0x000e640000000a00 */
[----:B-1----:R-:W5:Y:S02]  /*12b0*/  LDG.E.64 R12, desc[UR8][R12.64] ;  /* 0x000000080c0c7981 */ /* 0x002f64000c1e1b00 */
.L_x_19:
[----:B-----5:R-:W-:-:S04]  /*12c0*/  IADD3 R14, P0, PT, R40, R12, RZ ;  /* 0x0000000c280e7210 */ /* 0x020fc80007f1e0ff */
[----:B------:R-:W-:Y:S02]  /*12d0*/  LEA.HI.X.SX32 R13, R40, R13, 0x1, P0 ;  /* 0x0000000d280d7211 */ /* 0x000fe400000f0eff */
[----:B0-----:R-:W-:-:S04]  /*12e0*/  LEA R12, P0, R14, UR10, 0x2 ;  /* 0x0000000a0e0c7c11 */ /* 0x001fc8000f8010ff */
[----:B------:R-:W-:-:S05]  /*12f0*/  LEA.HI.X R13, R14, UR11, R13, 0x2, P0 ;  /* 0x0000000b0e0d7c11 */ /* 0x000fca00080f140d */
[----:B------:R4:W-:Y:S04]  /*1300*/  STG.E desc[UR8][R12.64], R25 ;  /* 0x000000190c007986 */ /* 0x0009e8000c101908 */
.L_x_18:
[----:B------:R-:W-:Y:S05]  /*1310*/  BSYNC.RECONVERGENT B0 ;  /* 0x0000000000007941 */ /* 0x000fea0003800200 */
.L_x_17:
[----:B------:R-:W-:Y:S01]  /*1320*/  ISETP.NE.AND P0, PT, R24, UR5, PT ;  /* 0x0000000518007c0c */ /* 0x000fe2000bf05270 */
[----:B------:R-:W-:-:S12]  /*1330*/  BSSY.RECONVERGENT B0, `(.L_x_20) ;  /* 0x000000d000007945 */ /* 0x000fd80003800200 */
[----:B------:R-:W-:Y:S05]  /*1340*/  @!P0 BRA `(.L_x_21) ;  /* 0x00000000002c8947 */ /* 0x000fea0003800000 */
[----:B------:R-:W-:Y:S01]  /*1350*/  UISETP.NE.AND UP0, UPT, UR6, URZ, UPT ;  /* 0x000000ff0600728c */ /* 0x000fe2000bf05270 */
[----:B01234-:R-:W-:Y:S01]  /*1360*/  CS2R R12, SRZ ;  /* 0x00000000000c7805 */ /* 0x01ffe2000001ff00 */
[----:B------:R-:W0:Y:S07]  /*1370*/  LDCU.64 UR10, c[0x0][0x390] ;  /* 0x00007200ff0a77ac */ /* 0x000e2e0008000a00 */
[----:B------:R-:W-:Y:S05]  /*1380*/  BRA.U UP0, `(.L_x_22) ;  /* 0x0000000100087547 */ /* 0x000fea000b800000 */
[----:B------:R-:W1:Y:S02]  /*1390*/  LDC.64 R12, c[0x0][0x3d8] ;  /* 0x0000f600ff0c7b82 */ /* 0x000e640000000a00 */
[----:B-1----:R-:W5:Y:S02]  /*13a0*/  LDG.E.64 R12, desc[UR8][R12.64] ;  /* 0x000000080c0c7981 */ /* 0x002f64000c1e1b00 */
.L_x_22:
[----:B-----5:R-:W-:-:S04]  /*13b0*/  IADD3 R14, P0, PT, R38, R12, RZ ;  /* 0x0000000c260e7210 */ /* 0x020fc80007f1e0ff */
[----:B------:R-:W-:Y:S02]  /*13c0*/  LEA.HI.X.SX32 R13, R38, R13, 0x1, P0 ;  /* 0x0000000d260d7211 */ /* 0x000fe400000f0eff */
[----:B0-----:R-:W-:-:S04]  /*13d0*/  LEA R12, P0, R14, UR10, 0x2 ;  /* 0x0000000a0e0c7c11 */ /* 0x001fc8000f8010ff */
[----:B------:R-:W-:-:S05]  /*13e0*/  LEA.HI.X R13, R14, UR11, R13, 0x2, P0 ;  /* 0x0000000b0e0d7c11 */ /* 0x000fca00080f140d */
[----:B------:R0:W-:Y:S04]  /*13f0*/  STG.E desc[UR8][R12.64], R24 ;  /* 0x000000180c007986 */ /* 0x0001e8000c101908 */
.L_x_21:
[----:B------:R-:W-:Y:S05]  /*1400*/  BSYNC.RECONVERGENT B0 ;  /* 0x0000000000007941 */ /* 0x000fea0003800200 */
.L_x_20:
        /* <DEDUP_REMOVED lines=9> */
.L_x_25:
[----:B-----5:R-:W-:-:S04]  /*14a0*/  IADD3 R14, P0, PT, R27, R12, RZ ;  /* 0x0000000c1b0e7210 */ /* 0x020fc80007f1e0ff */
[----:B------:R-:W-:Y:S02]  /*14b0*/  LEA.HI.X.SX32 R13, R27, R13, 0x1, P0 ;  /* 0x0000000d1b0d7211 */ /* 0x000fe400000f0eff */
[----:B0-----:R-:W-:-:S04]  /*14c0*/  LEA R12, P0, R14, UR10, 0x2 ;  /* 0x0000000a0e0c7c11 */ /* 0x001fc8000f8010ff */
[----:B------:R-:W-:-:S05]  /*14d0*/  LEA.HI.X R13, R14, UR11, R13, 0x2, P0 ;  /* 0x0000000b0e0d7c11 */ /* 0x000fca00080f140d */
[----:B------:R0:W-:Y:S04]  /*14e0*/  STG.E desc[UR8][R12.64], R11 ;  /* 0x0000000b0c007986 */ /* 0x0001e8000c101908 */
.L_x_24:
[----:B------:R-:W-:Y:S05]  /*14f0*/  BSYNC.RECONVERGENT B0 ;  /* 0x0000000000007941 */ /* 0x000fea0003800200 */
.L_x_23:
        /* <DEDUP_REMOVED lines=9> */
.L_x_28:
[----:B-----5:R-:W-:-:S04]  /*1590*/  IADD3 R11, P0, PT, R36, R12, RZ ;  /* 0x0000000c240b7210 */ /* 0x020fc80007f1e0ff */
[----:B------:R-:W-:Y:S02]  /*15a0*/  LEA.HI.X.SX32 R36, R36, R13, 0x1, P0 ;  /* 0x0000000d24247211 */ /* 0x000fe400000f0eff */
[----:B0-----:R-:W-:-:S04]  /*15b0*/  LEA R12, P0, R11, UR10, 0x2 ;  /* 0x0000000a0b0c7c11 */ /* 0x001fc8000f8010ff */
[----:B------:R-:W-:-:S05]  /*15c0*/  LEA.HI.X R13, R11, UR11, R36, 0x2, P0 ;  /* 0x0000000b0b0d7c11 */ /* 0x000fca00080f1424 */
[----:B------:R0:W-:Y:S04]  /*15d0*/  STG.E desc[UR8][R12.64], R10 ;  /* 0x0000000a0c007986 */ /* 0x0001e8000c101908 */
.L_x_27:
[----:B------:R-:W-:Y:S05]  /*15e0*/  BSYNC.RECONVERGENT B0 ;  /* 0x0000000000007941 */ /* 0x000fea0003800200 */
.L_x_26:
        /* <DEDUP_REMOVED lines=9> */
.L_x_31:
[----:B-12345:R-:W-:-:S04]  /*1680*/  IADD3 R12, P0, PT, R28, R10, RZ ;  /* 0x0000000a1c0c7210 */ /* 0x03efc80007f1e0ff */
[----:B------:R-:W-:Y:S02]  /*1690*/  LEA.HI.X.SX32 R11, R28, R11, 0x1, P0 ;  /* 0x0000000b1c0b7211 */ /* 0x000fe400000f0eff */
[----:B0-----:R-:W-:-:S04]  /*16a0*/  LEA R10, P0, R12, UR10, 0x2 ;  /* 0x0000000a0c0a7c11 */ /* 0x001fc8000f8010ff */
[----:B------:R-:W-:-:S05]  /*16b0*/  LEA.HI.X R11, R12, UR11, R11, 0x2, P0 ;  /* 0x0000000b0c0b7c11 */ /* 0x000fca00080f140b */
[----:B------:R0:W-:Y:S04]  /*16c0*/  STG.E desc[UR8][R10.64], R9 ;  /* 0x000000090a007986 */ /* 0x0001e8000c101908 */
.L_x_30:
[----:B------:R-:W-:Y:S05]  /*16d0*/  BSYNC.RECONVERGENT B0 ;  /* 0x0000000000007941 */ /* 0x000fea0003800200 */
.L_x_29:
        /* <DEDUP_REMOVED lines=9> */
.L_x_34:
[----:B-----5:R-:W-:-:S04]  /*1770*/  IADD3 R9, P0, PT, R29, R10, RZ ;  /* 0x0000000a1d097210 */ /* 0x020fc80007f1e0ff */
[----:B-1234-:R-:W-:Y:S02]  /*1780*/  LEA.HI.X.SX32 R12, R29, R11, 0x1, P0 ;  /* 0x0000000b1d0c7211 */ /* 0x01efe400000f0eff */
[----:B0-----:R-:W-:-:S04]  /*1790*/  LEA R10, P0, R9, UR10, 0x2 ;  /* 0x0000000a090a7c11 */ /* 0x001fc8000f8010ff */
[----:B------:R-:W-:-:S05]  /*17a0*/  LEA.HI.X R11, R9, UR11, R12, 0x2, P0 ;  /* 0x0000000b090b7c11 */ /* 0x000fca00080f140c */
[----:B------:R0:W-:Y:S04]  /*17b0*/  STG.E desc[UR8][R10.64], R8 ;  /* 0x000000080a007986 */ /* 0x0001e8000c101908 */
.L_x_33:
[----:B------:R-:W-:Y:S05]  /*17c0*/  BSYNC.RECONVERGENT B0 ;  /* 0x0000000000007941 */ /* 0x000fea0003800200 */
.L_x_32:
        /* <DEDUP_REMOVED lines=9> */
.L_x_37:
[----:B-----5:R-:W-:-:S04]  /*1860*/  IADD3 R10, P0, PT, R30, R8, RZ ;  /* 0x000000081e0a7210 */ /* 0x020fc80007f1e0ff */
[----:B------:R-:W-:Y:S02]  /*1870*/  LEA.HI.X.SX32 R9, R30, R9, 0x1, P0 ;  /* 0x000000091e097211 */ /* 0x000fe400000f0eff */
[----:B0-----:R-:W-:-:S04]  /*1880*/  LEA R8, P0, R10, UR10, 0x2 ;  /* 0x0000000a0a087c11 */ /* 0x001fc8000f8010ff */
[----:B------:R-:W-:-:S05]  /*1890*/  LEA.HI.X R9, R10, UR11, R9, 0x2, P0 ;  /* 0x0000000b0a097c11 */ /* 0x000fca00080f1409 */
[----:B------:R0:W-:Y:S04]  /*18a0*/  STG.E desc[UR8][R8.64], R7 ;  /* 0x0000000708007986 */ /* 0x0001e8000c101908 */
.L_x_36:
[----:B------:R-:W-:Y:S05]  /*18b0*/  BSYNC.RECONVERGENT B0 ;  /* 0x0000000000007941 */ /* 0x000fea0003800200 */
.L_x_35:
        /* <DEDUP_REMOVED lines=9> */
.L_x_40:
[----:B-----5:R-:W-:-:S04]  /*1950*/  IADD3 R7, P0, PT, R31, R8, RZ ;  /* 0x000000081f077210 */ /* 0x020fc80007f1e0ff */
[----:B------:R-:W-:Y:S02]  /*1960*/  LEA.HI.X.SX32 R10, R31, R9, 0x1, P0 ;  /* 0x000000091f0a7211 */ /* 0x000fe400000f0eff */
[----:B0-----:R-:W-:-:S04]  /*1970*/  LEA R8, P0, R7, UR10, 0x2 ;  /* 0x0000000a07087c11 */ /* 0x001fc8000f8010ff */
[----:B------:R-:W-:-:S05]  /*1980*/  LEA.HI.X R9, R7, UR11, R10, 0x2, P0 ;  /* 0x0000000b07097c11 */ /* 0x000fca00080f140a */
[----:B------:R0:W-:Y:S04]  /*1990*/  STG.E desc[UR8][R8.64], R6 ;  /* 0x0000000608007986 */ /* 0x0001e8000c101908 */
.L_x_39:
[----:B------:R-:W-:Y:S05]  /*19a0*/  BSYNC.RECONVERGENT B0 ;  /* 0x0000000000007941 */ /* 0x000fea0003800200 */
.L_x_38:
        /* <DEDUP_REMOVED lines=9> */
.L_x_43:
[----:B-----5:R-:W-:-:S04]  /*1a40*/  IADD3 R8, P0, PT, R32, R6, RZ ;  /* 0x0000000620087210 */ /* 0x020fc80007f1e0ff */
[----:B------:R-:W-:Y:S02]  /*1a50*/  LEA.HI.X.SX32 R7, R32, R7, 0x1, P0 ;  /* 0x0000000720077211 */ /* 0x000fe400000f0eff */
[----:B0-----:R-:W-:-:S04]  /*1a60*/  LEA R6, P0, R8, UR10, 0x2 ;  /* 0x0000000a08067c11 */ /* 0x001fc8000f8010ff */
[----:B------:R-:W-:-:S05]  /*1a70*/  LEA.HI.X R7, R8, UR11, R7, 0x2, P0 ;  /* 0x0000000b08077c11 */ /* 0x000fca00080f1407 */
[----:B------:R0:W-:Y:S04]  /*1a80*/  STG.E desc[UR8][R6.64], R5 ;  /* 0x0000000506007986 */ /* 0x0001e8000c101908 */
.L_x_42:
[----:B------:R-:W-:Y:S05]  /*1a90*/  BSYNC.RECONVERGENT B0 ;  /* 0x0000000000007941 */ /* 0x000fea0003800200 */
.L_x_41:
        /* <DEDUP_REMOVED lines=9> */
.L_x_46:
[----:B-----5:R-:W-:-:S04]  /*1b30*/  IADD3 R5, P0, PT, R33, R6, RZ ;  /* 0x0000000621057210 */ /* 0x020fc80007f1e0ff */
[----:B------:R-:W-:Y:S02]  /*1b40*/  LEA.HI.X.SX32 R8, R33, R7, 0x1, P0 ;  /* 0x0000000721087211 */ /* 0x000fe400000f0eff */
[----:B0-----:R-:W-:-:S04]  /*1b50*/  LEA R6, P0, R5, UR10, 0x2 ;  /* 0x0000000a05067c11 */ /* 0x001fc8000f8010ff */
[----:B------:R-:W-:-:S05]  /*1b60*/  LEA.HI.X R7, R5, UR11, R8, 0x2, P0 ;  /* 0x0000000b05077c11 */ /* 0x000fca00080f1408 */
[----:B------:R0:W-:Y:S04]  /*1b70*/  STG.E desc[UR8][R6.64], R4 ;  /* 0x0000000406007986 */ /* 0x0001e8000c101908 */
.L_x_45:
[----:B------:R-:W-:Y:S05]  /*1b80*/  BSYNC.RECONVERGENT B0 ;  /* 0x0000000000007941 */ /* 0x000fea0003800200 */
.L_x_44:
        /* <DEDUP_REMOVED lines=9> */
.L_x_49:
[----:B-----5:R-:W-:-:S04]  /*1c20*/  IADD3 R6, P0, PT, R34, R4, RZ ;  /* 0x0000000422067210 */ /* 0x020fc80007f1e0ff */
[----:B------:R-:W-:Y:S02]  /*1c30*/  LEA.HI.X.SX32 R5, R34, R5, 0x1, P0 ;  /* 0x0000000522057211 */ /* 0x000fe400000f0eff */
[----:B0-----:R-:W-:-:S04]  /*1c40*/  LEA R4, P0, R6, UR10, 0x2 ;  /* 0x0000000a06047c11 */ /* 0x001fc8000f8010ff */
[----:B------:R-:W-:-:S05]  /*1c50*/  LEA.HI.X R5, R6, UR11, R5, 0x2, P0 ;  /* 0x0000000b06057c11 */ /* 0x000fca00080f1405 */
[----:B------:R0:W-:Y:S04]  /*1c60*/  STG.E desc[UR8][R4.64], R3 ;  /* 0x0000000304007986 */ /* 0x0001e8000c101908 */
.L_x_48:
[----:B------:R-:W-:Y:S05]  /*1c70*/  BSYNC.RECONVERGENT B0 ;  /* 0x0000000000007941 */ /* 0x000fea0003800200 */
.L_x_47:
        /* <DEDUP_REMOVED lines=9> */
.L_x_52:
[----:B-----5:R-:W-:-:S04]  /*1d10*/  IADD3 R3, P0, PT, R35, R4, RZ ;  /* 0x0000000423037210 */ /* 0x020fc80007f1e0ff */
[----:B------:R-:W-:Y:S02]  /*1d20*/  LEA.HI.X.SX32 R6, R35, R5, 0x1, P0 ;  /* 0x0000000523067211 */ /* 0x000fe400000f0eff */
[----:B0-----:R-:W-:-:S04]  /*1d30*/  LEA R4, P0, R3, UR10, 0x2 ;  /* 0x0000000a03047c11 */ /* 0x001fc8000f8010ff */
[----:B------:R-:W-:-:S05]  /*1d40*/  LEA.HI.X R5, R3, UR11, R6, 0x2, P0 ;  /* 0x0000000b03057c11 */ /* 0x000fca00080f1406 */
[----:B------:R0:W-:Y:S04]  /*1d50*/  STG.E desc[UR8][R4.64], R2 ;  /* 0x0000000204007986 */ /* 0x0001e8000c101908 */
.L_x_51:
[----:B------:R-:W-:Y:S05]  /*1d60*/  BSYNC.RECONVERGENT B0 ;  /* 0x0000000000007941 */ /* 0x000fea0003800200 */
.L_x_50:
[----:B------:R-:W-:-:S13]  /*1d70*/  ISETP.NE.AND P0, PT, R0, UR5, PT ;  /* 0x0000000500007c0c */ /* 0x000fda000bf05270 */
[----:B------:R-:W-:Y:S05]  /*1d80*/  @!P0 EXIT ;  /* 0x000000000000894d */ /* 0x000fea0003800000 */
[----:B------:R-:W-:Y:S01]  /*1d90*/  UISETP.NE.AND UP0, UPT, UR6, URZ, UPT ;  /* 0x000000ff0600728c */ /* 0x000fe2000bf05270 */
[----:B0-----:R-:W-:-:S08]  /*1da0*/  CS2R R2, SRZ ;  /* 0x0000000000027805 */ /* 0x001fd0000001ff00 */
[----:B------:R-:W-:Y:S05]  /*1db0*/  BRA.U UP0, `(.L_x_53) ;  /* 0x0000000100087547 */ /* 0x000fea000b800000 */
[----:B------:R-:W0:Y:S02]  /*1dc0*/  LDC.64 R2, c[0x0][0x3d8] ;  /* 0x0000f600ff027b82 */ /* 0x000e240000000a00 */
[----:B0-----:R-:W5:Y:S02]  /*1dd0*/  LDG.E.64 R2, desc[UR8][R2.64] ;  /* 0x0000000802027981 */ /* 0x001f64000c1e1b00 */
.L_x_53:
[----:B------:R-:W0:Y:S01]  /*1de0*/  LDCU.64 UR4, c[0x0][0x390] ;  /* 0x00007200ff0477ac */ /* 0x000e220008000a00 */
[----:B-----5:R-:W-:-:S04]  /*1df0*/  IADD3 R4, P0, PT, R37, R2, RZ ;  /* 0x0000000225047210 */ /* 0x020fc80007f1e0ff */
[----:B------:R-:W-:Y:S02]  /*1e00*/  LEA.HI.X.SX32 R3, R37, R3, 0x1, P0 ;  /* 0x0000000325037211 */ /* 0x000fe400000f0eff */
[----:B0-----:R-:W-:-:S04]  /*1e10*/  LEA R2, P0, R4, UR4, 0x2 ;  /* 0x0000000404027c11 */ /* 0x001fc8000f8010ff */
[----:B------:R-:W-:-:S05]  /*1e20*/  LEA.HI.X R3, R4, UR5, R3, 0x2, P0 ;  /* 0x0000000504037c11 */ /* 0x000fca00080f1403 */
[----:B------:R-:W-:Y:S01]  /*1e30*/  STG.E desc[UR8][R2.64], R0 ;  /* 0x0000000002007986 */ /* 0x000fe2000c101908 */
[----:B------:R-:W-:Y:S05]  /*1e40*/  EXIT ;  /* 0x000000000000794d */ /* 0x000fea0003800000 */
.L_x_4:
[----:B------:R-:W-:Y:S01]  /*1e50*/  BAR.SYNC.DEFER_BLOCKING 0x0 ;  /* 0x0000000000007b1d */ /* 0x000fe20000010000 */
[----:B------:R-:W-:Y:S02]  /*1e60*/  ISETP.NE.AND P0, PT, R45, UR5, PT ;  /* 0x000000052d007c0c */ /* 0x000fe4000bf05270 */
[----:B------:R-:W-:Y:S02]  /*1e70*/  ISETP.NE.AND P4, PT, R43, UR5, PT ;  /* 0x000000052b007c0c */ /* 0x000fe4000bf85270 */
[----:B------:R-:W-:Y:S02]  /*1e80*/  ISETP.NE.AND P5, PT, R41, UR5, PT ;  /* 0x0000000529007c0c */ /* 0x000fe4000bfa5270 */
[----:B------:R-:W-:Y:S02]  /*1e90*/  ISETP.NE.AND P1, PT, R26, UR5, PT ;  /* 0x000000051a007c0c */ /* 0x000fe4000bf25270 */
[----:B------:R-:W-:Y:S02]  /*1ea0*/  ISETP.NE.AND P2, PT, R25, UR5, PT ;  /* 0x0000000519007c0c */ /* 0x000fe4000bf45270 */
[----:B------:R-:W-:-:S02]  /*1eb0*/  ISETP.NE.AND P3, PT, R24, UR5, PT ;  /* 0x0000000518007c0c */ /* 0x000fc4000bf65270 */
[----:B------:R-:W-:Y:S02]  /*1ec0*/  ISETP.NE.AND P6, PT, R9, UR5, PT ;  /* 0x0000000509007c0c */ /* 0x000fe4000bfc5270 */
[----:B------:R-:W-:Y:S02]  /*1ed0*/  @P0 LEA R48, R47, UR4, 0x2 ;  /* 0x000000042f300c11 */ /* 0x000fe4000f8e10ff */
[----:B------:R-:W-:Y:S02]  /*1ee0*/  @P4 LEA R44, R44, UR4, 0x2 ;  /* 0x000000042c2c4c11 */ /* 0x000fe4000f8e10ff */
[----:B------:R-:W-:Y:S02]  /*1ef0*/  @P5 LEA R42, R42, UR4, 0x2 ;  /* 0x000000042a2a5c11 */ /* 0x000fe4000f8e10ff */
[----:B------:R-:W-:Y:S02]  /*1f00*/  @P1 LEA R39, R39, UR4, 0x2 ;  /* 0x0000000427271c11 */ /* 0x000fe4000f8e10ff */
[----:B------:R-:W-:Y:S01]  /*1f10*/  @P2 LEA R40, R40, UR4, 0x2 ;  /* 0x0000000428282c11 */ /* 0x000fe2000f8e10ff */
[----:B------:R0:W-:Y:S01]  /*1f20*/  @P0 STS [R48], R45 ;  /* 0x0000002d30000388 */ /* 0x0001e20000000800 */
[----:B------:R-:W-:-:S02]  /*1f30*/  ISETP.NE.AND P0, PT, R8, UR5, PT ;  /* 0x0000000508007c0c */ /* 0x000fc4000bf05270 */
[----:B------:R-:W-:Y:S01]  /*1f40*/  @P6 LEA R28, R28, UR4, 0x2 ;  /* 0x000000041c1c6c11 */ /* 0x000fe2000f8e10ff */
[----:B------:R1:W-:Y:S01]  /*1f50*/  @P4 STS [R44], R43 ;  /* 0x0000002b2c004388 */ /* 0x0003e20000000800 */
[----:B------:R-:W-:-:S03]  /*1f60*/  ISETP.NE.AND P4, PT, R11, UR5, PT ;  /* 0x000000050b007c0c */ /* 0x000fc6000bf85270 */
[----:B------:R1:W-:Y:S01]  /*1f70*/  @P5 STS [R42], R41 ;  /* 0x000000292a005388 */ /* 0x0003e20000000800 */
[----:B------:R-:W-:Y:S02]  /*1f80*/  ISETP.NE.AND P5, PT, R10, UR5, PT ;  /* 0x000000050a007c0c */ /* 0x000fe4000bfa5270 */
[----:B0-----:R-:W-:Y:S01]  /*1f90*/  @P3 LEA R45, R38, UR4, 0x2 ;  /* 0x00000004262d3c11 */ /* 0x001fe2000f8e10ff */
[----:B------:R1:W-:Y:S01]  /*1fa0*/  @P1 STS [R39], R26 ;  /* 0x0000001a27001388 */ /* 0x0003e20000000800 */
[----:B------:R-:W-:Y:S02]  /*1fb0*/  ISETP.NE.AND P1, PT, R7, UR5, PT ;  /* 0x0000000507007c0c */ /* 0x000fe4000bf25270 */
[----:B------:R-:W-:Y:S01]  /*1fc0*/  @P0 LEA R29, R29, UR4, 0x2 ;  /* 0x000000041d1d0c11 */ /* 0x000fe2000f8e10ff */
[----:B------:R1:W-:Y:S01]  /*1fd0*/  @P2 STS [R40], R25 ;  /* 0x0000001928002388 */ /* 0x0003e20000000800 */
[----:B------:R-:W-:Y:S02]  /*1fe0*/  ISETP.NE.AND P2, PT, R6, UR5, PT ;  /* 0x0000000506007c0c */ /* 0x000fe4000bf45270 */
[----:B------:R-:W-:Y:S01]  /*1ff0*/  @P4 LEA R38, R27, UR4, 0x2 ;  /* 0x000000041b264c11 */ /* 0x000fe2000f8e10ff */
[----:B------:R1:W-:Y:S01]  /*2000*/  @P3 STS [R45], R24 ;  /* 0x000000182d003388 */ /* 0x0003e20000000800 */
[----:B------:R-:W-:-:S02]  /*2010*/  ISETP.NE.AND P3, PT, R5, UR5, PT ;  /* 0x0000000505007c0c */ /* 0x000fc4000bf65270 */
[----:B------:R-:W-:Y:S01]  /*2020*/  @P5 LEA R27, R36, UR4, 0x2 ;  /* 0x00000004241b5c11 */ /* 0x000fe2000f8e10ff */
        /* <DEDUP_REMOVED lines=13> */
[----:B------:R-:W-:Y:S02]  /*2100*/  ISETP.GE.U32.AND P1, PT, R46, R49, PT ;  /* 0x000000312e00720c */ /* 0x000fe40003f26070 */
[----:B------:R-:W-:Y:S01]  /*2110*/  @P5 LEA R35, R35, UR4, 0x2 ;  /* 0x0000000423235c11 */ /* 0x000fe2000f8e10ff */
[----:B------:R1:W-:Y:S02]  /*2120*/  @P2 STS [R31], R6 ;  /* 0x000000061f002388 */ /* 0x0003e40000000800 */
[----:B------:R-:W-:-:S02]  /*2130*/  @P6 LEA R34, R34, UR4, 0x2 ;  /* 0x0000000422226c11 */ /* 0x000fc4000f8e10ff */
[----:B------:R1:W-:Y:S02]  /*2140*/  @P3 STS [R32], R5 ;  /* 0x0000000520003388 */ /* 0x0003e40000000800 */
[----:B------:R-:W-:Y:S02]  /*2150*/  @P0 LEA R37, R37, UR4, 0x2 ;  /* 0x0000000425250c11 */ /* 0x000fe4000f8e10ff */
[----:B------:R1:W-:Y:S04]  /*2160*/  @P4 STS [R33], R4 ;  /* 0x0000000421004388 */ /* 0x0003e80000000800 */
[----:B------:R1:W-:Y:S04]  /*2170*/  @P6 STS [R34], R3 ;  /* 0x0000000322006388 */ /* 0x0003e80000000800 */
[----:B------:R1:W-:Y:S04]  /*2180*/  @P5 STS [R35], R2 ;  /* 0x0000000223005388 */ /* 0x0003e80000000800 */
[----:B------:R1:W-:Y:S01]  /*2190*/  @P0 STS [R37], R0 ;  /* 0x0000000025000388 */ /* 0x0003e20000000800 */
[----:B------:R-:W-:Y:S06]  /*21a0*/  BAR.SYNC.DEFER_BLOCKING 0x0 ;  /* 0x0000000000007b1d */ /* 0x000fec0000010000 */
[----:B------:R-:W-:Y:S05]  /*21b0*/  @P1 EXIT ;  /* 0x000000000000194d */ /* 0x000fea0003800000 */
[----:B------:R-:W-:Y:S01]  /*21c0*/  IADD3 R13, PT, PT, R15, R13, R14 ;  /* 0x0000000d0f0d7210 */ /* 0x000fe20007ffe00e */
[----:B------:R-:W0:Y:S01]  /*21d0*/  LDCU.64 UR10, c[0x0][0x390] ;  /* 0x00007200ff0a77ac */ /* 0x000e220008000a00 */
[----:B-1----:R-:W-:Y:S01]  /*21e0*/  LOP3.LUT R0, RZ, R46, RZ, 0x33, !PT ;  /* 0x0000002eff007212 */ /* 0x002fe200078e33ff */
[----:B------:R-:W-:Y:S01]  /*21f0*/  BSSY.RECONVERGENT B0, `(.L_x_54) ;  /* 0x0000022000007945 */ /* 0x000fe20003800200 */
[----:B------:R-:W-:-:S04]  /*2200*/  IADD3 R13, PT, PT, R17, R13, R16 ;  /* 0x0000000d110d7210 */ /* 0x000fc80007ffe010 */
[----:B------:R-:W-:-:S04]  /*2210*/  IADD3 R13, PT, PT, R19, R13, R18 ;  /* 0x0000000d130d7210 */ /* 0x000fc80007ffe012 */
[----:B------:R-:W-:-:S04]  /*2220*/  IADD3 R13, PT, PT, R21, R13, R20 ;  /* 0x0000000d150d7210 */ /* 0x000fc80007ffe014 */
[----:B------:R-:W-:-:S04]  /*2230*/  IADD3 R13, PT, PT, R23, R13, R22 ;  /* 0x0000000d170d7210 */ /* 0x000fc80007ffe016 */
[----:B------:R-:W-:-:S05]  /*2240*/  IADD3 R13, PT, PT, R0, R13, R12 ;  /* 0x0000000d000d7210 */ /* 0x000fca0007ffe00c */
[----:B------:R-:W-:-:S05]  /*2250*/  IMAD.HI.U32 R0, R13, -0x55555555, RZ ;  /* 0xaaaaaaab0d007827 */ /* 0x000fca00078e00ff */
[----:B------:R-:W-:-:S04]  /*2260*/  SHF.R.U32.HI R0, RZ, 0x8, R0 ;  /* 0x00000008ff007819 */ /* 0x000fc80000011600 */
[----:B------:R-:W-:-:S04]  /*2270*/  LOP3.LUT R2, R0, 0x3, RZ, 0xc0, !PT ;  /* 0x0000000300027812 */ /* 0x000fc800078ec0ff */
[----:B------:R-:W-:-:S13]  /*2280*/  ISETP.NE.AND P0, PT, R2, 0x3, PT ;  /* 0x000000030200780c */ /* 0x000fda0003f05270 */
[----:B0-----:R-:W-:Y:S05]  /*2290*/  @!P0 BRA `(.L_x_55) ;  /* 0x00000000005c8947 */ /* 0x001fea0003800000 */
[----:B------:R-:W-:Y:S01]  /*22a0*/  VIADD R0, R0, 0x1 ;  /* 0x0000000100007836 */ /* 0x000fe20000000000 */
[----:B------:R-:W-:Y:S01]  /*22b0*/  BSSY.RECONVERGENT B1, `(.L_x_55) ;  /* 0x0000015000017945 */ /* 0x000fe20003800200 */
[----:B------:R-:W-:Y:S01]  /*22c0*/  ISETP.NE.AND P2, PT, RZ, UR6, PT ;  /* 0x00000006ff007c0c */ /* 0x000fe2000bf45270 */
[----:B------:R-:W-:Y:S01]  /*22d0*/  IMAD.MOV.U32 R9, RZ, RZ, RZ ;  /* 0x000000ffff097224 */ /* 0x000fe200078e00ff */
[----:B------:R-:W-:Y:S02]  /*22e0*/  LEA R6, R46, UR4, 0x2 ;  /* 0x000000042e067c11 */ /* 0x000fe4000f8e10ff */
[----:B------:R-:W-:-:S05]  /*22f0*/  LOP3.LUT R0, R0, 0x3, RZ, 0xc0, !PT ;  /* 0x0000000300007812 */ /* 0x000fca00078ec0ff */
[----:B------:R-:W-:-:S07]  /*2300*/  IMAD.MOV R0, RZ, RZ, -R0 ;  /* 0x000000ffff007224 */ /* 0x000fce00078e0a00 */
.L_x_56:
[----:B0-----:R-:W0:Y:S01]  /*2310*/  @!P2 LDC.64 R4, c[0x0][0x3d8] ;  /* 0x0000f600ff04ab82 */ /* 0x001e220000000a00 */
[----:B------:R-:W-:Y:S01]  /*2320*/  CS2R R2, SRZ ;  /* 0x0000000000027805 */ /* 0x000fe2000001ff00 */
[----:B------:R1:W2:Y:S05]  /*2330*/  LDS R7, [R6] ;  /* 0x0000000006077984 */ /* 0x0002aa0000000800 */
[----:B0-----:R-:W3:Y:S01]  /*2340*/  @!P2 LDG.E.64 R2, desc[UR8][R4.64] ;  /* 0x000000080402a981 */ /* 0x001ee2000c1e1b00 */
[----:B------:R-:W-:Y:S02]  /*2350*/  VIADD R0, R0, 0x1 ;  /* 0x0000000100007836 */ /* 0x000fe40000000000 */
[----:B-1----:R-:W-:Y:S01]  /*2360*/  VIADD R6, R6, 0x600 ;  /* 0x0000060006067836 */ /* 0x002fe20000000000 */
[----:B---3--:R-:W-:-:S02]  /*2370*/  IADD3 R8, P0, PT, R46, R2, RZ ;  /* 0x000000022e087210 */ /* 0x008fc40007f1e0ff */
[----:B------:R-:W-:-:S03]  /*2380*/  IADD3 R46, P1, PT, R46, 0x180, RZ ;  /* 0x000001802e2e7810 */ /* 0x000fc60007f3e0ff */
[----:B------:R-:W-:Y:S01]  /*2390*/  IMAD.X R3, R9, 0x1, R3, P0 ;  /* 0x0000000109037824 */ /* 0x000fe200000e0603 */
[----:B------:R-:W-:Y:S01]  /*23a0*/  LEA R2, P0, R8, UR10, 0x2 ;  /* 0x0000000a08027c11 */ /* 0x000fe2000f8010ff */
[----:B------:R-:W-:-:S03]  /*23b0*/  IMAD.X R9, RZ, RZ, R9, P1 ;  /* 0x000000ffff097224 */ /* 0x000fc600008e0609 */
[----:B------:R-:W-:Y:S02]  /*23c0*/  LEA.HI.X R3, R8, UR11, R3, 0x2, P0 ;  /* 0x0000000b08037c11 */ /* 0x000fe400080f1403 */
[----:B------:R-:W-:-:S03]  /*23d0*/  ISETP.NE.AND P0, PT, R0, RZ, PT ;  /* 0x000000ff0000720c */ /* 0x000fc60003f05270 */
[----:B--2---:R0:W-:Y:S10]  /*23e0*/  STG.E desc[UR8][R2.64], R7 ;  /* 0x0000000702007986 */ /* 0x0041f4000c101908 */
[----:B------:R-:W-:Y:S05]  /*23f0*/  @P0 BRA `(.L_x_56) ;  /* 0xfffffffc00c40947 */ /* 0x000fea000383ffff */
[----:B------:R-:W-:Y:S05]  /*2400*/  BSYNC.RECONVERGENT B1 ;  /* 0x0000000000017941 */ /* 0x000fea0003800200 */
.L_x_55:
[----:B------:R-:W-:Y:S05]  /*2410*/  BSYNC.RECONVERGENT B0 ;  /* 0x0000000000007941 */ /* 0x000fea0003800200 */
.L_x_54:
[----:B------:R-:W-:-:S13]  /*2420*/  ISETP.GE.U32.AND P0, PT, R13, 0x480, PT ;  /* 0x000004800d00780c */ /* 0x000fda0003f06070 */
[----:B------:R-:W-:Y:S05]  /*2430*/  @!P0 EXIT ;  /* 0x000000000000894d */ /* 0x000fea0003800000 */
[----:B------:R-:W1:Y:S01]  /*2440*/  S2UR UR5, SR_CgaCtaId ;  /* 0x00000000000579c3 */ /* 0x000e620000008800 */
[----:B------:R-:W-:Y:S01]  /*2450*/  UMOV UR4, 0x400 ;  /* 0x0000040000047882 */ /* 0x000fe20000000000 */
[----:B------:R-:W-:Y:S01]  /*2460*/  UISETP.NE.AND UP0, UPT, UR6, URZ, UPT ;  /* 0x000000ff0600728c */ /* 0x000fe2000bf05270 */
[----:B------:R-:W-:Y:S02]  /*2470*/  IMAD.MOV.U32 R19, RZ, RZ, RZ ;  /* 0x000000ffff137224 */ /* 0x000fe400078e00ff */
[----:B------:R-:W-:-:S03]  /*2480*/  IMAD.MOV.U32 R21, RZ, RZ, RZ ;  /* 0x000000ffff157224 */ /* 0x000fc600078e00ff */
[----:B0-----:R-:W0:Y:S01]  /*2490*/  LDC.64 R2, c[0x0][0x390] ;  /* 0x0000e400ff027b82 */ /* 0x001e220000000a00 */
[----:B------:R-:W-:Y:S01]  /*24a0*/  PLOP3.LUT P0, PT, PT, PT, UP0, 0x80, 0x8 ;  /* 0x000000000008781c */ /* 0x000fe20003f0f008 */
[----:B------:R-:W-:Y:S02]  /*24b0*/  UISETP.NE.AND UP0, UPT, UR6, URZ, UPT ;  /* 0x000000ff0600728c */ /* 0x000fe4000bf05270 */
[----:B-1----:R-:W-:-:S06]  /*24c0*/  ULEA UR4, UR5, UR4, 0x18 ;  /* 0x0000000405047291 */ /* 0x002fcc000f8ec0ff */
[C---:B------:R-:W-:Y:S01]  /*24d0*/  LEA R0, R46.reuse, UR4, 0x2 ;  /* 0x000000042e007c11 */ /* 0x040fe2000f8e10ff */
[----:B0-----:R-:W-:-:S04]  /*24e0*/  IMAD.WIDE.U32 R2, R46, 0x4, R2 ;  /* 0x000000042e027825 */ /* 0x001fc800078e0002 */
[----:B------:R-:W-:-:S07]  /*24f0*/  VIADD R0, R0, 0xc00 ;  /* 0x00000c0000007836 */ /* 0x000fce0000000000 */
.L_x_57:
[----:B-1----:R-:W0:Y:S01]  /*2500*/  @!P0 LDC.64 R8, c[0x0][0x3d8] ;  /* 0x0000f600ff088b82 */ /* 0x002e220000000a00 */
[----:B------:R-:W-:Y:S01]  /*2510*/  CS2R R4, SRZ ;  /* 0x0000000000047805 */ /* 0x000fe2000001ff00 */
[----:B------:R-:W1:Y:S04]  /*2520*/  LDS R15, [R0+-0xc00] ;  /* 0xfff40000000f7984 */ /* 0x000e680000000800 */
[----:B------:R-:W2:Y:S04]  /*2530*/  LDS R17, [R0+-0x600] ;  /* 0xfffa000000117984 */ /* 0x000ea80000000800 */
[----:B0-----:R-:W3:Y:S01]  /*2540*/  @!P0 LDG.E.64 R4, desc[UR8][R8.64] ;  /* 0x0000000808048981 */ /* 0x001ee2000c1e1b00 */
[----:B------:R-:W-:-:S13]  /*2550*/  PLOP3.LUT P0, PT, PT, PT, UP0, 0x80, 0x8 ;  /* 0x000000000008781c */ /* 0x000fda0003f0f008 */
[----:B------:R-:W0:Y:S01]  /*2560*/  @!P0 LDC.64 R10, c[0x0][0x3d8] ;  /* 0x0000f600ff0a8b82 */ /* 0x000e220000000a00 */
[----:B---3--:R-:W-:-:S04]  /*2570*/  LEA R7, P1, R4, R19, 0x2 ;  /* 0x0000001304077211 */ /* 0x008fc800078210ff */
[----:B------:R-:W-:Y:S02]  /*2580*/  LEA.HI.X R5, R4, R21, R5, 0x2, P1 ;  /* 0x0000001504057211 */ /* 0x000fe400008f1405 */
[----:B------:R-:W-:-:S05]  /*2590*/  IADD3 R6, P1, PT, R2, R7, RZ ;  /* 0x0000000702067210 */ /* 0x000fca0007f3e0ff */
[----:B------:R-:W-:Y:S01]  /*25a0*/  IMAD.X R7, R3, 0x1, R5, P1 ;  /* 0x0000000103077824 */ /* 0x000fe200008e0605 */
[----:B------:R-:W-:-:S04]  /*25b0*/  CS2R R4, SRZ ;  /* 0x0000000000047805 */ /* 0x000fc8000001ff00 */
[----:B-1----:R1:W-:Y:S04]  /*25c0*/  STG.E desc[UR8][R6.64], R15 ;  /* 0x0000000f06007986 */ /* 0x0023e8000c101908 */
[----:B0-----:R-:W3:Y:S01]  /*25d0*/  @!P0 LDG.E.64 R4, desc[UR8][R10.64] ;  /* 0x000000080a048981 */ /* 0x001ee2000c1e1b00 */
[----:B------:R-:W0:Y:S03]  /*25e0*/  @!P0 LDC.64 R12, c[0x0][0x3d8] ;  /* 0x0000f600ff0c8b82 */ /* 0x000e260000000a00 */
[----:B------:R-:W4:Y:S01]  /*25f0*/  LDS R15, [R0] ;  /* 0x00000000000f7984 */ /* 0x000f220000000800 */
[----:B---3--:R-:W-:-:S04]  /*2600*/  LEA R9, P1, R4, R19, 0x2 ;  /* 0x0000001304097211 */ /* 0x008fc800078210ff */
[----:B------:R-:W-:Y:S02]  /*2610*/  LEA.HI.X R5, R4, R21, R5, 0x2, P1 ;  /* 0x0000001504057211 */ /* 0x000fe400008f1405 */
[----:B------:R-:W-:-:S05]  /*2620*/  IADD3 R8, P1, PT, R2, R9, RZ ;  /* 0x0000000902087210 */ /* 0x000fca0007f3e0ff */
[----:B------:R-:W-:Y:S01]  /*2630*/  IMAD.X R9, R3, 0x1, R5, P1 ;  /* 0x0000000103097824 */ /* 0x000fe200008e0605 */
[----:B------:R-:W-:-:S04]  /*2640*/  CS2R R4, SRZ ;  /* 0x0000000000047805 */ /* 0x000fc8000001ff00 */
[----:B--2---:R-:W-:Y:S04]  /*2650*/  STG.E desc[UR8][R8.64+0x600], R17 ;  /* 0x0006001108007986 */ /* 0x004fe8000c101908 */
[----:B0-----:R-:W1:Y:S01]  /*2660*/  @!P0 LDG.E.64 R4, desc[UR8][R12.64] ;  /* 0x000000080c048981 */ /* 0x001e62000c1e1b00 */
[----:B------:R-:W0:Y:S03]  /*2670*/  @!P0 LDC.64 R10, c[0x0][0x3d8] ;  /* 0x0000f600ff0a8b82 */ /* 0x000e260000000a00 */
[----:B------:R2:W3:Y:S01]  /*2680*/  LDS R9, [R0+0x600] ;  /* 0x0006000000097984 */ /* 0x0004e20000000800 */
[----:B-1----:R-:W-:-:S04]  /*2690*/  LEA R7, P1, R4, R19, 0x2 ;  /* 0x0000001304077211 */ /* 0x002fc800078210ff */
[----:B------:R-:W-:Y:S02]  /*26a0*/  LEA.HI.X R5, R4, R21, R5, 0x2, P1 ;  /* 0x0000001504057211 */ /* 0x000fe400008f1405 */
[----:B------:R-:W-:-:S05]  /*26b0*/  IADD3 R6, P1, PT, R2, R7, RZ ;  /* 0x0000000702067210 */ /* 0x000fca0007f3e0ff */
[----:B------:R-:W-:Y:S01]  /*26c0*/  IMAD.X R7, R3, 0x1, R5, P1 ;  /* 0x0000000103077824 */ /* 0x000fe200008e0605 */
[----:B------:R-:W-:-:S04]  /*26d0*/  CS2R R4, SRZ ;  /* 0x0000000000047805 */ /* 0x000fc8000001ff00 */
[----:B----4-:R1:W-:Y:S04]  /*26e0*/  STG.E desc[UR8][R6.64+0xc00], R15 ;  /* 0x000c000f06007986 */ /* 0x0103e8000c101908 */
[----:B0-----:R-:W4:Y:S01]  /*26f0*/  @!P0 LDG.E.64 R4, desc[UR8][R10.64] ;  /* 0x000000080a048981 */ /* 0x001f22000c1e1b00 */
[----:B------:R-:W-:Y:S02]  /*2700*/  VIADD R46, R46, 0x600 ;  /* 0x000006002e2e7836 */ /* 0x000fe40000000000 */
[----:B--2---:R-:W-:Y:S01]  /*2710*/  VIADD R0, R0, 0x1800 ;  /* 0x0000180000007836 */ /* 0x004fe20000000000 */
[----:B----4-:R-:W-:Y:S02]  /*2720*/  LEA R13, P1, R4, R19, 0x2 ;  /* 0x00000013040d7211 */ /* 0x010fe400078210ff */
[----:B------:R-:W-:-:S02]  /*2730*/  IADD3 R19, P2, PT, R19, 0x1800, RZ ;  /* 0x0000180013137810 */ /* 0x000fc40007f5e0ff */
[----:B------:R-:W-:Y:S02]  /*2740*/  LEA.HI.X R5, R4, R21, R5, 0x2, P1 ;  /* 0x0000001504057211 */ /* 0x000fe400008f1405 */
[----:B------:R-:W-:Y:S01]  /*2750*/  IADD3 R4, P1, PT, R2, R13, RZ ;  /* 0x0000000d02047210 */ /* 0x000fe20007f3e0ff */
[----:B------:R-:W-:-:S04]  /*2760*/  IMAD.X R21, RZ, RZ, R21, P2 ;  /* 0x000000ffff157224 */ /* 0x000fc800010e0615 */
[----:B------:R-:W-:Y:S01]  /*2770*/  IMAD.X R5, R3, 0x1, R5, P1 ;  /* 0x0000000103057824 */ /* 0x000fe200008e0605 */
[----:B------:R-:W-:-:S04]  /*2780*/  ISETP.GE.AND P1, PT, R46, R49, PT ;  /* 0x000000312e00720c */ /* 0x000fc80003f26270 */
[----:B---3--:R1:W-:Y:S09]  /*2790*/  STG.E desc[UR8][R4.64+0x1200], R9 ;  /* 0x0012000904007986 */ /* 0x0083f2000c101908 */
[----:B------:R-:W-:Y:S05]  /*27a0*/  @!P1 BRA `(.L_x_57) ;  /* 0xfffffffc00549947 */ /* 0x000fea000383ffff */
[----:B------:R-:W-:Y:S05]  /*27b0*/  EXIT ;  /* 0x000000000000794d */ /* 0x000fea0003800000 */
.L_x_1:
        /* <DEDUP_REMOVED lines=10> */
[--C-:B------:R-:W-:Y:S02]  /*2860*/  IADD3 R4, P0, P1, R3, UR4, R2.reuse ;  /* 0x0000000403047c10 */ /* 0x100fe4000f91e002 */
[----:B------:R-:W-:-:S04]  /*2870*/  SHF.R.S32.HI R2, RZ, 0x1f, R2 ;  /* 0x0000001fff027819 */ /* 0x000fc80000011402 */
[----:B------:R-:W-:Y:S02]  /*2880*/  IADD3.X R3, PT, PT, RZ, UR5, R2, P0, P1 ;  /* 0x00000005ff037c10 */ /* 0x000fe400087e2402 */
        /* <DEDUP_REMOVED lines=35> */
[----:B------:R1:W-:Y:S04]  /*2ac0*/  STS [R21+0x380], R11 ;  /* 0x0003800b15007388 */ /* 0x0003e80000000800 */
[----:B------:R-:W-:Y:S04]  /*2ad0*/  STS [R21+0x400], R12 ;  /* 0x0004000c15007388 */ /* 0x000fe80000000800 */
[----:B------:R-:W-:Y:S01]  /*2ae0*/  STS [R21+0x480], R13 ;  /* 0x0004800d15007388 */ /* 0x000fe20000000800 */
[----:B-1----:R-:W-:-:S03]  /*2af0*/  IMAD.MOV.U32 R11, RZ, RZ, 0x2 ;  /* 0x00000002ff0b7424 */ /* 0x002fc600078e00ff */
        /* <DEDUP_REMOVED lines=12> */
[----:B------:R-:W4:Y:S04]  /*2bc0*/  LDS R6, [R22+0x10] ;  /* 0x0000100016067984 */ /* 0x000f280000000800 */
[----:B------:R-:W5:Y:S04]  /*2bd0*/  LDS R7, [R22+0x14] ;  /* 0x0000140016077984 */ /* 0x000f680000000800 */
[----:B------:R-:W5:Y:S04]  /*2be0*/  LDS R8, [R22+0x18] ;  /* 0x0000180016087984 */ /* 0x000f680000000800 */
[----:B------:R-:W5:Y:S04]  /*2bf0*/  LDS R9, [R22+0x1c] ;  /* 0x00001c0016097984 */ /* 0x000f680000000800 */
[----:B------:R-:W-:Y:S04]  /*2c00*/  LDS R24, [R22+0x28] ;  /* 0x0000280016187984 */ /* 0x000fe80000000800 */
[----:B------:R-:W-:Y:S01]  /*2c10*/  LDS R25, [R22+0x2c] ;  /* 0x00002c0016197984 */ /* 0x000fe20000000800 */
[----:B0-----:R-:W-:-:S03]  /*2c20*/  ISETP.NE.AND P0, PT, R2, UR5, PT ;  /* 0x0000000502007c0c */ /* 0x001fc6000bf05270 */
[----:B------:R-:W-:Y:S01]  /*2c30*/  LDS R26, [R22+0x30] ;  /* 0x00003000161a7984 */ /* 0x000fe20000000800 */
[----:B-1----:R-:W-:-:S03]  /*2c40*/  ISETP.NE.AND P1, PT, R3, UR5, PT ;  /* 0x0000000503007c0c */ /* 0x002fc6000bf25270 */
[----:B------:R-:W-:Y:S01]  /*2c50*/  LDS R27, [R22+0x34] ;  /* 0x00003400161b7984 */ /* 0x000fe20000000800 */
[----:B------:R-:W-:Y:S02]  /*2c60*/  SEL R10, RZ, 0x1, !P0 ;  /* 0x00000001ff0a7807 */ /* 0x000fe40004000000 */
[----:B--2---:R-:W-:Y:S01]  /*2c70*/  ISETP.NE.AND P2, PT, R4, UR5, PT ;  /* 0x0000000504007c0c */ /* 0x004fe2000bf45270 */
[----:B------:R-:W-:Y:S02]  /*2c80*/  LDS R28, [R22+0x38] ;  /* 0x00003800161c7984 */ /* 0x000fe40000000800 */
[----:B------:R-:W-:Y:S01]  /*2c90*/  @!P0 IMAD.MOV R11, RZ, RZ, 0x1 ;  /* 0x00000001ff0b8424 */ /* 0x000fe200078e02ff */
[----:B---3--:R-:W-:Y:S01]  /*2ca0*/  ISETP.NE.AND P0, PT, R5, UR5, PT ;  /* 0x0000000505007c0c */ /* 0x008fe2000bf05270 */
[----:B------:R-:W-:Y:S02]  /*2cb0*/  LDS R30, [R22+0x3c] ;  /* 0x00003c00161e7984 */ /* 0x000fe40000000800 */
[----:B------:R-:W-:Y:S01]  /*2cc0*/  @!P1 IMAD.MOV R11, RZ, RZ, R10 ;  /* 0x000000ffff0b9224 */ /* 0x000fe200078e020a */
[----:B----4-:R-:W-:Y:S01]  /*2cd0*/  ISETP.NE.AND P1, PT, R6, UR5, PT ;  /* 0x0000000506007c0c */ /* 0x010fe2000bf25270 */
[----:B------:R-:W0:Y:S02]  /*2ce0*/  LDS R10, [R22+0x20] ;  /* 0x00002000160a7984 */ /* 0x000e240000000800 */
[----:B------:R-:W-:-:S02]  /*2cf0*/  VIADD R12, R11, 0x1 ;  /* 0x000000010b0c7836 */ /* 0x000fc40000000000 */
[----:B------:R-:W-:Y:S01]  /*2d00*/  @!P2 IMAD.MOV R12, RZ, RZ, R11 ;  /* 0x000000ffff0ca224 */ /* 0x000fe200078e020b */
[----:B------:R-:W-:Y:S01]  /*2d10*/  LDS R32, [R22+0x40] ;  /* 0x0000400016207984 */ /* 0x000fe20000000800 */
[----:B------:R-:W-:Y:S02]  /*2d20*/  ISETP.NE.AND P2, PT, R49, RZ, PT ;  /* 0x000000ff3100720c */ /* 0x000fe40003f45270 */
[----:B------:R-:W-:Y:S01]  /*2d30*/  VIADD R44, R12, 0x1 ;  /* 0x000000010c2c7836 */ /* 0x000fe20000000000 */
[----:B------:R-:W1:Y:S01]  /*2d40*/  LDS R11, [R22+0x24] ;  /* 0x00002400160b7984 */ /* 0x000e620000000800 */
[----:B------:R-:W-:Y:S01]  /*2d50*/  @!P0 IMAD.MOV R44, RZ, RZ, R12 ;  /* 0x000000ffff2c8224 */ /* 0x000fe200078e020c */
[----:B------:R-:W-:Y:S01]  /*2d60*/  BAR.SYNC.DEFER_BLOCKING 0x0 ;  /* 0x0000000000007b1d */ /* 0x000fe20000010000 */
[----:B-----5:R-:W-:Y:S02]  /*2d70*/  ISETP.NE.AND P0, PT, R7, UR5, PT ;  /* 0x0000000507007c0c */ /* 0x020fe4000bf05270 */
[----:B------:R-:W-:-:S02]  /*2d80*/  VIADD R42, R44, 0x1 ;  /* 0x000000012c2a7836 */ /* 0x000fc40000000000 */
[----:B------:R-:W-:Y:S01]  /*2d90*/  @!P1 IMAD.MOV R42, RZ, RZ, R44 ;  /* 0x000000ffff2a9224 */ /* 0x000fe200078e022c */
[----:B------:R-:W-:-:S03]  /*2da0*/  ISETP.NE.AND P1, PT, R8, UR5, PT ;  /* 0x0000000508007c0c */ /* 0x000fc6000bf25270 */
[----:B------:R-:W-:-:S05]  /*2db0*/  VIADD R39, R42, 0x1 ;  /* 0x000000012a277836 */ /* 0x000fca0000000000 */
[----:B------:R-:W-:Y:S01]  /*2dc0*/  @!P0 IMAD.MOV R39, RZ, RZ, R42 ;  /* 0x000000ffff278224 */ /* 0x000fe200078e022a */
[----:B------:R-:W-:-:S03]  /*2dd0*/  ISETP.NE.AND P0, PT, R9, UR5, PT ;  /* 0x0000000509007c0c */ /* 0x000fc6000bf05270 */
[----:B------:R-:W-:Y:S02]  /*2de0*/  VIADD R38, R39, 0x1 ;  /* 0x0000000127267836 */ /* 0x000fe40000000000 */
[----:B------:R-:W-:-:S04]  /*2df0*/  @!P1 IMAD.MOV R38, RZ, RZ, R39 ;  /* 0x000000ffff269224 */ /* 0x000fc800078e0227 */
[----:B------:R-:W-:Y:S01]  /*2e00*/  VIADD R37, R38, 0x1 ;  /* 0x0000000126257836 */ /* 0x000fe20000000000 */
[----:B0-----:R-:W-:-:S03]  /*2e10*/  ISETP.NE.AND P1, PT, R10, UR5, PT ;  /* 0x000000050a007c0c */ /* 0x001fc6000bf25270 */
[----:B------:R-:W-:-:S04]  /*2e20*/  @!P0 IMAD.MOV R37, RZ, RZ, R38 ;  /* 0x000000ffff258224 */ /* 0x000fc800078e0226 */
[----:B------:R-:W-:Y:S01]  /*2e30*/  VIADD R29, R37, 0x1 ;  /* 0x00000001251d7836 */ /* 0x000fe20000000000 */
[----:B-1----:R-:W-:-:S05]  /*2e40*/  ISETP.NE.AND P0, PT, R11, UR5, PT ;  /* 0x000000050b007c0c */ /* 0x002fca000bf05270 */
[----:B------:R-:W-:Y:S01]  /*2e50*/  @!P1 IMAD.MOV R29, RZ, RZ, R37 ;  /* 0x000000ffff1d9224 */ /* 0x000fe200078e0225 */
[----:B------:R-:W-:-:S03]  /*2e60*/  ISETP.NE.AND P1, PT, R24, UR5, PT ;  /* 0x0000000518007c0c */ /* 0x000fc6000bf25270 */
[----:B------:R-:W-:-:S04]  /*2e70*/  VIADD R31, R29, 0x1 ;  /* 0x000000011d1f7836 */ /* 0x000fc80000000000 */
[----:B------:R-:W-:Y:S01]  /*2e80*/  @!P0 IMAD.MOV R31, RZ, RZ, R29 ;  /* 0x000000ffff1f8224 */ /* 0x000fe200078e021d */
[----:B------:R-:W-:-:S03]  /*2e90*/  ISETP.NE.AND P0, PT, R25, UR5, PT ;  /* 0x0000000519007c0c */ /* 0x000fc6000bf05270 */
[----:B------:R-:W-:Y:S02]  /*2ea0*/  VIADD R12, R31, 0x1 ;  /* 0x000000011f0c7836 */ /* 0x000fe40000000000 */
        /* <DEDUP_REMOVED lines=15> */
[----:B------:R-:W-:-:S04]  /*2fa0*/  @!P0 IMAD.MOV R36, RZ, RZ, R12 ;  /* 0x000000ffff248224 */ /* 0x000fc800078e020c */
[----:B------:R-:W-:Y:S02]  /*2fb0*/  VIADD R41, R36, 0x1 ;  /* 0x0000000124297836 */ /* 0x000fe40000000000 */
        /* <DEDUP_REMOVED lines=13> */
[----:B------:R-:W-:-:S04]  /*3090*/  ISETP.NE.AND P0, PT, R46, 0x2, PT ;  /* 0x000000022e00780c */ /* 0x000fc80003f05270 */
[----:B------:R0:W-:Y:S01]  /*30a0*/  @!P1 STS [R43], R48 ;  /* 0x000000302b009388 */ /* 0x0001e20000000800 */
[----:B------:R-:W-:Y:S01]  /*30b0*/  BAR.SYNC.DEFER_BLOCKING 0x0 ;  /* 0x0000000000007b1d */ /* 0x000fe20000010000 */
[----:B------:R-:W-:Y:S01]  /*30c0*/  ISETP.NE.AND P1, PT, R46, 0x9, PT ;  /* 0x000000092e00780c */ /* 0x000fe20003f25270 */
[----:B0-----:R-:W-:-:S04]  /*30d0*/  IMAD.IADD R48, R48, 0x1, -R41 ;  /* 0x0000000130307824 */ /* 0x001fc800078e0a29 */
[----:B------:R-:W0:Y:S04]  /*30e0*/  LDS.128 R12, [UR4] ;  /* 0x00000004ff0c7984 */ /* 0x000e280008000c00 */
[----:B------:R-:W1:Y:S04]  /*30f0*/  LDS.128 R16, [UR4+0x10] ;  /* 0x00001004ff107984 */ /* 0x000e680008000c00 */
[----:B------:R-:W2:Y:S01]  /*3100*/  LDS.128 R20, [UR4+0x20] ;  /* 0x00002004ff147984 */ /* 0x000ea20008000c00 */
[----:B0-----:R-:W-:-:S04]  /*3110*/  IMAD.IADD R13, R12, 0x1, R13 ;  /* 0x000000010c0d7824 */ /* 0x001fc800078e020d */
[----:B------:R-:W-:Y:S01]  /*3120*/  IMAD.IADD R14, R14, 0x1, R13 ;  /* 0x000000010e0e7824 */ /* 0x000fe200078e020d */
[----:B------:R-:W-:Y:S02]  /*3130*/  SEL R12, R13, R12, !P0 ;  /* 0x0000000c0d0c7207 */ /* 0x000fe40004000000 */
[----:B------:R-:W-:Y:S01]  /*3140*/  ISETP.NE.AND P0, PT, R46, 0x3, PT ;  /* 0x000000032e00780c */ /* 0x000fe20003f05270 */
[----:B------:R-:W-:Y:S01]  /*3150*/  IMAD.IADD R15, R15, 0x1, R14 ;  /* 0x000000010f0f7824 */ /* 0x000fe200078e020e */
[----:B------:R-:W-:Y:S02]  /*3160*/  SEL R13, R48, RZ, P2 ;  /* 0x000000ff300d7207 */ /* 0x000fe40001000000 */
[----:B------:R-:W-:Y:S01]  /*3170*/  SEL R12, R14, R12, !P0 ;  /* 0x0000000c0e0c7207 */ /* 0x000fe20004000000 */
[----:B-1----:R-:W-:Y:S01]  /*3180*/  IMAD.IADD R16, R15, 0x1, R16 ;  /* 0x000000010f107824 */ /* 0x002fe200078e0210 */
[----:B------:R-:W-:-:S03]  /*3190*/  ISETP.NE.AND P0, PT, R46, 0x4, PT ;  /* 0x000000042e00780c */ /* 0x000fc60003f05270 */
[----:B------:R-:W-:Y:S01]  /*31a0*/  IMAD.IADD R17, R17, 0x1, R16 ;  /* 0x0000000111117824 */ /* 0x000fe200078e0210 */
[----:B------:R-:W-:Y:S02]  /*31b0*/  SEL R12, R15, R12, !P0 ;  /* 0x0000000c0f0c7207 */ /* 0x000fe40004000000 */
[----:B------:R-:W-:Y:S01]  /*31c0*/  ISETP.NE.AND P0, PT, R46, 0x5, PT ;  /* 0x000000052e00780c */ /* 0x000fe20003f05270 */
[----:B------:R-:W-:-:S03]  /*31d0*/  IMAD.IADD R18, R18, 0x1, R17 ;  /* 0x0000000112127824 */ /* 0x000fc600078e0211 */
[----:B------:R-:W-:Y:S01]  /*31e0*/  SEL R12, R16, R12, !P0 ;  /* 0x0000000c100c7207 */ /* 0x000fe20004000000 */
[----:B------:R-:W-:Y:S01]  /*31f0*/  IMAD.IADD R19, R19, 0x1, R18 ;  /* 0x0000000113137824 */ /* 0x000fe200078e0212 */
[----:B------:R-:W-:-:S03]  /*3200*/  ISETP.NE.AND P0, PT, R46, 0x6, PT ;  /* 0x000000062e00780c */ /* 0x000fc60003f05270 */
[----:B--2---:R-:W-:Y:S01]  /*3210*/  IMAD.IADD R20, R19, 0x1, R20 ;  /* 0x0000000113147824 */ /* 0x004fe200078e0214 */
[----:B------:R-:W-:Y:S02]  /*3220*/  SEL R12, R17, R12, !P0 ;  /* 0x0000000c110c7207 */ /* 0x000fe40004000000 */
[----:B------:R-:W-:Y:S01]  /*3230*/  ISETP.NE.AND P0, PT, R46, 0x7, PT ;  /* 0x000000072e00780c */ /* 0x000fe20003f05270 */
[----:B------:R-:W-:-:S03]  /*3240*/  IMAD.IADD R21, R21, 0x1, R20 ;  /* 0x0000000115157824 */ /* 0x000fc600078e0214 */
[----:B------:R-:W-:Y:S01]  /*3250*/  SEL R12, R18, R12, !P0 ;  /* 0x0000000c120c7207 */ /* 0x000fe20004000000 */
[----:B------:R-:W-:Y:S01]  /*3260*/  IMAD.IADD R22, R22, 0x1, R21 ;  /* 0x0000000116167824 */ /* 0x000fe200078e0215 */
[----:B------:R-:W-:-:S03]  /*3270*/  ISETP.NE.AND P0, PT, R46, 0x8, PT ;  /* 0x000000082e00780c */ /* 0x000fc60003f05270 */
[----:B------:R-:W-:Y:S01]  /*3280*/  IMAD.IADD R23, R23, 0x1, R22 ;  /* 0x0000000117177824 */ /* 0x000fe200078e0216 */
[----:B------:R-:W-:Y:S02]  /*3290*/  SEL R12, R19, R12, !P0 ;  /* 0x0000000c130c7207 */ /* 0x000fe40004000000 */
[----:B------:R-:W-:Y:S02]  /*32a0*/  ISETP.NE.AND P0, PT, R46, 0xa, PT ;  /* 0x0000000a2e00780c */ /* 0x000fe40003f05270 */
[----:B------:R-:W-:Y:S02]  /*32b0*/  SEL R12, R20, R12, !P1 ;  /* 0x0000000c140c7207 */ /* 0x000fe40004800000 */
[----:B------:R-:W-:Y:S02]  /*32c0*/  ISETP.NE.AND P1, PT, R46, 0xb, PT ;  /* 0x0000000b2e00780c */ /* 0x000fe40003f25270 */
[----:B------:R-:W-:Y:S02]  /*32d0*/  SEL R12, R21, R12, !P0 ;  /* 0x0000000c150c7207 */ /* 0x000fe40004000000 */
[----:B------:R-:W-:-:S02]  /*32e0*/  ISETP.GE.U32.AND P0, PT, R0, 0x20, PT ;  /* 0x000000200000780c */ /* 0x000fc40003f06070 */
[----:B------:R-:W-:Y:S02]  /*32f0*/  SEL R12, R22, R12, !P1 ;  /* 0x0000000c160c7207 */ /* 0x000fe40004800000 */
[----:B------:R-:W-:-:S03]  /*3300*/  ISETP.GT.U32.AND P1, PT, R0, 0x1f, PT ;  /* 0x0000001f0000780c */ /* 0x000fc60003f24070 */
[----:B------:R-:W-:-:S05]  /*3310*/  IMAD.IADD R15, R12, 0x1, R13 ;  /* 0x000000010c0f7824 */ /* 0x000fca00078e020d */
[----:B------:R-:W-:-:S05]  /*3320*/  SEL R48, R48, R15, !P0 ;  /* 0x0000000f30307207 */ /* 0x000fca0004000000 */
[----:B------:R-:W-:Y:S05]  /*3330*/  @P1 BRA `(.L_x_58) ;  /* 0x0000000800401947 */ /* 0x000fea0003800000 */
[----:B------:R-:W0:Y:S01]  /*3340*/  LDC.64 R12, c[0x0][0x3a0] ;  /* 0x0000e800ff0c7b82 */ /* 0x000e220000000a00 */
[----:B------:R-:W-:Y:S02]  /*3350*/  ISETP.NE.AND P0, PT, R0, RZ, PT ;  /* 0x000000ff0000720c */ /* 0x000fe40003f05270 */
[----:B------:R-:W-:-:S05]  /*3360*/  LOP3.LUT R17, RZ, R0, RZ, 0x33, !PT ;  /* 0x00000000ff117212 */ /* 0x000fca00078e33ff */
[----:B------:R-:W1:Y:S01]  /*3370*/  LDC R16, c[0x0][0x370] ;  /* 0x0000dc00ff107b82 */ /* 0x000e620000000800 */
[----:B------:R-:W-:-:S05]  /*3380*/  IMAD.IADD R17, R40, 0x1, R17 ;  /* 0x0000000128117824 */ /* 0x000fca00078e0211 */
[----:B------:R-:W-:Y:S01]  /*3390*/  @!P0 IMAD.MOV.U32 R22, RZ, RZ, 0x64 ;  /* 0x00000064ff168424 */ /* 0x000fe200078e00ff */
[----:B------:R2:W-:Y:S01]  /*33a0*/  @!P0 STS [UR4+0x4c], R23 ;  /* 0x00004c17ff008988 */ /* 0x0005e20008000804 */
[----:B0-----:R-:W-:-:S05]  /*33b0*/  IMAD.WIDE R46, R40, 0x8, R12 ;  /* 0x00000008282e7825 */ /* 0x001fca00078e020c */
[----:B------:R2:W-:Y:S01]  /*33c0*/  @!P0 ST.E.64.STRONG.GPU desc[UR8][R46.64+0x100], R22 ;  /* 0x000100162e008985 */ /* 0x0005e2000c10fb08 */
[----:B-1----:R-:W-:-:S13]  /*33d0*/  ISETP.GT.U32.AND P0, PT, R16, 0x1f3, PT ;  /* 0x000001f31000780c */ /* 0x002fda0003f04070 */
[----:B--2---:R-:W-:Y:S05]  /*33e0*/  @P0 BRA `(.L_x_59) ;  /* 0x0000000000080947 */ /* 0x004fea0003800000 */
[----:B------:R0:W-:Y:S06]  /*33f0*/  MEMBAR.SC.CTA ;  /* 0x0000000000007992 */ /* 0x0001ec0000000000 */
[----:B0-----:R-:W-:Y:S05]  /*3400*/  BRA `(.L_x_60) ;  /* 0x0000000000087947 */ /* 0x001fea0003800000 */
.L_x_59:
[----:B------:R-:W-:Y:S05]  /*3410*/  NANOSLEEP 0x47e ;  /* 0x0000047e0000795d */ /* 0x000fea0003800000 */
[----:B------:R-:W-:Y:S01]  /*3420*/  NOP ;  /* 0x0000000000007918 */ /* 0x000fe20000000000 */
.L_x_60:
[----:B------:R-:W-:-:S05]  /*3430*/  IMAD.WIDE R12, R17, 0x8, R12 ;  /* 0x00000008110c7825 */ /* 0x000fca00078e020c */
[----:B------:R-:W2:Y:S01]  /*3440*/  LD.E.64.STRONG.GPU R14, desc[UR8][R12.64+0x100] ;  /* 0x000100080c0e7980 */ /* 0x000ea2000c10fb00 */
[----:B------:R-:W-:Y:S01]  /*3450*/  UMOV UR5, 0xffffffff ;  /* 0xffffffff00057882 */ /* 0x000fe20000000000 */
[----:B--2---:R-:W-:Y:S02]  /*3460*/  ISETP.NE.AND P6, PT, R14, 0x63, PT ;  /* 0x000000630e00780c */ /* 0x004fe40003fc5270 */
[----:B------:R-:W-:Y:S11]  /*3470*/  BRA.DIV UR5, `(.L_x_61) ;  /* 0x0000008e05187947 */ /* 0x000ff6000b800000 */
[----:B------:R-:W-:-:S13]  /*3480*/  VOTE.ANY P6, !P6 ;  /* 0x0000000000ff7806 */ /* 0x000fda00070c0100 */
.L_x_268:
[----:B------:R-:W-:Y:S05]  /*3490*/  @!P6 BRA `(.L_x_62) ;  /* 0x000000000030e947 */ /* 0x000fea0003800000 */
.L_x_66:
[----:B------:R-:W-:Y:S05]  /*34a0*/  YIELD ;  /* 0x0000000000007946 */ /* 0x000fea0003800000 */
[----:B------:R-:W-:Y:S05]  /*34b0*/  @P0 BRA `(.L_x_63) ;  /* 0x0000000000080947 */ /* 0x000fea0003800000 */
[----:B------:R0:W-:Y:S06]  /*34c0*/  MEMBAR.SC.CTA ;  /* 0x0000000000007992 */ /* 0x0001ec0000000000 */
[----:B0-----:R-:W-:Y:S05]  /*34d0*/  BRA `(.L_x_64) ;  /* 0x0000000000087947 */ /* 0x001fea0003800000 */
.L_x_63:
[----:B------:R-:W-:Y:S05]  /*34e0*/  NANOSLEEP 0x4c ;  /* 0x0000004c0000795d */ /* 0x000fea0003800000 */
[----:B------:R-:W-:Y:S01]  /*34f0*/  NOP ;  /* 0x0000000000007918 */ /* 0x000fe20000000000 */
.L_x_64:
[----:B------:R-:W2:Y:S01]  /*3500*/  LD.E.64.STRONG.GPU R14, desc[UR8][R12.64+0x100] ;  /* 0x000100080c0e7980 */ /* 0x000ea2000c10fb00 */
[----:B------:R-:W-:Y:S01]  /*3510*/  UMOV UR5, 0xffffffff ;  /* 0xffffffff00057882 */ /* 0x000fe20000000000 */
[----:B--2---:R-:W-:Y:S02]  /*3520*/  ISETP.NE.AND P6, PT, R14, 0x63, PT ;  /* 0x000000630e00780c */ /* 0x004fe40003fc5270 */
[----:B------:R-:W-:Y:S11]  /*3530*/  BRA.DIV UR5, `(.L_x_65) ;  /* 0x0000008e05087947 */ /* 0x000ff6000b800000 */
[----:B------:R-:W-:-:S13]  /*3540*/  VOTE.ANY P6, !P6 ;  /* 0x0000000000ff7806 */ /* 0x000fda00070c0100 */
.L_x_271:
[----:B------:R-:W-:Y:S05]  /*3550*/  @P6 BRA `(.L_x_66) ;  /* 0xfffffffc00d06947 */ /* 0x000fea000383ffff */
.L_x_62:
[----:B------:R-:W-:Y:S01]  /*3560*/  UMOV UR5, 0xffffffff ;  /* 0xffffffff00057882 */ /* 0x000fe20000000000 */
[----:B------:R-:W-:Y:S02]  /*3570*/  ISETP.NE.AND P5, PT, R14, 0x65, PT ;  /* 0x000000650e00780c */ /* 0x000fe40003fa5270 */
[----:B------:R-:W-:Y:S11]  /*3580*/  BRA.DIV UR5, `(.L_x_67) ;  /* 0x0000008e05147947 */ /* 0x000ff6000b800000 */
[----:B------:R-:W0:Y:S01]  /*3590*/  S2R R50, SR_GEMASK ;  /* 0x0000000000327919 */ /* 0x000e220000003c00 */
[----:B------:R-:W-:Y:S01]  /*35a0*/  VOTE.ANY R18, PT, !P5 ;  /* 0x0000000000127806 */ /* 0x000fe200068e0100 */
[C---:B------:R-:W-:Y:S02]  /*35b0*/  VIADD R22, R49.reuse, 0x2 ;  /* 0x0000000231167836 */ /* 0x040fe40000000000 */
[----:B------:R-:W-:Y:S01]  /*35c0*/  VIADD R21, R49, 0x4 ;  /* 0x0000000431157836 */ /* 0x000fe20000000000 */
[----:B0-----:R-:W-:-:S05]  /*35d0*/  LOP3.LUT R18, R18, 0x80000000, R50, 0xec, !PT ;  /* 0x8000000012127812 */ /* 0x001fca00078eec32 */
[----:B------:R-:W-:-:S05]  /*35e0*/  VIADD R13, R18, 0xffffffff ;  /* 0xffffffff120d7836 */ /* 0x000fca0000000000 */
[----:B------:R-:W-:-:S04]  /*35f0*/  LOP3.LUT R13, R18, R13, RZ, 0xc, !PT ;  /* 0x0000000d120d7212 */ /* 0x000fc800078e0cff */
[----:B------:R-:W0:Y:S02]  /*3600*/  POPC R51, R13 ;  /* 0x0000000d00337309 */ /* 0x000e240000000000 */
[----:B0-----:R-:W0:Y:S01]  /*3610*/  SHFL.DOWN PT, R19, R15, 0x1, R51 ;  /* 0x082000000f137989 */ /* 0x001e2200000e0033 */
[----:B------:R-:W-:-:S04]  /*3620*/  ISETP.GE.AND P0, PT, R49, R51, PT ;  /* 0x000000333100720c */ /* 0x000fc80003f06270 */
[----:B0-----:R-:W-:Y:S02]  /*3630*/  SEL R12, R19, RZ, !P0 ;  /* 0x000000ff130c7207 */ /* 0x001fe40004000000 */
[----:B------:R-:W-:-:S03]  /*3640*/  ISETP.GT.AND P0, PT, R22, R51, PT ;  /* 0x000000331600720c */ /* 0x000fc60003f04270 */
[----:B------:R-:W-:Y:S02]  /*3650*/  IMAD.IADD R20, R12, 0x1, R15 ;  /* 0x000000010c147824 */ /* 0x000fe400078e020f */
[----:B------:R-:W0:Y:S03]  /*3660*/  LDC.64 R12, c[0x0][0x3a0] ;  /* 0x0000e800ff0c7b82 */ /* 0x000e260000000a00 */
[----:B------:R-:W1:Y:S02]  /*3670*/  SHFL.DOWN PT, R19, R20, 0x2, R51 ;  /* 0x0840000014137989 */ /* 0x000e6400000e0033 */
[----:B-1----:R-:W-:Y:S02]  /*3680*/  SEL R19, R19, RZ, !P0 ;  /* 0x000000ff13137207 */ /* 0x002fe40004000000 */
[----:B------:R-:W-:-:S03]  /*3690*/  ISETP.GT.AND P0, PT, R21, R51, PT ;  /* 0x000000331500720c */ /* 0x000fc60003f04270 */
[----:B------:R-:W-:Y:S02]  /*36a0*/  IMAD.IADD R40, R20, 0x1, R19 ;  /* 0x0000000114287824 */ /* 0x000fe400078e0213 */
[----:B------:R-:W-:-:S03]  /*36b0*/  VIADD R20, R49, 0x8 ;  /* 0x0000000831147836 */ /* 0x000fc60000000000 */
[----:B------:R-:W1:Y:S02]  /*36c0*/  SHFL.DOWN PT, R19, R40, 0x4, R51 ;  /* 0x0880000028137989 */ /* 0x000e6400000e0033 */
[----:B-1----:R-:W-:Y:S02]  /*36d0*/  SEL R19, R19, RZ, !P0 ;  /* 0x000000ff13137207 */ /* 0x002fe40004000000 */
[----:B------:R-:W-:-:S03]  /*36e0*/  ISETP.GT.AND P0, PT, R20, R51, PT ;  /* 0x000000331400720c */ /* 0x000fc60003f04270 */
[----:B------:R-:W-:Y:S02]  /*36f0*/  IMAD.IADD R41, R40, 0x1, R19 ;  /* 0x0000000128297824 */ /* 0x000fe400078e0213 */
[----:B------:R-:W-:-:S03]  /*3700*/  VIADD R40, R49, 0x10 ;  /* 0x0000001031287836 */ /* 0x000fc60000000000 */
[----:B------:R-:W1:Y:S02]  /*3710*/  SHFL.DOWN PT, R19, R41, 0x8, R51 ;  /* 0x0900000029137989 */ /* 0x000e6400000e0033 */
[----:B------:R-:W-:Y:S02]  /*3720*/  ISETP.GT.AND P1, PT, R40, R51, PT ;  /* 0x000000332800720c */ /* 0x000fe40003f24270 */
[----:B-1----:R-:W-:Y:S02]  /*3730*/  SEL R52, R19, RZ, !P0 ;  /* 0x000000ff13347207 */ /* 0x002fe40004000000 */
[----:B------:R-:W-:-:S03]  /*3740*/  ISETP.NE.AND P0, PT, R14, 0x65, PT ;  /* 0x000000650e00780c */ /* 0x000fc60003f05270 */
[----:B------:R-:W-:-:S05]  /*3750*/  IMAD.IADD R52, R41, 0x1, R52 ;  /* 0x0000000129347824 */ /* 0x000fca00078e0234 */
[----:B------:R-:W1:Y:S05]  /*3760*/  SHFL.DOWN PT, R19, R52, 0x10, R51 ;  /* 0x0a00000034137989 */ /* 0x000e6a00000e0033 */
[----:B------:R-:W-:Y:S02]  /*3770*/  VOTE.ALL P5, P0 ;  /* 0x0000000000ff7806 */ /* 0x000fe400000a0000 */
[----:B0-----:R-:W-:-:S05]  /*3780*/  IADD3 R43, P0, PT, R12, 0x100, RZ ;  /* 0x000001000c2b7810 */ /* 0x001fca0007f1e0ff */
[----:B------:R-:W-:Y:S01]  /*3790*/  IMAD.X R45, RZ, RZ, R13, P0 ;  /* 0x000000ffff2d7224 */ /* 0x000fe200000e060d */
[----:B-1----:R-:W-:-:S05]  /*37a0*/  SEL R19, R19, RZ, !P1 ;  /* 0x000000ff13137207 */ /* 0x002fca0004800000 */
[----:B------:R-:W-:-:S07]  /*37b0*/  IMAD.IADD R41, R52, 0x1, R19 ;  /* 0x0000000134297824 */ /* 0x000fce00078e0213 */
.L_x_280:
[----:B------:R-:W-:Y:S05]  /*37c0*/  @!P5 BRA `(.L_x_68) ;  /* 0x0000000000dcd947 */ /* 0x000fea0003800000 */
.L_x_76:
[----:B------:R-:W-:Y:S02]  /*37d0*/  IMAD.MOV.U32 R12, RZ, RZ, R43 ;  /* 0x000000ffff0c7224 */ /* 0x000fe400078e002b */
[----:B------:R-:W-:Y:S02]  /*37e0*/  IMAD.MOV.U32 R13, RZ, RZ, R45 ;  /* 0x000000ffff0d7224 */ /* 0x000fe400078e002d */
[----:B------:R-:W-:-:S05]  /*37f0*/  IMAD.WIDE R12, R17, 0x8, R12 ;  /* 0x00000008110c7825 */ /* 0x000fca00078e020c */
[----:B------:R-:W2:Y:S01]  /*3800*/  LD.E.64.STRONG.GPU R14, desc[UR8][R12.64+-0x100] ;  /* 0xffff00080c0e7980 */ /* 0x000ea2000c10fb00 */
[----:B------:R-:W-:Y:S05]  /*3810*/  YIELD ;  /* 0x0000000000007946 */ /* 0x000fea0003800000 */
[----:B------:R-:W-:Y:S01]  /*3820*/  UMOV UR5, 0xffffffff ;  /* 0xffffffff00057882 */ /* 0x000fe20000000000 */
[----:B--2---:R-:W-:Y:S02]  /*3830*/  ISETP.NE.AND P6, PT, R14, 0x63, PT ;  /* 0x000000630e00780c */ /* 0x004fe40003fc5270 */
[----:B------:R-:W-:Y:S11]  /*3840*/  BRA.DIV UR5, `(.L_x_69) ;  /* 0x0000008e056c7947 */ /* 0x000ff6000b800000 */
[----:B------:R-:W-:-:S13]  /*3850*/  VOTE.ANY P6, !P6 ;  /* 0x0000000000ff7806 */ /* 0x000fda00070c0100 */
.L_x_283:
[----:B------:R-:W-:Y:S05]  /*3860*/  @!P6 BRA `(.L_x_70) ;  /* 0x000000000034e947 */ /* 0x000fea0003800000 */
[----:B------:R-:W-:-:S13]  /*3870*/  ISETP.GT.U32.AND P0, PT, R16, 0x1f3, PT ;  /* 0x000001f31000780c */ /* 0x000fda0003f04070 */
.L_x_74:
[----:B------:R-:W-:Y:S05]  /*3880*/  YIELD ;  /* 0x0000000000007946 */ /* 0x000fea0003800000 */
[----:B------:R-:W-:Y:S05]  /*3890*/  @P0 BRA `(.L_x_71) ;  /* 0x0000000000080947 */ /* 0x000fea0003800000 */
[----:B------:R0:W-:Y:S06]  /*38a0*/  MEMBAR.SC.CTA ;  /* 0x0000000000007992 */ /* 0x0001ec0000000000 */
[----:B0-----:R-:W-:Y:S05]  /*38b0*/  BRA `(.L_x_72) ;  /* 0x0000000000087947 */ /* 0x001fea0003800000 */
.L_x_71:
[----:B------:R-:W-:Y:S05]  /*38c0*/  NANOSLEEP 0x4c ;  /* 0x0000004c0000795d */ /* 0x000fea0003800000 */
[----:B------:R-:W-:Y:S01]  /*38d0*/  NOP ;  /* 0x0000000000007918 */ /* 0x000fe20000000000 */
.L_x_72:
[----:B------:R-:W2:Y:S01]  /*38e0*/  LD.E.64.STRONG.GPU R14, desc[UR8][R12.64+-0x100] ;  /* 0xffff00080c0e7980 */ /* 0x000ea2000c10fb00 */
[----:B------:R-:W-:Y:S01]  /*38f0*/  UMOV UR5, 0xffffffff ;  /* 0xffffffff00057882 */ /* 0x000fe20000000000 */
[----:B--2---:R-:W-:Y:S02]  /*3900*/  ISETP.NE.AND P6, PT, R14, 0x63, PT ;  /* 0x000000630e00780c */ /* 0x004fe40003fc5270 */
[----:B------:R-:W-:Y:S11]  /*3910*/  BRA.DIV UR5, `(.L_x_73) ;  /* 0x0000008e05587947 */ /* 0x000ff6000b800000 */
[----:B------:R-:W-:-:S13]  /*3920*/  VOTE.ANY P6, !P6 ;  /* 0x0000000000ff7806 */ /* 0x000fda00070c0100 */
.L_x_286:
[----:B------:R-:W-:Y:S05]  /*3930*/  @P6 BRA `(.L_x_74) ;  /* 0xfffffffc00d06947 */ /* 0x000fea000383ffff */
.L_x_70:
[----:B------:R-:W-:Y:S01]  /*3940*/  UMOV UR5, 0xffffffff ;  /* 0xffffffff00057882 */ /* 0x000fe20000000000 */
[----:B------:R-:W-:Y:S02]  /*3950*/  ISETP.NE.AND P5, PT, R14, 0x65, PT ;  /* 0x000000650e00780c */ /* 0x000fe40003fa5270 */
[----:B------:R-:W-:Y:S11]  /*3960*/  BRA.DIV UR5, `(.L_x_75) ;  /* 0x0000008e05647947 */ /* 0x000ff6000b800000 */
[----:B------:R-:W-:Y:S01]  /*3970*/  VOTE.ANY R18, PT, !P5 ;  /* 0x0000000000127806 */ /* 0x000fe200068e0100 */
[----:B------:R-:W-:Y:S01]  /*3980*/  VIADD R17, R17, 0xffffffe0 ;  /* 0xffffffe011117836 */ /* 0x000fe20000000000 */
[----:B------:R-:W-:Y:S02]  /*3990*/  ISETP.NE.AND P5, PT, R14, 0x65, PT ;  /* 0x000000650e00780c */ /* 0x000fe40003fa5270 */
[----:B------:R-:W-:-:S05]  /*39a0*/  LOP3.LUT R18, R18, 0x80000000, R50, 0xec, !PT ;  /* 0x8000000012127812 */ /* 0x000fca00078eec32 */
[----:B------:R-:W-:-:S05]  /*39b0*/  VIADD R13, R18, 0xffffffff ;  /* 0xffffffff120d7836 */ /* 0x000fca0000000000 */
[----:B------:R-:W-:Y:S02]  /*39c0*/  LOP3.LUT R13, R18, R13, RZ, 0xc, !PT ;  /* 0x0000000d120d7212 */ /* 0x000fe400078e0cff */
[----:B------:R-:W-:Y:S02]  /*39d0*/  VOTE.ALL P5, P5 ;  /* 0x0000000000ff7806 */ /* 0x000fe400028a0000 */
[----:B------:R-:W0:Y:S02]  /*39e0*/  POPC R12, R13 ;  /* 0x0000000d000c7309 */ /* 0x000e240000000000 */
[----:B0-----:R-:W0:Y:S01]  /*39f0*/  SHFL.DOWN PT, R19, R15, 0x1, R12 ;  /* 0x082000000f137989 */ /* 0x001e2200000e000c */
[----:B------:R-:W-:-:S04]  /*3a00*/  ISETP.GE.AND P0, PT, R49, R12, PT ;  /* 0x0000000c3100720c */ /* 0x000fc80003f06270 */
[----:B0-----:R-:W-:Y:S02]  /*3a10*/  SEL R18, R19, RZ, !P0 ;  /* 0x000000ff13127207 */ /* 0x001fe40004000000 */
[----:B------:R-:W-:-:S03]  /*3a20*/  ISETP.GT.AND P0, PT, R22, R12, PT ;  /* 0x0000000c1600720c */ /* 0x000fc60003f04270 */
[----:B------:R-:W-:-:S05]  /*3a30*/  IMAD.IADD R51, R18, 0x1, R15 ;  /* 0x0000000112337824 */ /* 0x000fca00078e020f */
[----:B------:R-:W0:Y:S02]  /*3a40*/  SHFL.DOWN PT, R19, R51, 0x2, R12 ;  /* 0x0840000033137989 */ /* 0x000e2400000e000c */
        /* <DEDUP_REMOVED lines=12> */
[----:B0-----:R-:W-:-:S04]  /*3b10*/  SEL R14, R19, RZ, !P0 ;  /* 0x000000ff130e7207 */ /* 0x001fc80004000000 */
[----:B------:R-:W-:-:S07]  /*3b20*/  IADD3 R41, PT, PT, R51, R14, R41 ;  /* 0x0000000e33297210 */ /* 0x000fce0007ffe029 */
.L_x_295:
[----:B------:R-:W-:Y:S05]  /*3b30*/  @P5 BRA `(.L_x_76) ;  /* 0xfffffffc00245947 */ /* 0x000fea000383ffff */
.L_x_68:
[----:B------:R-:W-:Y:S02]  /*3b40*/  ISETP.NE.AND P1, PT, R0, RZ, PT ;  /* 0x000000ff0000720c */ /* 0x000fe40003f25270 */
[----:B------:R-:W-:-:S11]  /*3b50*/  ISETP.NE.AND P0, PT, R49, RZ, PT ;  /* 0x000000ff3100720c */ /* 0x000fd60003f05270 */
[----:B------:R-:W0:Y:S01]  /*3b60*/  @!P1 S2R R13, SR_CgaCtaId ;  /* 0x00000000000d9919 */ /* 0x000e220000008800 */
[----:B------:R-:W-:Y:S01]  /*3b70*/  @!P1 MOV R12, 0x400 ;  /* 0x00000400000c9802 */ /* 0x000fe20000000f00 */
[----:B------:R-:W-:Y:S01]  /*3b80*/  @!P1 IMAD.IADD R23, R23, 0x1, R41 ;  /* 0x0000000117179824 */ /* 0x000fe200078e0229 */
[----:B------:R-:W-:Y:S01]  /*3b90*/  @!P0 MOV R14, 0x400 ;  /* 0x00000400000e8802 */ /* 0x000fe20000000f00 */
[----:B------:R-:W1:Y:S01]  /*3ba0*/  @!P0 S2R R15, SR_CgaCtaId ;  /* 0x00000000000f8919 */ /* 0x000e620000008800 */
[----:B------:R-:W-:-:S05]  /*3bb0*/  @!P1 IMAD.MOV.U32 R22, RZ, RZ, 0x65 ;  /* 0x00000065ff169424 */ /* 0x000fca00078e00ff */
[----:B------:R2:W-:Y:S01]  /*3bc0*/  @!P1 ST.E.64.STRONG.GPU desc[UR8][R46.64+0x100], R22 ;  /* 0x000100162e009985 */ /* 0x0005e2000c10fb08 */
[----:B0-----:R-:W-:Y:S02]  /*3bd0*/  @!P1 LEA R12, R13, R12, 0x18 ;  /* 0x0000000c0d0c9211 */ /* 0x001fe400078ec0ff */
[----:B-1----:R-:W-:-:S03]  /*3be0*/  @!P0 LEA R14, R15, R14, 0x18 ;  /* 0x0000000e0f0e8211 */ /* 0x002fc600078ec0ff */
[----:B------:R2:W-:Y:S01]  /*3bf0*/  @!P1 STS [R12+0x48], R23 ;  /* 0x000048170c009388 */ /* 0x0005e20000000800 */
[----:B------:R-:W-:Y:S02]  /*3c00*/  IMAD.MOV.U32 R15, RZ, RZ, R48 ;  /* 0x000000ffff0f7224 */ /* 0x000fe400078e0030 */
[----:B------:R-:W-:Y:S01]  /*3c10*/  @!P0 IMAD.MOV.U32 R15, RZ, RZ, R41 ;  /* 0x000000ffff0f8224 */ /* 0x000fe200078e0029 */
[----:B------:R2:W-:Y:S04]  /*3c20*/  @!P1 STS [R12+0x44], R41 ;  /* 0x000044290c009388 */ /* 0x0005e80000000800 */
[----:B------:R2:W-:Y:S02]  /*3c30*/  @!P0 STS [R14+0x3c], R41 ;  /* 0x00003c290e008388 */ /* 0x0005e40000000800 */
.L_x_58:
[----:B------:R-:W-:Y:S05]  /*3c40*/  WARPSYNC.ALL ;  /* 0x0000000000007948 */ /* 0x000fea0003800000 */
[----:B------:R-:W0:Y:S08]  /*3c50*/  S2UR UR5, SR_CgaCtaId ;  /* 0x00000000000579c3 */ /* 0x000e300000008800 */
[----:B------:R-:W-:Y:S01]  /*3c60*/  BAR.SYNC.DEFER_BLOCKING 0x0 ;  /* 0x0000000000007b1d */ /* 0x000fe20000010000 */
[----:B------:R-:W-:-:S05]  /*3c70*/  ISETP.NE.AND P0, PT, R0, RZ, PT ;  /* 0x000000ff0000720c */ /* 0x000fca0003f05270 */
[----:B------:R-:W-:Y:S02]  /*3c80*/  UMOV UR4, 0x400 ;  /* 0x0000040000047882 */ /* 0x000fe40000000000 */
[----:B0-----:R-:W-:Y:S01]  /*3c90*/  ULEA UR4, UR5, UR4, 0x18 ;  /* 0x0000000405047291 */ /* 0x001fe2000f8ec0ff */
[----:B------:R-:W0:Y:S08]  /*3ca0*/  LDCU UR5, c[0x0][0x3ac] ;  /* 0x00007580ff0577ac */ /* 0x000e300008000800 */
[----:B--2---:R-:W1:Y:S04]  /*3cb0*/  LDS R12, [UR4+0x3c] ;  /* 0x00003c04ff0c7984 */ /* 0x004e680008000800 */
[----:B------:R-:W2:Y:S04]  /*3cc0*/  LDS R13, [UR4+0x4c] ;  /* 0x00004c04ff0d7984 */ /* 0x000ea80008000800 */
[----:B------:R-:W3:Y:S01]  /*3cd0*/  LDS R19, [UR4+0x44] ;  /* 0x00004404ff137984 */ /* 0x000ee20008000800 */
[----:B0-----:R-:W-:-:S02]  /*3ce0*/  ISETP.NE.AND P2, PT, R3, UR5, PT ;  /* 0x0000000503007c0c */ /* 0x001fc4000bf45270 */
[----:B------:R-:W-:Y:S02]  /*3cf0*/  ISETP.NE.AND P1, PT, R2, UR5, PT ;  /* 0x0000000502007c0c */ /* 0x000fe4000bf25270 */
[----:B------:R-:W-:Y:S02]  /*3d00*/  ISETP.NE.AND P3, PT, R4, UR5, PT ;  /* 0x0000000504007c0c */ /* 0x000fe4000bf65270 */
[----:B------:R-:W-:Y:S02]  /*3d10*/  SEL R21, RZ, 0x1, !P1 ;  /* 0x00000001ff157807 */ /* 0x000fe40004800000 */
[----:B------:R-:W-:Y:S02]  /*3d20*/  ISETP.NE.AND P4, PT, R24, UR5, PT ;  /* 0x0000000518007c0c */ /* 0x000fe4000bf85270 */
[----:B------:R-:W-:Y:S01]  /*3d30*/  ISETP.NE.AND P5, PT, R28, UR5, PT ;  /* 0x000000051c007c0c */ /* 0x000fe2000bfa5270 */
[----:B------:R-:W-:Y:S02]  /*3d40*/  VIADD R17, R21, 0x1 ;  /* 0x0000000115117836 */ /* 0x000fe40000000000 */
[----:B------:R-:W-:Y:S01]  /*3d50*/  @!P2 IMAD.MOV R17, RZ, RZ, R21 ;  /* 0x000000ffff11a224 */ /* 0x000fe200078e0215 */
[----:B-1----:R-:W-:-:S02]  /*3d60*/  SEL R12, R12, RZ, P0 ;  /* 0x000000ff0c0c7207 */ /* 0x002fc40000000000 */
[----:B--2---:R-:W-:-:S03]  /*3d70*/  ISETP.GT.AND P0, PT, R13, 0x180, PT ;  /* 0x000001800d00780c */ /* 0x004fc60003f04270 */
[----:B------:R-:W-:-:S04]  /*3d80*/  IMAD.IADD R18, R12, 0x1, R15 ;  /* 0x000000010c127824 */ /* 0x000fc800078e020f */
[--C-:B------:R-:W-:Y:S02]  /*3d90*/  IMAD.IADD R31, R31, 0x1, R18.reuse ;  /* 0x000000011f1f7824 */ /* 0x100fe400078e0212 */
[----:B------:R-:W-:Y:S02]  /*3da0*/  IMAD.IADD R17, R18, 0x1, R17 ;  /* 0x0000000112117824 */ /* 0x000fe400078e0211 */
[----:B------:R-:W-:Y:S02]  /*3db0*/  IMAD.IADD R35, R35, 0x1, R18 ;  /* 0x0000000123237824 */ /* 0x000fe400078e0212 */
[----:B------:R-:W-:Y:S02]  /*3dc0*/  VIADD R16, R17, 0x1 ;  /* 0x0000000111107836 */ /* 0x000fe40000000000 */
[----:B------:R-:W-:Y:S02]  /*3dd0*/  VIADD R14, R31, 0x1 ;  /* 0x000000011f0e7836 */ /* 0x000fe40000000000 */
[----:B------:R-:W-:-:S02]  /*3de0*/  VIADD R15, R35, 0x1 ;  /* 0x00000001230f7836 */ /* 0x000fc40000000000 */
[--C-:B------:R-:W-:Y:S02]  /*3df0*/  IMAD.IADD R44, R44, 0x1, R18.reuse ;  /* 0x000000012c2c7824 */ /* 0x100fe400078e0212 */
[--C-:B------:R-:W-:Y:S02]  /*3e00*/  IMAD.IADD R42, R42, 0x1, R18.reuse ;  /* 0x000000012a2a7824 */ /* 0x100fe400078e0212 */
[--C-:B------:R-:W-:Y:S02]  /*3e10*/  IMAD.IADD R39, R39, 0x1, R18.reuse ;  /* 0x0000000127277824 */ /* 0x100fe400078e0212 */
[--C-:B------:R-:W-:Y:S02]  /*3e20*/  IMAD.IADD R38, R38, 0x1, R18.reuse ;  /* 0x0000000126267824 */ /* 0x100fe400078e0212 */
[--C-:B------:R-:W-:Y:S02]  /*3e30*/  IMAD.IADD R37, R37, 0x1, R18.reuse ;  /* 0x0000000125257824 */ /* 0x100fe400078e0212 */
[----:B------:R-:W-:-:S02]  /*3e40*/  IMAD.IADD R29, R29, 0x1, R18 ;  /* 0x000000011d1d7824 */ /* 0x000fc400078e0212 */
[--C-:B------:R-:W-:Y:S02]  /*3e50*/  IMAD.IADD R33, R33, 0x1, R18.reuse ;  /* 0x0000000121217824 */ /* 0x100fe400078e0212 */
[--C-:B------:R-:W-:Y:S02]  /*3e60*/  IMAD.IADD R34, R34, 0x1, R18.reuse ;  /* 0x0000000122227824 */ /* 0x100fe400078e0212 */
[--C-:B------:R-:W-:Y:S02]  /*3e70*/  IMAD.IADD R36, R36, 0x1, R18.reuse ;  /* 0x0000000124247824 */ /* 0x100fe400078e0212 */
[----:B------:R-:W-:Y:S02]  /*3e80*/  IMAD.IADD R21, R21, 0x1, R18 ;  /* 0x0000000115157824 */ /* 0x000fe400078e0212 */
[----:B------:R-:W-:Y:S02]  /*3e90*/  @!P3 IMAD.MOV R16, RZ, RZ, R17 ;  /* 0x000000ffff10b224 */ /* 0x000fe400078e0211 */
[----:B------:R-:W-:-:S02]  /*3ea0*/  @!P4 IMAD.MOV R14, RZ, RZ, R31 ;  /* 0x000000ffff0ec224 */ /* 0x000fc400078e021f */
[----:B------:R-:W-:Y:S01]  /*3eb0*/  @!P5 IMAD.MOV R15, RZ, RZ, R35 ;  /* 0x000000ffff0fd224 */ /* 0x000fe200078e0223 */
[----:B---3--:R-:W-:Y:S06]  /*3ec0*/  @P0 BRA `(.L_x_77) ;  /* 0x0000000c00f80947 */ /* 0x008fec0003800000 */
[----:B------:R-:W0:Y:S01]  /*3ed0*/  LDCU.U8 UR4, c[0x0][0x3c0] ;  /* 0x00007800ff0477ac */ /* 0x000e220008000000 */
[----:B------:R-:W-:Y:S04]  /*3ee0*/  BSSY.RECONVERGENT B0, `(.L_x_78) ;  /* 0x000000d000007945 */ /* 0x000fe80003800200 */
[----:B------:R-:W-:Y:S05]  /*3ef0*/  @!P1 BRA `(.L_x_79) ;  /* 0x00000000002c9947 */ /* 0x000fea0003800000 */
[----:B0-----:R-:W-:Y:S01]  /*3f00*/  UISETP.NE.AND UP0, UPT, UR4, URZ, UPT ;  /* 0x000000ff0400728c */ /* 0x001fe2000bf05270 */
[----:B------:R-:W-:Y:S01]  /*3f10*/  CS2R R12, SRZ ;  /* 0x00000000000c7805 */ /* 0x000fe2000001ff00 */
[----:B------:R-:W0:Y:S07]  /*3f20*/  LDCU.64 UR6, c[0x0][0x390] ;  /* 0x00007200ff0677ac */ /* 0x000e2e0008000a00 */
[----:B------:R-:W-:Y:S05]  /*3f30*/  BRA.U UP0, `(.L_x_80) ;  /* 0x0000000100087547 */ /* 0x000fea000b800000 */
[----:B------:R-:W1:Y:S02]  /*3f40*/  LDC.64 R12, c[0x0][0x3d8] ;  /* 0x0000f600ff0c7b82 */ /* 0x000e640000000a00 */
[----:B-1----:R-:W5:Y:S02]  /*3f50*/  LDG.E.64 R12, desc[UR8][R12.64] ;  /* 0x000000080c0c7981 */ /* 0x002f64000c1e1b00 */
.L_x_80:
[----:B-----5:R-:W-:-:S04]  /*3f60*/  IADD3 R0, P0, PT, R18, R12, RZ ;  /* 0x0000000c12007210 */ /* 0x020fc80007f1e0ff */
[----:B------:R-:W-:Y:S02]  /*3f70*/  LEA.HI.X.SX32 R13, R18, R13, 0x1, P0 ;  /* 0x0000000d120d7211 */ /* 0x000fe400000f0eff */
[----:B0-----:R-:W-:-:S04]  /*3f80*/  LEA R12, P0, R0, UR6, 0x2 ;  /* 0x00000006000c7c11 */ /* 0x001fc8000f8010ff */
[----:B------:R-:W-:-:S05]  /*3f90*/  LEA.HI.X R13, R0, UR7, R13, 0x2, P0 ;  /* 0x00000007000d7c11 */ /* 0x000fca00080f140d */
[----:B------:R1:W-:Y:S04]  /*3fa0*/  STG.E desc[UR8][R12.64], R2 ;  /* 0x000000020c007986 */ /* 0x0003e8000c101908 */
.L_x_79:
[----:B0-----:R-:W-:Y:S05]  /*3fb0*/  BSYNC.RECONVERGENT B0 ;  /* 0x0000000000007941 */ /* 0x001fea0003800200 */
.L_x_78:
[----:B------:R-:W-:Y:S01]  /*3fc0*/  ISETP.NE.AND P0, PT, R3, UR5, PT ;  /* 0x0000000503007c0c */ /* 0x000fe2000bf05270 */
[----:B------:R-:W-:-:S12]  /*3fd0*/  BSSY.RECONVERGENT B0, `(.L_x_81) ;  /* 0x000000d000007945 */ /* 0x000fd80003800200 */
[----:B------:R-:W-:Y:S05]  /*3fe0*/  @!P0 BRA `(.L_x_82) ;  /* 0x00000000002c8947 */ /* 0x000fea0003800000 */
[----:B------:R-:W-:Y:S01]  /*3ff0*/  UISETP.NE.AND UP0, UPT, UR4, URZ, UPT ;  /* 0x000000ff0400728c */ /* 0x000fe2000bf05270 */
[----:B-1----:R-:W-:Y:S01]  /*4000*/  CS2R R12, SRZ ;  /* 0x00000000000c7805 */ /* 0x002fe2000001ff00 */
[----:B------:R-:W0:Y:S07]  /*4010*/  LDCU.64 UR6, c[0x0][0x390] ;  /* 0x00007200ff0677ac */ /* 0x000e2e0008000a00 */
[----:B------:R-:W-:Y:S05]  /*4020*/  BRA.U UP0, `(.L_x_83) ;  /* 0x0000000100087547 */ /* 0x000fea000b800000 */
[----:B------:R-:W1:Y:S02]  /*4030*/  LDC.64 R12, c[0x0][0x3d8] ;  /* 0x0000f600ff0c7b82 */ /* 0x000e640000000a00 */
[----:B-1----:R-:W5:Y:S02]  /*4040*/  LDG.E.64 R12, desc[UR8][R12.64] ;  /* 0x000000080c0c7981 */ /* 0x002f64000c1e1b00 */
.L_x_83:
[----:B-----5:R-:W-:-:S04]  /*4050*/  IADD3 R0, P0, PT, R21, R12, RZ ;  /* 0x0000000c15007210 */ /* 0x020fc80007f1e0ff */
[----:B------:R-:W-:Y:S02]  /*4060*/  LEA.HI.X.SX32 R13, R21, R13, 0x1, P0 ;  /* 0x0000000d150d7211 */ /* 0x000fe400000f0eff */
[----:B0-----:R-:W-:-:S04]  /*4070*/  LEA R12, P0, R0, UR6, 0x2 ;  /* 0x00000006000c7c11 */ /* 0x001fc8000f8010ff */
[----:B------:R-:W-:-:S05]  /*4080*/  LEA.HI.X R13, R0, UR7, R13, 0x2, P0 ;  /* 0x00000007000d7c11 */ /* 0x000fca00080f140d */
[----:B------:R0:W-:Y:S04]  /*4090*/  STG.E desc[UR8][R12.64], R3 ;  /* 0x000000030c007986 */ /* 0x0001e8000c101908 */
.L_x_82:
[----:B------:R-:W-:Y:S05]  /*40a0*/  BSYNC.RECONVERGENT B0 ;  /* 0x0000000000007941 */ /* 0x000fea0003800200 */
.L_x_81:
        /* <DEDUP_REMOVED lines=9> */
.L_x_86:
[----:B-----5:R-:W-:-:S04]  /*4140*/  IADD3 R0, P0, PT, R17, R2, RZ ;  /* 0x0000000211007210 */ /* 0x020fc80007f1e0ff */
[----:B------:R-:W-:Y:S02]  /*4150*/  LEA.HI.X.SX32 R3, R17, R3, 0x1, P0 ;  /* 0x0000000311037211 */ /* 0x000fe400000f0eff */
[----:B0-----:R-:W-:-:S04]  /*4160*/  LEA R2, P0, R0, UR6, 0x2 ;  /* 0x0000000600027c11 */ /* 0x001fc8000f8010ff */
[----:B------:R-:W-:-:S05]  /*4170*/  LEA.HI.X R3, R0, UR7, R3, 0x2, P0 ;  /* 0x0000000700037c11 */ /* 0x000fca00080f1403 */
[----:B------:R2:W-:Y:S04]  /*4180*/  STG.E desc[UR8][R2.64], R4 ;  /* 0x0000000402007986 */ /* 0x0005e8000c101908 */
.L_x_85:
[----:B------:R-:W-:Y:S05]  /*4190*/  BSYNC.RECONVERGENT B0 ;  /* 0x0000000000007941 */ /* 0x000fea0003800200 */
.L_x_84:
        /* <DEDUP_REMOVED lines=9> */
.L_x_89:
[----:B-----5:R-:W-:-:S04]  /*4230*/  IADD3 R0, P0, PT, R16, R2, RZ ;  /* 0x0000000210007210 */ /* 0x020fc80007f1e0ff */
[----:B------:R-:W-:Y:S02]  /*4240*/  LEA.HI.X.SX32 R3, R16, R3, 0x1, P0 ;  /* 0x0000000310037211 */ /* 0x000fe400000f0eff */
[----:B0-----:R-:W-:-:S04]  /*4250*/  LEA R2, P0, R0, UR6, 0x2 ;  /* 0x0000000600027c11 */ /* 0x001fc8000f8010ff */
[----:B------:R-:W-:-:S05]  /*4260*/  LEA.HI.X R3, R0, UR7, R3, 0x2, P0 ;  /* 0x0000000700037c11 */ /* 0x000fca00080f1403 */
[----:B------:R3:W-:Y:S04]  /*4270*/  STG.E desc[UR8][R2.64], R5 ;  /* 0x0000000502007986 */ /* 0x0007e8000c101908 */
.L_x_88:
[----:B------:R-:W-:Y:S05]  /*4280*/  BSYNC.RECONVERGENT B0 ;  /* 0x0000000000007941 */ /* 0x000fea0003800200 */
.L_x_87:
        /* <DEDUP_REMOVED lines=9> */
.L_x_92:
[----:B-----5:R-:W-:-:S04]  /*4320*/  IADD3 R0, P0, PT, R44, R2, RZ ;  /* 0x000000022c007210 */ /* 0x020fc80007f1e0ff */
[----:B------:R-:W-:Y:S02]  /*4330*/  LEA.HI.X.SX32 R3, R44, R3, 0x1, P0 ;  /* 0x000000032c037211 */ /* 0x000fe400000f0eff */
[----:B0-----:R-:W-:-:S04]  /*4340*/  LEA R2, P0, R0, UR6, 0x2 ;  /* 0x0000000600027c11 */ /* 0x001fc8000f8010ff */
[----:B------:R-:W-:-:S05]  /*4350*/  LEA.HI.X R3, R0, UR7, R3, 0x2, P0 ;  /* 0x0000000700037c11 */ /* 0x000fca00080f1403 */
[----:B------:R4:W-:Y:S04]  /*4360*/  STG.E desc[UR8][R2.64], R6 ;  /* 0x0000000602007986 */ /* 0x0009e8000c101908 */
.L_x_91:
[----:B------:R-:W-:Y:S05]  /*4370*/  BSYNC.RECONVERGENT B0 ;  /* 0x0000000000007941 */ /* 0x000fea0003800200 */
.L_x_90:
        /* <DEDUP_REMOVED lines=9> */
.L_x_95:
[----:B-----5:R-:W-:-:S04]  /*4410*/  IADD3 R0, P0, PT, R42, R2, RZ ;  /* 0x000000022a007210 */ /* 0x020fc80007f1e0ff */
[----:B------:R-:W-:Y:S02]  /*4420*/  LEA.HI.X.SX32 R3, R42, R3, 0x1, P0 ;  /* 0x000000032a037211 */ /* 0x000fe400000f0eff */
[----:B0-----:R-:W-:-:S04]  /*4430*/  LEA R2, P0, R0, UR6, 0x2 ;  /* 0x0000000600027c11 */ /* 0x001fc8000f8010ff */
[----:B------:R-:W-:-:S05]  /*4440*/  LEA.HI.X R3, R0, UR7, R3, 0x2, P0 ;  /* 0x0000000700037c11 */ /* 0x000fca00080f1403 */
[----:B------:R0:W-:Y:S04]  /*4450*/  STG.E desc[UR8][R2.64], R7 ;  /* 0x0000000702007986 */ /* 0x0001e8000c101908 */
.L_x_94:
[----:B------:R-:W-:Y:S05]  /*4460*/  BSYNC.RECONVERGENT B0 ;  /* 0x0000000000007941 */ /* 0x000fea0003800200 */
.L_x_93:
        /* <DEDUP_REMOVED lines=9> */
.L_x_98:
[----:B-----5:R-:W-:-:S04]  /*4500*/  IADD3 R0, P0, PT, R39, R2, RZ ;  /* 0x0000000227007210 */ /* 0x020fc80007f1e0ff */
[----:B------:R-:W-:Y:S02]  /*4510*/  LEA.HI.X.SX32 R3, R39, R3, 0x1, P0 ;  /* 0x0000000327037211 */ /* 0x000fe400000f0eff */
[----:B0-----:R-:W-:-:S04]  /*4520*/  LEA R2, P0, R0, UR6, 0x2 ;  /* 0x0000000600027c11 */ /* 0x001fc8000f8010ff */
[----:B------:R-:W-:-:S05]  /*4530*/  LEA.HI.X R3, R0, UR7, R3, 0x2, P0 ;  /* 0x0000000700037c11 */ /* 0x000fca00080f1403 */
[----:B------:R0:W-:Y:S04]  /*4540*/  STG.E desc[UR8][R2.64], R8 ;  /* 0x0000000802007986 */ /* 0x0001e8000c101908 */
.L_x_97:
[----:B------:R-:W-:Y:S05]  /*4550*/  BSYNC.RECONVERGENT B0 ;  /* 0x0000000000007941 */ /* 0x000fea0003800200 */
.L_x_96:
        /* <DEDUP_REMOVED lines=9> */
.L_x_101:
[----:B-----5:R-:W-:-:S04]  /*45f0*/  IADD3 R0, P0, PT, R38, R2, RZ ;  /* 0x0000000226007210 */ /* 0x020fc80007f1e0ff */
[----:B------:R-:W-:Y:S02]  /*4600*/  LEA.HI.X.SX32 R3, R38, R3, 0x1, P0 ;  /* 0x0000000326037211 */ /* 0x000fe400000f0eff */
[----:B0-----:R-:W-:-:S04]  /*4610*/  LEA R2, P0, R0, UR6, 0x2 ;  /* 0x0000000600027c11 */ /* 0x001fc8000f8010ff */
[----:B------:R-:W-:-:S05]  /*4620*/  LEA.HI.X R3, R0, UR7, R3, 0x2, P0 ;  /* 0x0000000700037c11 */ /* 0x000fca00080f1403 */
[----:B------:R0:W-:Y:S04]  /*4630*/  STG.E desc[UR8][R2.64], R9 ;  /* 0x0000000902007986 */ /* 0x0001e8000c101908 */
.L_x_100:
[----:B------:R-:W-:Y:S05]  /*4640*/  BSYNC.RECONVERGENT B0 ;  /* 0x0000000000007941 */ /* 0x000fea0003800200 */
.L_x_99:
        /* <DEDUP_REMOVED lines=9> */
.L_x_104:
[----:B-----5:R-:W-:-:S04]  /*46e0*/  IADD3 R0, P0, PT, R37, R2, RZ ;  /* 0x0000000225007210 */ /* 0x020fc80007f1e0ff */
[----:B------:R-:W-:Y:S02]  /*46f0*/  LEA.HI.X.SX32 R3, R37, R3, 0x1, P0 ;  /* 0x0000000325037211 */ /* 0x000fe400000f0eff */
[----:B0-----:R-:W-:-:S04]  /*4700*/  LEA R2, P0, R0, UR6, 0x2 ;  /* 0x0000000600027c11 */ /* 0x001fc8000f8010ff */
[----:B------:R-:W-:-:S05]  /*4710*/  LEA.HI.X R3, R0, UR7, R3, 0x2, P0 ;  /* 0x0000000700037c11 */ /* 0x000fca00080f1403 */
[----:B------:R0:W-:Y:S04]  /*4720*/  STG.E desc[UR8][R2.64], R10 ;  /* 0x0000000a02007986 */ /* 0x0001e8000c101908 */
.L_x_103:
[----:B------:R-:W-:Y:S05]  /*4730*/  BSYNC.RECONVERGENT B0 ;  /* 0x0000000000007941 */ /* 0x000fea0003800200 */
.L_x_102:
        /* <DEDUP_REMOVED lines=9> */
.L_x_107:
[----:B-----5:R-:W-:-:S04]  /*47d0*/  IADD3 R0, P0, PT, R29, R2, RZ ;  /* 0x000000021d007210 */ /* 0x020fc80007f1e0ff */
[----:B------:R-:W-:Y:S02]  /*47e0*/  LEA.HI.X.SX32 R3, R29, R3, 0x1, P0 ;  /* 0x000000031d037211 */ /* 0x000fe400000f0eff */
[----:B0-----:R-:W-:-:S04]  /*47f0*/  LEA R2, P0, R0, UR6, 0x2 ;  /* 0x0000000600027c11 */ /* 0x001fc8000f8010ff */
[----:B------:R-:W-:-:S05]  /*4800*/  LEA.HI.X R3, R0, UR7, R3, 0x2, P0 ;  /* 0x0000000700037c11 */ /* 0x000fca00080f1403 */
[----:B------:R0:W-:Y:S04]  /*4810*/  STG.E desc[UR8][R2.64], R11 ;  /* 0x0000000b02007986 */ /* 0x0001e8000c101908 */
.L_x_106:
[----:B------:R-:W-:Y:S05]  /*4820*/  BSYNC.RECONVERGENT B0 ;  /* 0x0000000000007941 */ /* 0x000fea0003800200 */
.L_x_105:
        /* <DEDUP_REMOVED lines=9> */
.L_x_110:
[----:B-----5:R-:W-:-:S04]  /*48c0*/  IADD3 R0, P0, PT, R31, R2, RZ ;  /* 0x000000021f007210 */ /* 0x020fc80007f1e0ff */
[----:B------:R-:W-:Y:S02]  /*48d0*/  LEA.HI.X.SX32 R3, R31, R3, 0x1, P0 ;  /* 0x000000031f037211 */ /* 0x000fe400000f0eff */
[----:B0-----:R-:W-:-:S04]  /*48e0*/  LEA R2, P0, R0, UR6, 0x2 ;  /* 0x0000000600027c11 */ /* 0x001fc8000f8010ff */
[----:B------:R-:W-:-:S05]  /*48f0*/  LEA.HI.X R3, R0, UR7, R3, 0x2, P0 ;  /* 0x0000000700037c11 */ /* 0x000fca00080f1403 */
[----:B------:R0:W-:Y:S04]  /*4900*/  STG.E desc[UR8][R2.64], R24 ;  /* 0x0000001802007986 */ /* 0x0001e8000c101908 */
.L_x_109:
[----:B------:R-:W-:Y:S05]  /*4910*/  BSYNC.RECONVERGENT B0 ;  /* 0x0000000000007941 */ /* 0x000fea0003800200 */
.L_x_108:
        /* <DEDUP_REMOVED lines=9> */
.L_x_113:
[----:B-----5:R-:W-:-:S04]  /*49b0*/  IADD3 R0, P0, PT, R14, R2, RZ ;  /* 0x000000020e007210 */ /* 0x020fc80007f1e0ff */
[----:B------:R-:W-:Y:S02]  /*49c0*/  LEA.HI.X.SX32 R3, R14, R3, 0x1, P0 ;  /* 0x000000030e037211 */ /* 0x000fe400000f0eff */
[----:B0-----:R-:W-:-:S04]  /*49d0*/  LEA R2, P0, R0, UR6, 0x2 ;  /* 0x0000000600027c11 */ /* 0x001fc8000f8010ff */
[----:B------:R-:W-:-:S05]  /*49e0*/  LEA.HI.X R3, R0, UR7, R3, 0x2, P0 ;  /* 0x0000000700037c11 */ /* 0x000fca00080f1403 */
[----:B------:R0:W-:Y:S04]  /*49f0*/  STG.E desc[UR8][R2.64], R25 ;  /* 0x0000001902007986 */ /* 0x0001e8000c101908 */
.L_x_112:
[----:B------:R-:W-:Y:S05]  /*4a00*/  BSYNC.RECONVERGENT B0 ;  /* 0x0000000000007941 */ /* 0x000fea0003800200 */
.L_x_111:
        /* <DEDUP_REMOVED lines=9> */
.L_x_116:
[----:B-----5:R-:W-:-:S04]  /*4aa0*/  IADD3 R0, P0, PT, R33, R2, RZ ;  /* 0x0000000221007210 */ /* 0x020fc80007f1e0ff */
[----:B------:R-:W-:Y:S02]  /*4ab0*/  LEA.HI.X.SX32 R3, R33, R3, 0x1, P0 ;  /* 0x0000000321037211 */ /* 0x000fe400000f0eff */
[----:B0-----:R-:W-:-:S04]  /*4ac0*/  LEA R2, P0, R0, UR6, 0x2 ;  /* 0x0000000600027c11 */ /* 0x001fc8000f8010ff */
[----:B------:R-:W-:-:S05]  /*4ad0*/  LEA.HI.X R3, R0, UR7, R3, 0x2, P0 ;  /* 0x0000000700037c11 */ /* 0x000fca00080f1403 */
[----:B------:R0:W-:Y:S04]  /*4ae0*/  STG.E desc[UR8][R2.64], R26 ;  /* 0x0000001a02007986 */ /* 0x0001e8000c101908 */
.L_x_115:
[----:B------:R-:W-:Y:S05]  /*4af0*/  BSYNC.RECONVERGENT B0 ;  /* 0x0000000000007941 */ /* 0x000fea0003800200 */
.L_x_114:
        /* <DEDUP_REMOVED lines=9> */
.L_x_119:
[----:B-----5:R-:W-:-:S04]  /*4b90*/  IADD3 R0, P0, PT, R34, R2, RZ ;  /* 0x0000000222007210 */ /* 0x020fc80007f1e0ff */
[----:B------:R-:W-:Y:S02]  /*4ba0*/  LEA.HI.X.SX32 R3, R34, R3, 0x1, P0 ;  /* 0x0000000322037211 */ /* 0x000fe400000f0eff */
[----:B0-----:R-:W-:-:S04]  /*4bb0*/  LEA R2, P0, R0, UR6, 0x2 ;  /* 0x0000000600027c11 */ /* 0x001fc8000f8010ff */
[----:B------:R-:W-:-:S05]  /*4bc0*/  LEA.HI.X R3, R0, UR7, R3, 0x2, P0 ;  /* 0x0000000700037c11 */ /* 0x000fca00080f1403 */
[----:B------:R0:W-:Y:S04]  /*4bd0*/  STG.E desc[UR8][R2.64], R27 ;  /* 0x0000001b02007986 */ /* 0x0001e8000c101908 */
.L_x_118:
[----:B------:R-:W-:Y:S05]  /*4be0*/  BSYNC.RECONVERGENT B0 ;  /* 0x0000000000007941 */ /* 0x000fea0003800200 */
.L_x_117:
        /* <DEDUP_REMOVED lines=9> */
.L_x_122:
[----:B-----5:R-:W-:-:S04]  /*4c80*/  IADD3 R0, P0, PT, R35, R2, RZ ;  /* 0x0000000223007210 */ /* 0x020fc80007f1e0ff */
[----:B------:R-:W-:Y:S02]  /*4c90*/  LEA.HI.X.SX32 R3, R35, R3, 0x1, P0 ;  /* 0x0000000323037211 */ /* 0x000fe400000f0eff */
[----:B0-----:R-:W-:-:S04]  /*4ca0*/  LEA R2, P0, R0, UR6, 0x2 ;  /* 0x0000000600027c11 */ /* 0x001fc8000f8010ff */
[----:B------:R-:W-:-:S05]  /*4cb0*/  LEA.HI.X R3, R0, UR7, R3, 0x2, P0 ;  /* 0x0000000700037c11 */ /* 0x000fca00080f1403 */
[----:B------:R0:W-:Y:S04]  /*4cc0*/  STG.E desc[UR8][R2.64], R28 ;  /* 0x0000001c02007986 */ /* 0x0001e8000c101908 */
.L_x_121:
[----:B------:R-:W-:Y:S05]  /*4cd0*/  BSYNC.RECONVERGENT B0 ;  /* 0x0000000000007941 */ /* 0x000fea0003800200 */
.L_x_120:
        /* <DEDUP_REMOVED lines=9> */
.L_x_125:
[----:B-----5:R-:W-:-:S04]  /*4d70*/  IADD3 R0, P0, PT, R15, R2, RZ ;  /* 0x000000020f007210 */ /* 0x020fc80007f1e0ff */
[----:B------:R-:W-:Y:S02]  /*4d80*/  LEA.HI.X.SX32 R3, R15, R3, 0x1, P0 ;  /* 0x000000030f037211 */ /* 0x000fe400000f0eff */
[----:B0-----:R-:W-:-:S04]  /*4d90*/  LEA R2, P0, R0, UR6, 0x2 ;  /* 0x0000000600027c11 */ /* 0x001fc8000f8010ff */
[----:B------:R-:W-:-:S05]  /*4da0*/  LEA.HI.X R3, R0, UR7, R3, 0x2, P0 ;  /* 0x0000000700037c11 */ /* 0x000fca00080f1403 */
[----:B------:R0:W-:Y:S04]  /*4db0*/  STG.E desc[UR8][R2.64], R30 ;  /* 0x0000001e02007986 */ /* 0x0001e8000c101908 */
.L_x_124:
[----:B------:R-:W-:Y:S05]  /*4dc0*/  BSYNC.RECONVERGENT B0 ;  /* 0x0000000000007941 */ /* 0x000fea0003800200 */
.L_x_123:
[----:B------:R-:W-:-:S13]  /*4dd0*/  ISETP.NE.AND P0, PT, R32, UR5, PT ;  /* 0x0000000520007c0c */ /* 0x000fda000bf05270 */
[----:B------:R-:W-:Y:S05]  /*4de0*/  @!P0 EXIT ;  /* 0x000000000000894d */ /* 0x000fea0003800000 */
[----:B------:R-:W-:Y:S01]  /*4df0*/  UISETP.NE.AND UP0, UPT, UR4, URZ, UPT ;  /* 0x000000ff0400728c */ /* 0x000fe2000bf05270 */
[----:B01234-:R-:W-:-:S08]  /*4e00*/  CS2R R2, SRZ ;  /* 0x0000000000027805 */ /* 0x01ffd0000001ff00 */
[----:B------:R-:W-:Y:S05]  /*4e10*/  BRA.U UP0, `(.L_x_126) ;  /* 0x0000000100087547 */ /* 0x000fea000b800000 */
[----:B------:R-:W0:Y:S02]  /*4e20*/  LDC.64 R2, c[0x0][0x3d8] ;  /* 0x0000f600ff027b82 */ /* 0x000e240000000a00 */
[----:B0-----:R-:W5:Y:S02]  /*4e30*/  LDG.E.64 R2, desc[UR8][R2.64] ;  /* 0x0000000802027981 */ /* 0x001f64000c1e1b00 */
.L_x_126:
[----:B------:R-:W0:Y:S01]  /*4e40*/  LDCU.64 UR4, c[0x0][0x390] ;  /* 0x00007200ff0477ac */ /* 0x000e220008000a00 */
[----:B-----5:R-:W-:-:S04]  /*4e50*/  IADD3 R0, P0, PT, R36, R2, RZ ;  /* 0x0000000224007210 */ /* 0x020fc80007f1e0ff */
[----:B------:R-:W-:Y:S02]  /*4e60*/  LEA.HI.X.SX32 R3, R36, R3, 0x1, P0 ;  /* 0x0000000324037211 */ /* 0x000fe400000f0eff */
[----:B0-----:R-:W-:-:S04]  /*4e70*/  LEA R2, P0, R0, UR4, 0x2 ;  /* 0x0000000400027c11 */ /* 0x001fc8000f8010ff */
[----:B------:R-:W-:-:S05]  /*4e80*/  LEA.HI.X R3, R0, UR5, R3, 0x2, P0 ;  /* 0x0000000500037c11 */ /* 0x000fca00080f1403 */
[----:B------:R-:W-:Y:S01]  /*4e90*/  STG.E desc[UR8][R2.64], R32 ;  /* 0x0000002002007986 */ /* 0x000fe2000c101908 */
[----:B------:R-:W-:Y:S05]  /*4ea0*/  EXIT ;  /* 0x000000000000794d */ /* 0x000fea0003800000 */
.L_x_77:
[----:B------:R-:W-:Y:S01]  /*4eb0*/  BAR.SYNC.DEFER_BLOCKING 0x0 ;  /* 0x0000000000007b1d */ /* 0x000fe20000010000 */
[----:B------:R-:W-:Y:S02]  /*4ec0*/  ISETP.NE.AND P0, PT, R2, UR5, PT ;  /* 0x0000000502007c0c */ /* 0x000fe4000bf05270 */
[----:B------:R-:W-:Y:S02]  /*4ed0*/  ISETP.NE.AND P1, PT, R3, UR5, PT ;  /* 0x0000000503007c0c */ /* 0x000fe4000bf25270 */
[----:B------:R-:W-:Y:S02]  /*4ee0*/  ISETP.NE.AND P2, PT, R4, UR5, PT ;  /* 0x0000000504007c0c */ /* 0x000fe4000bf45270 */
[----:B------:R-:W-:Y:S02]  /*4ef0*/  ISETP.NE.AND P4, PT, R5, UR5, PT ;  /* 0x0000000505007c0c */ /* 0x000fe4000bf85270 */
[----:B------:R-:W-:Y:S02]  /*4f00*/  ISETP.NE.AND P5, PT, R6, UR5, PT ;  /* 0x0000000506007c0c */ /* 0x000fe4000bfa5270 */
[----:B------:R-:W-:-:S02]  /*4f10*/  ISETP.NE.AND P6, PT, R7, UR5, PT ;  /* 0x0000000507007c0c */ /* 0x000fc4000bfc5270 */
[----:B------:R-:W-:Y:S01]  /*4f20*/  ISETP.NE.AND P3, PT, R11, UR5, PT ;  /* 0x000000050b007c0c */ /* 0x000fe2000bf65270 */
[--C-:B------:R-:W-:Y:S02]  /*4f30*/  @P0 IMAD.IADD R18, R18, 0x1, -R19.reuse ;  /* 0x0000000112120824 */ /* 0x100fe400078e0a13 */
[--C-:B------:R-:W-:Y:S02]  /*4f40*/  @P1 IMAD.IADD R12, R21, 0x1, -R19.reuse ;  /* 0x00000001150c1824 */ /* 0x100fe400078e0a13 */
[--C-:B------:R-:W-:Y:S01]  /*4f50*/  @P2 IMAD.IADD R20, R17, 0x1, -R19.reuse ;  /* 0x0000000111142824 */ /* 0x100fe200078e0a13 */
[----:B------:R-:W-:Y:S01]  /*4f60*/  @P0 LEA R17, R18, UR4, 0x2 ;  /* 0x0000000412110c11 */ /* 0x000fe2000f8e10ff */
[--C-:B------:R-:W-:Y:S01]  /*4f70*/  @P4 IMAD.IADD R16, R16, 0x1, -R19.reuse ;  /* 0x0000000110104824 */ /* 0x100fe200078e0a13 */
[----:B------:R-:W-:Y:S01]  /*4f80*/  @P1 LEA R12, R12, UR4, 0x2 ;  /* 0x000000040c0c1c11 */ /* 0x000fe2000f8e10ff */
[--C-:B------:R-:W-:Y:S01]  /*4f90*/  @P5 IMAD.IADD R44, R44, 0x1, -R19.reuse ;  /* 0x000000012c2c5824 */ /* 0x100fe200078e0a13 */
[----:B------:R-:W-:Y:S01]  /*4fa0*/  @P2 LEA R21, R20, UR4, 0x2 ;  /* 0x0000000414152c11 */ /* 0x000fe2000f8e10ff */
[----:B------:R0:W-:Y:S01]  /*4fb0*/  @P0 STS [R17], R2 ;  /* 0x0000000211000388 */ /* 0x0001e20000000800 */
[----:B------:R-:W-:Y:S01]  /*4fc0*/  ISETP.NE.AND P0, PT, R8, UR5, PT ;  /* 0x0000000508007c0c */ /* 0x000fe2000bf05270 */
[--C-:B------:R-:W-:Y:S01]  /*4fd0*/  @P6 IMAD.IADD R42, R42, 0x1, -R19.reuse ;  /* 0x000000012a2a6824 */ /* 0x100fe200078e0a13 */
[----:B------:R-:W-:Y:S01]  /*4fe0*/  @P4 LEA R16, R16, UR4, 0x2 ;  /* 0x0000000410104c11 */ /* 0x000fe2000f8e10ff */
[----:B------:R1:W-:Y:S01]  /*4ff0*/  @P1 STS [R12], R3 ;  /* 0x000000030c001388 */ /* 0x0003e20000000800 */
[----:B------:R-:W-:Y:S01]  /*5000*/  ISETP.NE.AND P1, PT, R9, UR5, PT ;  /* 0x0000000509007c0c */ /* 0x000fe2000bf25270 */
[----:B------:R-:W-:Y:S01]  /*5010*/  @P3 IMAD.IADD R29, R29, 0x1, -R19 ;  /* 0x000000011d1d3824 */ /* 0x000fe200078e0a13 */
[----:B------:R-:W-:Y:S01]  /*5020*/  @P6 LEA R42, R42, UR4, 0x2 ;  /* 0x000000042a2a6c11 */ /* 0x000fe2000f8e10ff */
[----:B------:R2:W-:Y:S01]  /*5030*/  @P2 STS [R21], R4 ;  /* 0x0000000415002388 */ /* 0x0005e20000000800 */
[----:B------:R-:W-:-:S02]  /*5040*/  ISETP.NE.AND P2, PT, R10, UR5, PT ;  /* 0x000000050a007c0c */ /* 0x000fc4000bf45270 */
[----:B0-----:R-:W-:Y:S01]  /*5050*/  @P5 LEA R17, R44, UR4, 0x2 ;  /* 0x000000042c115c11 */ /* 0x001fe2000f8e10ff */
[----:B------:R2:W-:Y:S01]  /*5060*/  @P4 STS [R16], R5 ;  /* 0x0000000510004388 */ /* 0x0005e20000000800 */
[----:B------:R-:W-:Y:S01]  /*5070*/  @P3 LEA R2, R29, UR4, 0x2 ;  /* 0x000000041d023c11 */ /* 0x000fe2000f8e10ff */
[--C-:B------:R-:W-:Y:S01]  /*5080*/  @P0 IMAD.IADD R39, R39, 0x1, -R19.reuse ;  /* 0x0000000127270824 */ /* 0x100fe200078e0a13 */
[----:B------:R-:W-:Y:S01]  /*5090*/  ISETP.NE.AND P4, PT, R26, UR5, PT ;  /* 0x000000051a007c0c */ /* 0x000fe2000bf85270 */
        /* <DEDUP_REMOVED lines=10> */
[----:B------:R-:W-:Y:S01]  /*5140*/  @P2 LEA R37, R37, UR4, 0x2 ;  /* 0x0000000425252c11 */ /* 0x000fe2000f8e10ff */
[----:B------:R2:W-:Y:S01]  /*5150*/  @P1 STS [R38], R9 ;  /* 0x0000000926001388 */ /* 0x0005e20000000800 */
[----:B------:R-:W-:Y:S01]  /*5160*/  ISETP.NE.AND P1, PT, R30, UR5, PT ;  /* 0x000000051e007c0c */ /* 0x000fe2000bf25270 */
[--C-:B------:R-:W-:Y:S02]  /*5170*/  @P5 IMAD.IADD R14, R14, 0x1, -R19.reuse ;  /* 0x000000010e0e5824 */ /* 0x100fe400078e0a13 */
[----:B------:R2:W-:Y:S01]  /*5180*/  @P2 STS [R37], R10 ;  /* 0x0000000a25002388 */ /* 0x0005e20000000800 */
[----:B------:R-:W-:Y:S01]  /*5190*/  ISETP.NE.AND P2, PT, R28, UR5, PT ;  /* 0x000000051c007c0c */ /* 0x000fe2000bf45270 */
[--C-:B------:R-:W-:Y:S01]  /*51a0*/  @P6 IMAD.IADD R31, R31, 0x1, -R19.reuse ;  /* 0x000000011f1f6824 */ /* 0x100fe200078e0a13 */
[----:B------:R-:W-:Y:S01]  /*51b0*/  @P5 LEA R14, R14, UR4, 0x2 ;  /* 0x000000040e0e5c11 */ /* 0x000fe2000f8e10ff */
[----:B------:R2:W-:Y:S01]  /*51c0*/  @P3 STS [R2], R11 ;  /* 0x0000000b02003388 */ /* 0x0005e20000000800 */
[----:B------:R-:W-:Y:S01]  /*51d0*/  ISETP.NE.AND P3, PT, R27, UR5, PT ;  /* 0x000000051b007c0c */ /* 0x000fe2000bf65270 */
[--C-:B------:R-:W-:Y:S01]  /*51e0*/  @P4 IMAD.IADD R33, R33, 0x1, -R19.reuse ;  /* 0x0000000121214824 */ /* 0x100fe200078e0a13 */
[----:B------:R-:W-:Y:S01]  /*51f0*/  @P6 LEA R31, R31, UR4, 0x2 ;  /* 0x000000041f1f6c11 */ /* 0x000fe2000f8e10ff */
[----:B------:R-:W-:-:S02]  /*5200*/  @P0 IMAD.IADD R36, R36, 0x1, -R19 ;  /* 0x0000000124240824 */ /* 0x000fc400078e0a13 */
[--C-:B------:R-:W-:Y:S01]  /*5210*/  @P1 IMAD.IADD R15, R15, 0x1, -R19.reuse ;  /* 0x000000010f0f1824 */ /* 0x100fe200078e0a13 */
[----:B------:R-:W-:Y:S01]  /*5220*/  @P4 LEA R33, R33, UR4, 0x2 ;  /* 0x0000000421214c11 */ /* 0x000fe2000f8e10ff */
[----:B------:R2:W-:Y:S01]  /*5230*/  @P6 STS [R31], R24 ;  /* 0x000000181f006388 */ /* 0x0005e20000000800 */
[----:B-1----:R-:W-:Y:S01]  /*5240*/  @P0 LEA R3, R36, UR4, 0x2 ;  /* 0x0000000424030c11 */ /* 0x002fe2000f8e10ff */
[--C-:B------:R-:W-:Y:S01]  /*5250*/  @P2 IMAD.IADD R35, R35, 0x1, -R19.reuse ;  /* 0x0000000123232824 */ /* 0x100fe200078e0a13 */
[----:B------:R-:W-:Y:S01]  /*5260*/  @P1 LEA R15, R15, UR4, 0x2 ;  /* 0x000000040f0f1c11 */ /* 0x000fe2000f8e10ff */
[----:B------:R2:W-:Y:S02]  /*5270*/  @P5 STS [R14], R25 ;  /* 0x000000190e005388 */ /* 0x0005e40000000800 */
[----:B------:R-:W-:Y:S01]  /*5280*/  @P3 IMAD.IADD R34, R34, 0x1, -R19 ;  /* 0x0000000122223824 */ /* 0x000fe200078e0a13 */
[----:B------:R-:W-:Y:S01]  /*5290*/  @P2 LEA R35, R35, UR4, 0x2 ;  /* 0x0000000423232c11 */ /* 0x000fe2000f8e10ff */
[----:B------:R2:W-:Y:S01]  /*52a0*/  @P4 STS [R33], R26 ;  /* 0x0000001a21004388 */ /* 0x0005e20000000800 */
[----:B------:R-:W-:-:S02]  /*52b0*/  ISETP.GE.AND P4, PT, R0, R13, PT ;  /* 0x0000000d0000720c */ /* 0x000fc40003f86270 */
[----:B------:R-:W-:-:S05]  /*52c0*/  @P3 LEA R34, R34, UR4, 0x2 ;  /* 0x0000000422223c11 */ /* 0x000fca000f8e10ff */
[----:B------:R2:W-:Y:S04]  /*52d0*/  @P3 STS [R34], R27 ;  /* 0x0000001b22003388 */ /* 0x0005e80000000800 */
[----:B------:R2:W-:Y:S04]  /*52e0*/  @P2 STS [R35], R28 ;  /* 0x0000001c23002388 */ /* 0x0005e80000000800 */
[----:B------:R2:W-:Y:S04]  /*52f0*/  @P1 STS [R15], R30 ;  /* 0x0000001e0f001388 */ /* 0x0005e80000000800 */
[----:B------:R2:W-:Y:S01]  /*5300*/  @P0 STS [R3], R32 ;  /* 0x0000002003000388 */ /* 0x0005e20000000800 */
[----:B------:R-:W-:Y:S06]  /*5310*/  BAR.SYNC.DEFER_BLOCKING 0x0 ;  /* 0x0000000000007b1d */ /* 0x000fec0000010000 */
[----:B------:R-:W-:Y:S05]  /*5320*/  @P4 EXIT ;  /* 0x000000000000494d */ /* 0x000fea0003800000 */
[----:B--2---:R-:W-:Y:S01]  /*5330*/  LOP3.LUT R2, RZ, R0, RZ, 0x33, !PT ;  /* 0x00000000ff027212 */ /* 0x004fe200078e33ff */
[----:B------:R-:W0:Y:S01]  /*5340*/  LDCU.U8 UR5, c[0x0][0x3c0] ;  /* 0x00007800ff0577ac */ /* 0x000e220008000000 */
[----:B------:R-:W-:Y:S03]  /*5350*/  BSSY.RECONVERGENT B0, `(.L_x_127) ;  /* 0x000001e000007945 */ /* 0x000fe60003800200 */
[----:B------:R-:W-:Y:S01]  /*5360*/  IMAD.IADD R3, R2, 0x1, R13 ;  /* 0x0000000102037824 */ /* 0x000fe200078e020d */
[----:B------:R-:W1:Y:S03]  /*5370*/  LDCU.64 UR6, c[0x0][0x390] ;  /* 0x00007200ff0677ac */ /* 0x000e660008000a00 */
[C---:B------:R-:W-:Y:S01]  /*5380*/  IMAD.HI.U32 R2, R3.reuse, -0x55555555, RZ ;  /* 0xaaaaaaab03027827 */ /* 0x040fe200078e00ff */
[----:B------:R-:W-:-:S04]  /*5390*/  ISETP.GE.U32.AND P1, PT, R3, 0x480, PT ;  /* 0x000004800300780c */ /* 0x000fc80003f26070 */
[----:B------:R-:W-:-:S04]  /*53a0*/  SHF.R.U32.HI R2, RZ, 0x8, R2 ;  /* 0x00000008ff027819 */ /* 0x000fc80000011602 */
[----:B------:R-:W-:-:S04]  /*53b0*/  LOP3.LUT R4, R2, 0x3, RZ, 0xc0, !PT ;  /* 0x0000000302047812 */ /* 0x000fc800078ec0ff */
[----:B------:R-:W-:-:S13]  /*53c0*/  ISETP.NE.AND P0, PT, R4, 0x3, PT ;  /* 0x000000030400780c */ /* 0x000fda0003f05270 */
[----:B01----:R-:W-:Y:S05]  /*53d0*/  @!P0 BRA `(.L_x_128) ;  /* 0x0000000000548947 */ /* 0x003fea0003800000 */
[----:B------:R-:W-:Y:S01]  /*53e0*/  VIADD R3, R2, 0x1 ;  /* 0x0000000102037836 */ /* 0x000fe20000000000 */
[C---:B------:R-:W-:Y:S01]  /*53f0*/  LEA R6, R0.reuse, UR4, 0x2 ;  /* 0x0000000400067c11 */ /* 0x040fe2000f8e10ff */
[----:B------:R-:W-:Y:S01]  /*5400*/  IMAD.IADD R7, R0, 0x1, R19 ;  /* 0x0000000100077824 */ /* 0x000fe200078e0213 */
[----:B------:R-:W-:Y:S02]  /*5410*/  ISETP.NE.AND P2, PT, RZ, UR5, PT ;  /* 0x00000005ff007c0c */ /* 0x000fe4000bf45270 */
[----:B------:R-:W-:-:S05]  /*5420*/  LOP3.LUT R3, R3, 0x3, RZ, 0xc0, !PT ;  /* 0x0000000303037812 */ /* 0x000fca00078ec0ff */
[----:B------:R-:W-:Y:S02]  /*5430*/  IMAD R0, R3, 0x180, R0 ;  /* 0x0000018003007824 */ /* 0x000fe400078e0200 */
[----:B------:R-:W-:-:S07]  /*5440*/  IMAD.MOV R8, RZ, RZ, -R3 ;  /* 0x000000ffff087224 */ /* 0x000fce00078e0a03 */
.L_x_129:
[----:B0-----:R-:W0:Y:S01]  /*5450*/  @!P2 LDC.64 R4, c[0x0][0x3d8] ;  /* 0x0000f600ff04ab82 */ /* 0x001e220000000a00 */
[----:B------:R-:W-:Y:S01]  /*5460*/  CS2R R2, SRZ ;  /* 0x0000000000027805 */ /* 0x000fe2000001ff00 */
[----:B------:R1:W2:Y:S05]  /*5470*/  LDS R9, [R6] ;  /* 0x0000000006097984 */ /* 0x0002aa0000000800 */
[----:B0-----:R-:W3:Y:S01]  /*5480*/  @!P2 LDG.E.64 R2, desc[UR8][R4.64] ;  /* 0x000000080402a981 */ /* 0x001ee2000c1e1b00 */
[----:B------:R-:W-:Y:S02]  /*5490*/  VIADD R8, R8, 0x1 ;  /* 0x0000000108087836 */ /* 0x000fe40000000000 */
[----:B-1----:R-:W-:Y:S01]  /*54a0*/  VIADD R6, R6, 0x600 ;  /* 0x0000060006067836 */ /* 0x002fe20000000000 */
[----:B---3--:R-:W-:-:S04]  /*54b0*/  IADD3 R10, P0, PT, R7, R2, RZ ;  /* 0x00000002070a7210 */ /* 0x008fc80007f1e0ff */
[C---:B------:R-:W-:Y:S01]  /*54c0*/  LEA.HI.X.SX32 R3, R7.reuse, R3, 0x1, P0 ;  /* 0x0000000307037211 */ /* 0x040fe200000f0eff */
[----:B------:R-:W-:Y:S01]  /*54d0*/  VIADD R7, R7, 0x180 ;  /* 0x0000018007077836 */ /* 0x000fe20000000000 */
[----:B------:R-:W-:-:S04]  /*54e0*/  LEA R2, P0, R10, UR6, 0x2 ;  /* 0x000000060a027c11 */ /* 0x000fc8000f8010ff */
[----:B------:R-:W-:Y:S02]  /*54f0*/  LEA.HI.X R3, R10, UR7, R3, 0x2, P0 ;  /* 0x000000070a037c11 */ /* 0x000fe400080f1403 */
[----:B------:R-:W-:-:S03]  /*5500*/  ISETP.NE.AND P0, PT, R8, RZ, PT ;  /* 0x000000ff0800720c */ /* 0x000fc60003f05270 */
[----:B--2---:R0:W-:Y:S10]  /*5510*/  STG.E desc[UR8][R2.64], R9 ;  /* 0x0000000902007986 */ /* 0x0041f4000c101908 */
[----:B------:R-:W-:Y:S05]  /*5520*/  @P0 BRA `(.L_x_129) ;  /* 0xfffffffc00c80947 */ /* 0x000fea000383ffff */
.L_x_128:
[----:B------:R-:W-:Y:S05]  /*5530*/  BSYNC.RECONVERGENT B0 ;  /* 0x0000000000007941 */ /* 0x000fea0003800200 */
.L_x_127:
[----:B------:R-:W-:Y:S05]  /*5540*/  @!P1 EXIT ;  /* 0x000000000000994d */ /* 0x000fea0003800000 */
[----:B------:R-:W-:Y:S01]  /*5550*/  UISETP.NE.AND UP0, UPT, UR5, URZ, UPT ;  /* 0x000000ff0500728c */ /* 0x000fe2000bf05270 */
[C---:B------:R-:W-:Y:S01]  /*5560*/  LEA R12, R0.reuse, UR4, 0x2 ;  /* 0x00000004000c7c11 */ /* 0x040fe2000f8e10ff */
[----:B------:R-:W-:Y:S01]  /*5570*/  IMAD.IADD R19, R0, 0x1, R19 ;  /* 0x0000000100137824 */ /* 0x000fe200078e0213 */
[----:B------:R-:W1:Y:S03]  /*5580*/  LDCU.64 UR6, c[0x0][0x390] ;  /* 0x00007200ff0677ac */ /* 0x000e660008000a00 */
[----:B------:R-:W-:Y:S01]  /*5590*/  PLOP3.LUT P0, PT, PT, PT, UP0, 0x80, 0x8 ;  /* 0x000000000008781c */ /* 0x000fe20003f0f008 */
[----:B------:R-:W-:-:S12]  /*55a0*/  VIADD R12, R12, 0xc00 ;  /* 0x00000c000c0c7836 */ /* 0x000fd80000000000 */
.L_x_130:
[----:B--2---:R-:W2:Y:S01]  /*55b0*/  @!P0 LDC.64 R6, c[0x0][0x3d8] ;  /* 0x0000f600ff068b82 */ /* 0x004ea20000000a00 */
[----:B0-----:R-:W-:Y:S01]  /*55c0*/  CS2R R2, SRZ ;  /* 0x0000000000027805 */ /* 0x001fe2000001ff00 */
[----:B------:R-:W-:Y:S01]  /*55d0*/  UISETP.NE.AND UP0, UPT, UR5, URZ, UPT ;  /* 0x000000ff0500728c */ /* 0x000fe2000bf05270 */
[----:B------:R-:W0:Y:S01]  /*55e0*/  LDS R15, [R12+-0xc00] ;  /* 0xfff400000c0f7984 */ /* 0x000e220000000800 */
[----:B------:R-:W-:-:S03]  /*55f0*/  SHF.R.S32.HI R21, RZ, 0x1f, R19 ;  /* 0x0000001fff157819 */ /* 0x000fc60000011413 */
[----:B------:R-:W3:Y:S04]  /*5600*/  LDS R17, [R12+-0x600] ;  /* 0xfffa00000c117984 */ /* 0x000ee80000000800 */
[----:B--2---:R-:W2:Y:S01]  /*5610*/  @!P0 LDG.E.64 R2, desc[UR8][R6.64] ;  /* 0x0000000806028981 */ /* 0x004ea2000c1e1b00 */
[----:B------:R-:W-:-:S13]  /*5620*/  PLOP3.LUT P0, PT, PT, PT, UP0, 0x80, 0x8 ;  /* 0x000000000008781c */ /* 0x000fda0003f0f008 */
[----:B------:R-:W4:Y:S01]  /*5630*/  @!P0 LDC.64 R8, c[0x0][0x3d8] ;  /* 0x0000f600ff088b82 */ /* 0x000f220000000a00 */
[----:B--2---:R-:W-:-:S05]  /*5640*/  IADD3 R2, P1, PT, R19, R2, RZ ;  /* 0x0000000213027210 */ /* 0x004fca0007f3e0ff */
[----:B------:R-:W-:Y:S01]  /*5650*/  IMAD.X R3, R21, 0x1, R3, P1 ;  /* 0x0000000115037824 */ /* 0x000fe200008e0603 */
[----:B-1----:R-:W-:-:S04]  /*5660*/  LEA R4, P1, R2, UR6, 0x2 ;  /* 0x0000000602047c11 */ /* 0x002fc8000f8210ff */
[----:B------:R-:W-:Y:S02]  /*5670*/  LEA.HI.X R5, R2, UR7, R3, 0x2, P1 ;  /* 0x0000000702057c11 */ /* 0x000fe400088f1403 */
[----:B------:R-:W-:-:S03]  /*5680*/  CS2R R2, SRZ ;  /* 0x0000000000027805 */ /* 0x000fc6000001ff00 */
[----:B0-----:R0:W-:Y:S04]  /*5690*/  STG.E desc[UR8][R4.64], R15 ;  /* 0x0000000f04007986 */ /* 0x0011e8000c101908 */
[----:B----4-:R-:W2:Y:S01]  /*56a0*/  @!P0 LDG.E.64 R2, desc[UR8][R8.64] ;  /* 0x0000000808028981 */ /* 0x010ea2000c1e1b00 */
[----:B------:R-:W1:Y:S03]  /*56b0*/  @!P0 LDC.64 R10, c[0x0][0x3d8] ;  /* 0x0000f600ff0a8b82 */ /* 0x000e660000000a00 */
[----:B------:R-:W4:Y:S01]  /*56c0*/  LDS R15, [R12] ;  /* 0x000000000c0f7984 */ /* 0x000f220000000800 */
[----:B--2---:R-:W-:-:S05]  /*56d0*/  IADD3 R2, P1, PT, R19, R2, RZ ;  /* 0x0000000213027210 */ /* 0x004fca0007f3e0ff */
[----:B------:R-:W-:Y:S01]  /*56e0*/  IMAD.X R3, R21, 0x1, R3, P1 ;  /* 0x0000000115037824 */ /* 0x000fe200008e0603 */
[----:B------:R-:W-:-:S04]  /*56f0*/  LEA R6, P1, R2, UR6, 0x2 ;  /* 0x0000000602067c11 */ /* 0x000fc8000f8210ff */
[----:B------:R-:W-:Y:S02]  /*5700*/  LEA.HI.X R7, R2, UR7, R3, 0x2, P1 ;  /* 0x0000000702077c11 */ /* 0x000fe400088f1403 */
[----:B------:R-:W-:-:S03]  /*5710*/  CS2R R2, SRZ ;  /* 0x0000000000027805 */ /* 0x000fc6000001ff00 */
[----:B---3--:R-:W-:Y:S04]  /*5720*/  STG.E desc[UR8][R6.64+0x600], R17 ;  /* 0x0006001106007986 */ /* 0x008fe8000c101908 */
[----:B-1----:R-:W2:Y:S01]  /*5730*/  @!P0 LDG.E.64 R2, desc[UR8][R10.64] ;  /* 0x000000080a028981 */ /* 0x002ea2000c1e1b00 */
[----:B------:R-:W1:Y:S03]  /*5740*/  @!P0 LDC.64 R8, c[0x0][0x3d8] ;  /* 0x0000f600ff088b82 */ /* 0x000e660000000a00 */
[----:B------:R3:W5:Y:S01]  /*5750*/  LDS R7, [R12+0x600] ;  /* 0x000600000c077984 */ /* 0x0007620000000800 */
[----:B--2---:R-:W-:-:S05]  /*5760*/  IADD3 R2, P1, PT, R19, R2, RZ ;  /* 0x0000000213027210 */ /* 0x004fca0007f3e0ff */
[----:B------:R-:W-:Y:S01]  /*5770*/  IMAD.X R3, R21, 0x1, R3, P1 ;  /* 0x0000000115037824 */ /* 0x000fe200008e0603 */
[----:B0-----:R-:W-:-:S04]  /*5780*/  LEA R4, P1, R2, UR6, 0x2 ;  /* 0x0000000602047c11 */ /* 0x001fc8000f8210ff */
[----:B------:R-:W-:Y:S02]  /*5790*/  LEA.HI.X R5, R2, UR7, R3, 0x2, P1 ;  /* 0x0000000702057c11 */ /* 0x000fe400088f1403 */
[----:B------:R-:W-:-:S03]  /*57a0*/  CS2R R2, SRZ ;  /* 0x0000000000027805 */ /* 0x000fc6000001ff00 */
[----:B----4-:R2:W-:Y:S04]  /*57b0*/  STG.E desc[UR8][R4.64+0xc00], R15 ;  /* 0x000c000f04007986 */ /* 0x0105e8000c101908 */
[----:B-1----:R-:W4:Y:S01]  /*57c0*/  @!P0 LDG.E.64 R2, desc[UR8][R8.64] ;  /* 0x0000000808028981 */ /* 0x002f22000c1e1b00 */
[----:B------:R-:W-:Y:S02]  /*57d0*/  VIADD R0, R0, 0x600 ;  /* 0x0000060000007836 */ /* 0x000fe40000000000 */
[----:B---3--:R-:W-:Y:S01]  /*57e0*/  VIADD R12, R12, 0x1800 ;  /* 0x000018000c0c7836 */ /* 0x008fe20000000000 */
[C---:B----4-:R-:W-:Y:S01]  /*57f0*/  IADD3 R6, P1, PT, R19.reuse, R2, RZ ;  /* 0x0000000213067210 */ /* 0x050fe20007f3e0ff */
[----:B------:R-:W-:-:S04]  /*5800*/  VIADD R19, R19, 0x600 ;  /* 0x0000060013137836 */ /* 0x000fc80000000000 */
[----:B------:R-:W-:Y:S01]  /*5810*/  IMAD.X R3, R21, 0x1, R3, P1 ;  /* 0x0000000115037824 */ /* 0x000fe200008e0603 */
[----:B------:R-:W-:-:S04]  /*5820*/  LEA R2, P1, R6, UR6, 0x2 ;  /* 0x0000000606027c11 */ /* 0x000fc8000f8210ff */
[----:B------:R-:W-:Y:S02]  /*5830*/  LEA.HI.X R3, R6, UR7, R3, 0x2, P1 ;  /* 0x0000000706037c11 */ /* 0x000fe400088f1403 */
[----:B------:R-:W-:-:S03]  /*5840*/  ISETP.GE.AND P1, PT, R0, R13, PT ;  /* 0x0000000d0000720c */ /* 0x000fc60003f26270 */
[----:B-----5:R2:W-:Y:S10]  /*5850*/  STG.E desc[UR8][R2.64+0x1200], R7 ;  /* 0x0012000702007986 */ /* 0x0205f4000c101908 */
[----:B------:R-:W-:Y:S05]  /*5860*/  @!P1 BRA `(.L_x_130) ;  /* 0xfffffffc00509947 */ /* 0x000fea000383ffff */
[----:B------:R-:W-:Y:S05]  /*5870*/  EXIT ;  /* 0x000000000000794d */ /* 0x000fea0003800000 */
.L_x_0:
[----:B------:R-:W0:Y:S01]  /*5880*/  LDCU UR7, c[0x0][0x3b4] ;  /* 0x00007680ff0777ac */ /* 0x000e220008000800 */
[----:B------:R-:W-:Y:S01]  /*5890*/  ISETP.NE.AND P0, PT, R40, RZ, PT ;  /* 0x000000ff2800720c */ /* 0x000fe20003f05270 */
[----:B------:R-:W-:Y:S01]  /*58a0*/  BSSY.RECONVERGENT B1, `(.L_x_131) ;  /* 0x0000667000017945 */ /* 0x000fe20003800200 */
[----:B0-----:R-:W-:-:S11]  /*58b0*/  IADD3 R43, PT, PT, -R2, UR7, RZ ;  /* 0x00000007022b7c10 */ /* 0x001fd6000fffe1ff */
        /* <DEDUP_REMOVED lines=10> */
[----:B------:R-:W-:-:S04]  /*5960*/  IMAD R11, R4, 0x11, R3 ;  /* 0x00000011040b7824 */ /* 0x000fc800078e0203 */
[C---:B------:R-:W-:Y:S01]  /*5970*/  VIADD R4, R11.reuse, 0x20 ;  /* 0x000000200b047836 */ /* 0x040fe20000000000 */
[C---:B------:R-:W-:Y:S01]  /*5980*/  IADD3 R3, P0, P1, R11.reuse, UR4, R2 ;  /* 0x000000040b037c10 */ /* 0x040fe2000f91e002 */
[C---:B------:R-:W-:Y:S01]  /*5990*/  VIADD R6, R11.reuse, 0x40 ;  /* 0x000000400b067836 */ /* 0x040fe20000000000 */
[CC--:B------:R-:W-:Y:S01]  /*59a0*/  ISETP.GE.AND P2, PT, R11.reuse, R43.reuse, PT ;  /* 0x0000002b0b00720c */ /* 0x0c0fe20003f46270 */
[C---:B------:R-:W-:Y:S01]  /*59b0*/  VIADD R12, R11.reuse, 0xc0 ;  /* 0x000000c00b0c7836 */ /* 0x040fe20000000000 */
[-C--:B------:R-:W-:Y:S01]  /*59c0*/  ISETP.GE.AND P3, PT, R4, R43.reuse, PT ;  /* 0x0000002b0400720c */ /* 0x080fe20003f66270 */
[C---:B------:R-:W-:Y:S01]  /*59d0*/  VIADD R4, R11.reuse, 0x60 ;  /* 0x000000600b047836 */ /* 0x040fe20000000000 */
[-C--:B------:R-:W-:Y:S01]  /*59e0*/  ISETP.GE.AND P4, PT, R6, R43.reuse, PT ;  /* 0x0000002b0600720c */ /* 0x080fe20003f86270 */
[C---:B------:R-:W-:Y:S01]  /*59f0*/  VIADD R6, R11.reuse, 0xa0 ;  /* 0x000000a00b067836 */ /* 0x040fe20000000000 */
[----:B------:R-:W-:Y:S02]  /*5a00*/  IADD3.X R24, PT, PT, RZ, UR5, RZ, P0, P1 ;  /* 0x00000005ff187c10 */ /* 0x000fe400087e24ff */
[----:B------:R-:W-:Y:S01]  /*5a10*/  ISETP.GE.AND P5, PT, R4, R43, PT ;  /* 0x0000002b0400720c */ /* 0x000fe20003fa6270 */
[----:B------:R-:W-:Y:S01]  /*5a20*/  VIADD R4, R11, 0x80 ;  /* 0x000000800b047836 */ /* 0x000fe20000000000 */
[----:B---3--:R-:W-:-:S02]  /*5a30*/  LEA R2, P0, R3, UR12, 0x2 ;  /* 0x0000000c03027c11 */ /* 0x008fc4000f8010ff */
[-C--:B------:R-:W-:Y:S02]  /*5a40*/  ISETP.GE.AND P1, PT, R12, R43.reuse, PT ;  /* 0x0000002b0c00720c */ /* 0x080fe40003f26270 */
[----:B------:R-:W-:Y:S02]  /*5a50*/  LEA.HI.X R3, R3, UR13, R24, 0x2, P0 ;  /* 0x0000000d03037c11 */ /* 0x000fe400080f1418 */
[-C--:B------:R-:W-:Y:S01]  /*5a60*/  ISETP.GE.AND P6, PT, R4, R43.reuse, PT ;  /* 0x0000002b0400720c */ /* 0x080fe20003fc6270 */
[C---:B------:R-:W-:Y:S01]  /*5a70*/  VIADD R4, R11.reuse, 0xe0 ;  /* 0x000000e00b047836 */ /* 0x040fe20000000000 */
[-C--:B------:R-:W-:Y:S01]  /*5a80*/  ISETP.GE.AND P0, PT, R6, R43.reuse, PT ;  /* 0x0000002b0600720c */ /* 0x080fe20003f06270 */
[C---:B------:R-:W-:Y:S01]  /*5a90*/  VIADD R6, R11.reuse, 0x100 ;  /* 0x000001000b067836 */ /* 0x040fe20000000000 */
[----:B------:R-:W2:Y:S02]  /*5aa0*/  @!P2 LDG.E R0, desc[UR8][R2.64] ;  /* 0x000000080200a981 */ /* 0x000ea4000c1e1900 */
[-C--:B------:R-:W-:Y:S01]  /*5ab0*/  ISETP.GE.AND P2, PT, R4, R43.reuse, PT ;  /* 0x0000002b0400720c */ /* 0x080fe20003f46270 */
[C---:B------:R-:W-:Y:S01]  /*5ac0*/  VIADD R4, R11.reuse, 0x120 ;  /* 0x000001200b047836 */ /* 0x040fe20000000000 */
[----:B------:R-:W3:Y:S01]  /*5ad0*/  @!P3 LDG.E R5, desc[UR8][R2.64+0x80] ;  /* 0x000080080205b981 */ /* 0x000ee2000c1e1900 */
[----:B------:R-:W-:Y:S01]  /*5ae0*/  ISETP.GE.AND P3, PT, R6, R43, PT ;  /* 0x0000002b0600720c */ /* 0x000fe20003f66270 */
[----:B------:R-:W-:-:S02]  /*5af0*/  VIADD R6, R11, 0x140 ;  /* 0x000001400b067836 */ /* 0x000fc40000000000 */
[----:B------:R-:W4:Y:S01]  /*5b00*/  @!P4 LDG.E R7, desc[UR8][R2.64+0x100] ;  /* 0x000100080207c981 */ /* 0x000f22000c1e1900 */
[-C--:B------:R-:W-:Y:S01]  /*5b10*/  ISETP.GE.AND P4, PT, R4, R43.reuse, PT ;  /* 0x0000002b0400720c */ /* 0x080fe20003f86270 */
[C---:B------:R-:W-:Y:S02]  /*5b20*/  VIADD R4, R11.reuse, 0x160 ;  /* 0x000001600b047836 */ /* 0x040fe40000000000 */
[----:B------:R-:W5:Y:S01]  /*5b30*/  @!P5 LDG.E R8, desc[UR8][R2.64+0x180] ;  /* 0x000180080208d981 */ /* 0x000f62000c1e1900 */
[-C--:B------:R-:W-:Y:S01]  /*5b40*/  ISETP.GE.AND P5, PT, R6, R43.reuse, PT ;  /* 0x0000002b0600720c */ /* 0x080fe20003fa6270 */
[C---:B------:R-:W-:Y:S02]  /*5b50*/  VIADD R6, R11.reuse, 0x180 ;  /* 0x000001800b067836 */ /* 0x040fe40000000000 */
[----:B------:R-:W5:Y:S01]  /*5b60*/  @!P6 LDG.E R9, desc[UR8][R2.64+0x200] ;  /* 0x000200080209e981 */ /* 0x000f62000c1e1900 */
[----:B------:R-:W-:Y:S01]  /*5b70*/  ISETP.GE.AND P6, PT, R4, R43, PT ;  /* 0x0000002b0400720c */ /* 0x000fe20003fc6270 */
[----:B------:R-:W-:-:S02]  /*5b80*/  VIADD R4, R11, 0x1a0 ;  /* 0x000001a00b047836 */ /* 0x000fc40000000000 */
[----:B------:R-:W5:Y:S01]  /*5b90*/  @!P0 LDG.E R10, desc[UR8][R2.64+0x280] ;  /* 0x00028008020a8981 */ /* 0x000f62000c1e1900 */
        /* <DEDUP_REMOVED lines=9> */
[----:B------:R-:W-:-:S03]  /*5c30*/  ISETP.GE.AND P3, PT, R4, R43, PT ;  /* 0x0000002b0400720c */ /* 0x000fc60003f66270 */
[----:B------:R-:W5:Y:S01]  /*5c40*/  @!P4 LDG.E R16, desc[UR8][R2.64+0x480] ;  /* 0x000480080210c981 */ /* 0x000f62000c1e1900 */
[----:B------:R-:W-:-:S03]  /*5c50*/  ISETP.GE.AND P4, PT, R6, R43, PT ;  /* 0x0000002b0600720c */ /* 0x000fc60003f86270 */
[----:B------:R-:W5:Y:S04]  /*5c60*/  @!P5 LDG.E R17, desc[UR8][R2.64+0x500] ;  /* 0x000500080211d981 */ /* 0x000f68000c1e1900 */
[----:B------:R-:W5:Y:S04]  /*5c70*/  @!P6 LDG.E R18, desc[UR8][R2.64+0x580] ;  /* 0x000580080212e981 */ /* 0x000f68000c1e1900 */
[----:B------:R-:W5:Y:S04]  /*5c80*/  @!P0 LDG.E R19, desc[UR8][R2.64+0x600] ;  /* 0x0006000802138981 */ /* 0x000f68000c1e1900 */
[----:B------:R-:W5:Y:S04]  /*5c90*/  @!P1 LDG.E R20, desc[UR8][R2.64+0x680] ;  /* 0x0006800802149981 */ /* 0x000f68000c1e1900 */
[----:B------:R-:W5:Y:S04]  /*5ca0*/  @!P2 LDG.E R21, desc[UR8][R2.64+0x700] ;  /* 0x000700080215a981 */ /* 0x000f68000c1e1900 */
[----:B------:R-:W5:Y:S04]  /*5cb0*/  @!P3 LDG.E R22, desc[UR8][R2.64+0x780] ;  /* 0x000780080216b981 */ /* 0x000f68000c1e1900 */
[----:B------:R0:W5:Y:S01]  /*5cc0*/  @!P4 LDG.E R23, desc[UR8][R2.64+0x800] ;  /* 0x000800080217c981 */ /* 0x000162000c1e1900 */
[----:B------:R-:W1:Y:S01]  /*5cd0*/  S2UR UR5, SR_CgaCtaId ;  /* 0x00000000000579c3 */ /* 0x000e620000008800 */
[----:B------:R-:W-:Y:S01]  /*5ce0*/  SHF.R.U32.HI R11, RZ, 0x5, R49 ;  /* 0x00000005ff0b7819 */ /* 0x000fe20000011631 */
[----:B------:R-:W-:Y:S01]  /*5cf0*/  UMOV UR4, 0x400 ;  /* 0x0000040000047882 */ /* 0x000fe20000000000 */
[----:B------:R-:W0:Y:S01]  /*5d00*/  S2R R12, SR_LANEID ;  /* 0x00000000000c7919 */ /* 0x000e220000000000 */
[----:B------:R-:W-:Y:S01]  /*5d10*/  LOP3.LUT R37, R37, 0xfffffffd, RZ, 0xc0, !PT ;  /* 0xfffffffd25257812 */ /* 0x000fe200078ec0ff */
[----:B------:R-:W-:Y:S01]  /*5d20*/  IMAD.MOV.U32 R25, RZ, RZ, 0x2 ;  /* 0x00000002ff197424 */ /* 0x000fe200078e00ff */
[----:B------:R-:W-:Y:S01]  /*5d30*/  BSSY.RECONVERGENT B0, `(.L_x_133) ;  /* 0x000028f000007945 */ /* 0x000fe20003800200 */
[----:B-1----:R-:W-:Y:S01]  /*5d40*/  ULEA UR4, UR5, UR4, 0x18 ;  /* 0x0000000405047291 */ /* 0x002fe2000f8ec0ff */
[----:B------:R-:W1:Y:S01]  /*5d50*/  LDCU UR5, c[0x0][0x3ac] ;  /* 0x00007580ff0577ac */ /* 0x000e620008000800 */
[----:B0-----:R-:W-:-:S05]  /*5d60*/  IMAD R4, R11, 0x220, R12 ;  /* 0x000002200b047824 */ /* 0x001fca00078e020c */
[----:B------:R-:W-:-:S05]  /*5d70*/  LEA R4, R4, UR4, 0x2 ;  /* 0x0000000404047c11 */ /* 0x000fca000f8e10ff */
[----:B--2---:R-:W-:Y:S04]  /*5d80*/  STS [R4], R0 ;  /* 0x0000000004007388 */ /* 0x004fe80000000800 */
[----:B---3--:R-:W-:Y:S04]  /*5d90*/  STS [R4+0x80], R5 ;  /* 0x0000800504007388 */ /* 0x008fe80000000800 */
[----:B----4-:R-:W-:Y:S04]  /*5da0*/  STS [R4+0x100], R7 ;  /* 0x0001000704007388 */ /* 0x010fe80000000800 */
[----:B-----5:R-:W-:Y:S04]  /*5db0*/  STS [R4+0x180], R8 ;  /* 0x0001800804007388 */ /* 0x020fe80000000800 */
[----:B------:R-:W-:Y:S04]  /*5dc0*/  STS [R4+0x200], R9 ;  /* 0x0002000904007388 */ /* 0x000fe80000000800 */
[----:B------:R-:W-:Y:S04]  /*5dd0*/  STS [R4+0x280], R10 ;  /* 0x0002800a04007388 */ /* 0x000fe80000000800 */
[----:B------:R0:W-:Y:S04]  /*5de0*/  STS [R4+0x300], R13 ;  /* 0x0003000d04007388 */ /* 0x0001e80000000800 */
[----:B------:R2:W-:Y:S04]  /*5df0*/  STS [R4+0x380], R14 ;  /* 0x0003800e04007388 */ /* 0x0005e80000000800 */
[----:B------:R-:W-:Y:S01]  /*5e00*/  STS [R4+0x400], R15 ;  /* 0x0004000f04007388 */ /* 0x000fe20000000800 */
[----:B0-----:R-:W-:-:S03]  /*5e10*/  IMAD R13, R12, 0x40, R4 ;  /* 0x000000400c0d7824 */ /* 0x001fc600078e0204 */
[----:B------:R-:W-:Y:S01]  /*5e20*/  STS [R4+0x480], R16 ;  /* 0x0004801004007388 */ /* 0x000fe20000000800 */
[----:B--2---:R-:W-:-:S03]  /*5e30*/  IMAD R14, R49, 0x11, RZ ;  /* 0x00000011310e7824 */ /* 0x004fc600078e02ff */
[----:B------:R-:W-:Y:S01]  /*5e40*/  STS [R4+0x500], R17 ;  /* 0x0005001104007388 */ /* 0x000fe20000000800 */
[----:B------:R-:W-:-:S03]  /*5e50*/  VIADD R2, R14, 0x1 ;  /* 0x000000010e027836 */ /* 0x000fc60000000000 */
[----:B------:R-:W-:Y:S01]  /*5e60*/  STS [R4+0x580], R18 ;  /* 0x0005801204007388 */ /* 0x000fe20000000800 */
[C---:B------:R-:W-:Y:S02]  /*5e70*/  VIADD R6, R14.reuse, 0x6 ;  /* 0x000000060e067836 */ /* 0x040fe40000000000 */
[C---:B------:R-:W-:Y:S01]  /*5e80*/  VIADD R8, R14.reuse, 0x8 ;  /* 0x000000080e087836 */ /* 0x040fe20000000000 */
[----:B------:R-:W-:Y:S01]  /*5e90*/  STS [R4+0x600], R19 ;  /* 0x0006001304007388 */ /* 0x000fe20000000800 */
[----:B------:R-:W-:-:S03]  /*5ea0*/  VIADD R10, R14, 0xa ;  /* 0x0000000a0e0a7836 */ /* 0x000fc60000000000 */
[----:B------:R-:W-:Y:S04]  /*5eb0*/  STS [R4+0x680], R20 ;  /* 0x0006801404007388 */ /* 0x000fe80000000800 */
[----:B------:R-:W-:Y:S04]  /*5ec0*/  STS [R4+0x700], R21 ;  /* 0x0007001504007388 */ /* 0x000fe80000000800 */
[----:B------:R-:W-:Y:S04]  /*5ed0*/  STS [R4+0x780], R22 ;  /* 0x0007801604007388 */ /* 0x000fe80000000800 */
[----:B------:R0:W-:Y:S01]  /*5ee0*/  STS [R4+0x800], R23 ;  /* 0x0008001704007388 */ /* 0x0001e20000000800 */
[----:B------:R-:W-:-:S03]  /*5ef0*/  NOP ;  /* 0x0000000000007918 */ /* 0x000fc60000000000 */
[----:B------:R-:W1:Y:S01]  /*5f00*/  LDS R45, [R13+0x4] ;  /* 0x000004000d2d7984 */ /* 0x000e620000000800 */
[----:B0-----:R-:W-:-:S03]  /*5f10*/  VIADD R4, R14, 0x3 ;  /* 0x000000030e047836 */ /* 0x001fc60000000000 */
[----:B------:R-:W0:Y:S04]  /*5f20*/  LDS R41, [R13+0x8] ;  /* 0x000008000d297984 */ /* 0x000e280000000800 */
[----:B------:R-:W2:Y:S04]  /*5f30*/  LDS R47, [R13] ;  /* 0x000000000d2f7984 */ /* 0x000ea80000000800 */
[----:B------:R-:W3:Y:S04]  /*5f40*/  LDS R38, [R13+0xc] ;  /* 0x00000c000d267984 */ /* 0x000ee80000000800 */
[----:B------:R-:W4:Y:S04]  /*5f50*/  LDS R42, [R13+0x10] ;  /* 0x000010000d2a7984 */ /* 0x000f280000000800 */
[----:B------:R-:W5:Y:S04]  /*5f60*/  LDS R40, [R13+0x14] ;  /* 0x000014000d287984 */ /* 0x000f680000000800 */
[----:B------:R-:W-:Y:S04]  /*5f70*/  LDS R0, [R13+0x18] ;  /* 0x000018000d007984 */ /* 0x000fe80000000800 */
[----:B------:R-:W5:Y:S04]  /*5f80*/  LDS R5, [R13+0x28] ;  /* 0x000028000d057984 */ /* 0x000f680000000800 */
[----:B------:R-:W-:Y:S04]  /*5f90*/  LDS R7, [R13+0x30] ;  /* 0x000030000d077984 */ /* 0x000fe80000000800 */
[----:B------:R-:W-:Y:S01]  /*5fa0*/  LDS R44, [R13+0x40] ;  /* 0x000040000d2c7984 */ /* 0x000fe20000000800 */
[----:B-1----:R-:W-:-:S04]  /*5fb0*/  ISETP.NE.AND P1, PT, R45, UR5, PT ;  /* 0x000000052d007c0c */ /* 0x002fc8000bf25270 */
[-C--:B------:R-:W-:Y:S01]  /*5fc0*/  ISETP.GE.OR P6, PT, R2, R43.reuse, P1 ;  /* 0x0000002b0200720c */ /* 0x080fe20000fc6670 */
[----:B------:R-:W-:Y:S01]  /*5fd0*/  VIADD R2, R14, 0x2 ;  /* 0x000000020e027836 */ /* 0x000fe20000000000 */
[----:B0-----:R-:W-:Y:S02]  /*5fe0*/  ISETP.NE.AND P1, PT, R41, UR5, PT ;  /* 0x0000000529007c0c */ /* 0x001fe4000bf25270 */
[----:B--2---:R-:W-:Y:S02]  /*5ff0*/  ISETP.NE.AND P0, PT, R47, UR5, PT ;  /* 0x000000052f007c0c */ /* 0x004fe4000bf05270 */
[-C--:B------:R-:W-:Y:S02]  /*6000*/  ISETP.GE.OR P5, PT, R2, R43.reuse, P1 ;  /* 0x0000002b0200720c */ /* 0x080fe40000fa6670 */
[----:B------:R-:W0:Y:S01]  /*6010*/  LDS R2, [R13+0x1c] ;  /* 0x00001c000d027984 */ /* 0x000e220000000800 */
[----:B------:R-:W-:Y:S02]  /*6020*/  ISETP.GE.OR P0, PT, R14, R43, P0 ;  /* 0x0000002b0e00720c */ /* 0x000fe40000706670 */
[----:B---3--:R-:W-:-:S02]  /*6030*/  ISETP.NE.AND P1, PT, R38, UR5, PT ;  /* 0x0000000526007c0c */ /* 0x008fc4000bf25270 */
[----:B------:R-:W-:Y:S02]  /*6040*/  @P6 LOP3.LUT R37, R37, 0x2, RZ, 0xfc, !PT ;  /* 0x0000000225256812 */ /* 0x000fe400078efcff */
[----:B------:R-:W-:Y:S02]  /*6050*/  SEL R3, RZ, 0x1, !P0 ;  /* 0x00000001ff037807 */ /* 0x000fe40004000000 */
[-C--:B------:R-:W-:Y:S01]  /*6060*/  ISETP.GE.OR P2, PT, R4, R43.reuse, P1 ;  /* 0x0000002b0400720c */ /* 0x080fe20000f46670 */
[----:B------:R-:W-:Y:S01]  /*6070*/  VIADD R4, R14, 0x4 ;  /* 0x000000040e047836 */ /* 0x000fe20000000000 */
[----:B------:R-:W-:Y:S02]  /*6080*/  LOP3.LUT R37, R37, 0xfffffffb, RZ, 0xc0, !PT ;  /* 0xfffffffb25257812 */ /* 0x000fe400078ec0ff */
[----:B----4-:R-:W-:Y:S01]  /*6090*/  ISETP.NE.AND P1, PT, R42, UR5, PT ;  /* 0x000000052a007c0c */ /* 0x010fe2000bf25270 */
[----:B------:R-:W-:Y:S01]  /*60a0*/  @!P0 IMAD.MOV R25, RZ, RZ, 0x1 ;  /* 0x00000001ff198424 */ /* 0x000fe200078e02ff */
[----:B------:R-:W-:Y:S01]  /*60b0*/  @P5 LOP3.LUT R37, R37, 0x4, RZ, 0xfc, !PT ;  /* 0x0000000425255812 */ /* 0x000fe200078efcff */
[----:B------:R-:W-:Y:S01]  /*60c0*/  @!P6 IMAD.MOV R25, RZ, RZ, R3 ;  /* 0x000000ffff19e224 */ /* 0x000fe200078e0203 */
[----:B------:R-:W-:Y:S01]  /*60d0*/  P2R R17, PR, RZ, 0x1 ;  /* 0x00000001ff117803 */ /* 0x000fe20000000000 */
[----:B------:R-:W1:Y:S01]  /*60e0*/  LDS R3, [R13+0x20] ;  /* 0x000020000d037984 */ /* 0x000e620000000800 */
[-C--:B------:R-:W-:Y:S01]  /*60f0*/  ISETP.GE.OR P0, PT, R4, R43.reuse, P1 ;  /* 0x0000002b0400720c */ /* 0x080fe20000f06670 */
[----:B------:R-:W-:Y:S01]  /*6100*/  VIADD R39, R25, 0x1 ;  /* 0x0000000119277836 */ /* 0x000fe20000000000 */
[----:B------:R-:W-:Y:S01]  /*6110*/  LOP3.LUT R37, R37, 0xfffffff7, RZ, 0xc0, !PT ;  /* 0xfffffff725257812 */ /* 0x000fe200078ec0ff */
[----:B------:R-:W-:Y:S01]  /*6120*/  @!P5 IMAD.MOV R39, RZ, RZ, R25 ;  /* 0x000000ffff27d224 */ /* 0x000fe200078e0219 */
[----:B-----5:R-:W-:Y:S01]  /*6130*/  ISETP.NE.AND P1, PT, R40, UR5, PT ;  /* 0x0000000528007c0c */ /* 0x020fe2000bf25270 */
[----:B------:R-:W-:Y:S01]  /*6140*/  VIADD R4, R14, 0x5 ;  /* 0x000000050e047836 */ /* 0x000fe20000000000 */
[----:B------:R-:W-:Y:S01]  /*6150*/  @P2 LOP3.LUT R37, R37, 0x8, RZ, 0xfc, !PT ;  /* 0x0000000825252812 */ /* 0x000fe200078efcff */
[----:B------:R-:W-:Y:S01]  /*6160*/  VIADD R53, R39, 0x1 ;  /* 0x0000000127357836 */ /* 0x000fe20000000000 */
[----:B------:R-:W-:Y:S01]  /*6170*/  ISETP.NE.AND P4, PT, R5, UR5, PT ;  /* 0x0000000505007c0c */ /* 0x000fe2000bf85270 */
[----:B------:R-:W-:Y:S01]  /*6180*/  @!P2 IMAD.MOV R53, RZ, RZ, R39 ;  /* 0x000000ffff35a224 */ /* 0x000fe200078e0227 */
[----:B------:R-:W-:-:S02]  /*6190*/  ISETP.GE.OR P2, PT, R4, R43, P1 ;  /* 0x0000002b0400720c */ /* 0x000fc40000f46670 */
[----:B------:R-:W2:Y:S01]  /*61a0*/  LDS R4, [R13+0x24] ;  /* 0x000024000d047984 */ /* 0x000ea20000000800 */
[----:B------:R-:W-:Y:S01]  /*61b0*/  LOP3.LUT R37, R37, 0xffffffef, RZ, 0xc0, !PT ;  /* 0xffffffef25257812 */ /* 0x000fe200078ec0ff */
[----:B------:R-:W-:Y:S01]  /*61c0*/  VIADD R27, R53, 0x1 ;  /* 0x00000001351b7836 */ /* 0x000fe20000000000 */
[----:B------:R-:W-:Y:S01]  /*61d0*/  ISETP.NE.AND P1, PT, R0, UR5, PT ;  /* 0x0000000500007c0c */ /* 0x000fe2000bf25270 */
[----:B------:R-:W-:Y:S01]  /*61e0*/  @!P0 IMAD.MOV R27, RZ, RZ, R53 ;  /* 0x000000ffff1b8224 */ /* 0x000fe200078e0235 */
[----:B------:R-:W-:Y:S02]  /*61f0*/  @P0 LOP3.LUT R37, R37, 0x10, RZ, 0xfc, !PT ;  /* 0x0000001025250812 */ /* 0x000fe400078efcff */
[-C--:B------:R-:W-:Y:S01]  /*6200*/  ISETP.GE.OR P0, PT, R6, R43.reuse, P1 ;  /* 0x0000002b0600720c */ /* 0x080fe20000f06670 */
[----:B------:R-:W-:Y:S01]  /*6210*/  VIADD R6, R14, 0x7 ;  /* 0x000000070e067836 */ /* 0x000fe20000000000 */
[----:B0-----:R-:W-:Y:S01]  /*6220*/  ISETP.NE.AND P1, PT, R2, UR5, PT ;  /* 0x0000000502007c0c */ /* 0x001fe2000bf25270 */
[----:B------:R-:W-:Y:S01]  /*6230*/  VIADD R51, R27, 0x1 ;  /* 0x000000011b337836 */ /* 0x000fe20000000000 */
[----:B------:R-:W-:Y:S01]  /*6240*/  LOP3.LUT R37, R37, 0xffffffbf, RZ, 0xc0, !PT ;  /* 0xffffffbf25257812 */ /* 0x000fe200078ec0ff */
[----:B------:R-:W-:Y:S01]  /*6250*/  @!P2 IMAD.MOV R51, RZ, RZ, R27 ;  /* 0x000000ffff33a224 */ /* 0x000fe200078e021b */
[----:B------:R-:W-:-:S02]  /*6260*/  ISETP.GE.OR P1, PT, R6, R43, P1 ;  /* 0x0000002b0600720c */ /* 0x000fc40000f26670 */
[----:B------:R-:W0:Y:S01]  /*6270*/  LDS R6, [R13+0x2c] ;  /* 0x00002c000d067984 */ /* 0x000e220000000800 */
[----:B------:R-:W-:Y:S01]  /*6280*/  @P2 LOP3.LUT R37, R37, 0x40, RZ, 0xfc, !PT ;  /* 0x0000004025252812 */ /* 0x000fe200078efcff */
[----:B------:R-:W-:Y:S01]  /*6290*/  VIADD R24, R51, 0x1 ;  /* 0x0000000133187836 */ /* 0x000fe20000000000 */
[----:B------:R-:W-:Y:S02]  /*62a0*/  ISETP.NE.AND P5, PT, R7, UR5, PT ;  /* 0x0000000507007c0c */ /* 0x000fe4000bfa5270 */
[----:B------:R-:W-:Y:S01]  /*62b0*/  @!P0 IMAD.MOV R24, RZ, RZ, R51 ;  /* 0x000000ffff188224 */ /* 0x000fe200078e0233 */
[----:B------:R-:W-:Y:S02]  /*62c0*/  LOP3.LUT R37, R37, 0xfffffeff, RZ, 0xc0, !PT ;  /* 0xfffffeff25257812 */ /* 0x000fe400078ec0ff */
[----:B------:R-:W-:Y:S01]  /*62d0*/  P2R R18, PR, RZ, 0x2 ;  /* 0x00000002ff127803 */ /* 0x000fe20000000000 */
[----:B------:R-:W-:Y:S01]  /*62e0*/  VIADD R9, R24, 0x1 ;  /* 0x0000000118097836 */ /* 0x000fe20000000000 */
[----:B------:R-:W-:Y:S01]  /*62f0*/  @P0 LOP3.LUT R37, R37, 0x100, RZ, 0xfc, !PT ;  /* 0x0000010025250812 */ /* 0x000fe200078efcff */
[----:B------:R-:W-:Y:S01]  /*6300*/  @!P1 IMAD.MOV R9, RZ, RZ, R24 ;  /* 0x000000ffff099224 */ /* 0x000fe200078e0218 */
[----:B-1----:R-:W-:-:S02]  /*6310*/  ISETP.NE.AND P2, PT, R3, UR5, PT ;  /* 0x0000000503007c0c */ /* 0x002fc4000bf45270 */
[-C--:B------:R-:W-:Y:S01]  /*6320*/  ISETP.GE.OR P0, PT, R10, R43.reuse, P4 ;  /* 0x0000002b0a00720c */ /* 0x080fe20002706670 */
[----:B------:R-:W-:Y:S01]  /*6330*/  VIADD R15, R9, 0x1 ;  /* 0x00000001090f7836 */ /* 0x000fe20000000000 */
[----:B------:R-:W-:Y:S01]  /*6340*/  ISETP.GE.OR P2, PT, R8, R43, P2 ;  /* 0x0000002b0800720c */ /* 0x000fe20001746670 */
[C---:B------:R-:W-:Y:S01]  /*6350*/  VIADD R8, R14.reuse, 0x9 ;  /* 0x000000090e087836 */ /* 0x040fe20000000000 */
[----:B------:R-:W-:Y:S01]  /*6360*/  LOP3.LUT R37, R37, 0xfffffbff, RZ, 0xc0, !PT ;  /* 0xfffffbff25257812 */ /* 0x000fe200078ec0ff */
[----:B------:R-:W-:Y:S01]  /*6370*/  VIADD R10, R14, 0xb ;  /* 0x0000000b0e0a7836 */ /* 0x000fe20000000000 */
[----:B--2---:R-:W-:-:S07]  /*6380*/  ISETP.NE.AND P3, PT, R4, UR5, PT ;  /* 0x0000000504007c0c */ /* 0x004fce000bf65270 */
[----:B------:R-:W-:Y:S02]  /*6390*/  @P0 LOP3.LUT R37, R37, 0x400, RZ, 0xfc, !PT ;  /* 0x0000040025250812 */ /* 0x000fe400078efcff */
[----:B------:R-:W-:Y:S01]  /*63a0*/  ISETP.GE.OR P3, PT, R8, R43, P3 ;  /* 0x0000002b0800720c */ /* 0x000fe20001f66670 */
[----:B------:R-:W-:Y:S01]  /*63b0*/  @!P2 IMAD.MOV R15, RZ, RZ, R9 ;  /* 0x000000ffff0fa224 */ /* 0x000fe200078e0209 */
[----:B------:R-:W1:Y:S01]  /*63c0*/  LDS R8, [R13+0x34] ;  /* 0x000034000d087984 */ /* 0x000e620000000800 */
[----:B------:R-:W-:Y:S02]  /*63d0*/  LOP3.LUT R37, R37, 0xfffffdff, RZ, 0xc0, !PT ;  /* 0xfffffdff25257812 */ /* 0x000fe400078ec0ff */
[----:B------:R-:W-:Y:S01]  /*63e0*/  VIADD R16, R15, 0x1 ;  /* 0x000000010f107836 */ /* 0x000fe20000000000 */
[----:B------:R-:W2:Y:S01]  /*63f0*/  LDS R9, [R13+0x38] ;  /* 0x000038000d097984 */ /* 0x000ea20000000800 */
[----:B0-----:R-:W-:-:S06]  /*6400*/  ISETP.NE.AND P4, PT, R6, UR5, PT ;  /* 0x0000000506007c0c */ /* 0x001fcc000bf85270 */
[----:B------:R-:W-:Y:S01]  /*6410*/  @!P3 IMAD.MOV R16, RZ, RZ, R15 ;  /* 0x000000ffff10b224 */ /* 0x000fe200078e020f */
[-C--:B------:R-:W-:Y:S02]  /*6420*/  ISETP.GE.OR P4, PT, R10, R43.reuse, P4 ;  /* 0x0000002b0a00720c */ /* 0x080fe40002786670 */
[----:B------:R0:W3:Y:S01]  /*6430*/  LDS R10, [R13+0x3c] ;  /* 0x00003c000d0a7984 */ /* 0x0000e20000000800 */
[----:B------:R-:W-:Y:S02]  /*6440*/  VIADD R29, R16, 0x1 ;  /* 0x00000001101d7836 */ /* 0x000fe40000000000 */
[----:B------:R-:W-:Y:S02]  /*6450*/  @!P0 IMAD.MOV R29, RZ, RZ, R16 ;  /* 0x000000ffff1d8224 */ /* 0x000fe400078e0210 */
[----:B------:R-:W-:Y:S02]  /*6460*/  VIADD R16, R14, 0xc ;  /* 0x0000000c0e107836 */ /* 0x000fe40000000000 */
[----:B------:R-:W-:Y:S01]  /*6470*/  VIADD R15, R29, 0x1 ;  /* 0x000000011d0f7836 */ /* 0x000fe20000000000 */
[----:B------:R-:W-:Y:S02]  /*6480*/  BAR.SYNC.DEFER_BLOCKING 0x0 ;  /* 0x0000000000007b1d */ /* 0x000fe40000010000 */
[----:B------:R-:W-:Y:S01]  /*6490*/  ISETP.GE.OR P0, PT, R16, R43, P5 ;  /* 0x0000002b1000720c */ /* 0x000fe20002f06670 */
[----:B------:R-:W-:-:S02]  /*64a0*/  VIADD R16, R14, 0xd ;  /* 0x0000000d0e107836 */ /* 0x000fc40000000000 */
[----:B------:R-:W-:-:S04]  /*64b0*/  @!P4 IMAD.MOV R15, RZ, RZ, R29 ;  /* 0x000000ffff0fc224 */ /* 0x000fc800078e021d */
[----:B------:R-:W-:-:S06]  /*64c0*/  VIADD R31, R15, 0x1 ;  /* 0x000000010f1f7836 */ /* 0x000fcc0000000000 */
[----:B------:R-:W-:Y:S01]  /*64d0*/  @P0 LOP3.LUT R37, R37, 0x200, RZ, 0xfc, !PT ;  /* 0x0000020025250812 */ /* 0x000fe200078efcff */
[----:B------:R-:W-:Y:S01]  /*64e0*/  @!P0 IMAD.MOV R31, RZ, RZ, R15 ;  /* 0x000000ffff1f8224 */ /* 0x000fe200078e020f */
[----:B-1----:R-:W-:Y:S02]  /*64f0*/  ISETP.NE.AND P5, PT, R8, UR5, PT ;  /* 0x0000000508007c0c */ /* 0x002fe4000bfa5270 */
[----:B------:R-:W-:Y:S01]  /*6500*/  LOP3.LUT R37, R37, 0xffffff7f, RZ, 0xc0, !PT ;  /* 0xffffff7f25257812 */ /* 0x000fe200078ec0ff */
[----:B0-----:R-:W-:Y:S01]  /*6510*/  VIADD R13, R31, 0x1 ;  /* 0x000000011f0d7836 */ /* 0x001fe20000000000 */
[----:B------:R-:W-:Y:S01]  /*6520*/  ISETP.GE.OR P5, PT, R16, R43, P5 ;  /* 0x0000002b1000720c */ /* 0x000fe20002fa6670 */
[----:B------:R-:W-:Y:S01]  /*6530*/  VIADD R16, R14, 0xe ;  /* 0x0000000e0e107836 */ /* 0x000fe20000000000 */
[----:B--2---:R-:W-:-:S04]  /*6540*/  ISETP.NE.AND P6, PT, R9, UR5, PT ;  /* 0x0000000509007c0c */ /* 0x004fc8000bfc5270 */
[----:B------:R-:W-:Y:S01]  /*6550*/  ISETP.GE.OR P1, PT, R16, R43, P6 ;  /* 0x0000002b1000720c */ /* 0x000fe20003726670 */
[C---:B------:R-:W-:Y:S02]  /*6560*/  VIADD R16, R14.reuse, 0xf ;  /* 0x0000000f0e107836 */ /* 0x040fe40000000000 */
[----:B------:R-:W-:Y:S01]  /*6570*/  VIADD R14, R14, 0x10 ;  /* 0x000000100e0e7836 */ /* 0x000fe20000000000 */
[----:B---3--:R-:W-:-:S03]  /*6580*/  ISETP.NE.AND P6, PT, R10, UR5, PT ;  /* 0x000000050a007c0c */ /* 0x008fc6000bfc5270 */
[----:B------:R-:W-:Y:S01]  /*6590*/  @!P5 IMAD.MOV R13, RZ, RZ, R31 ;  /* 0x000000ffff0dd224 */ /* 0x000fe200078e021f */
[-C--:B------:R-:W-:Y:S02]  /*65a0*/  ISETP.GE.OR P0, PT, R16, R43.reuse, P6 ;  /* 0x0000002b1000720c */ /* 0x080fe40003706670 */
[----:B------:R-:W-:Y:S01]  /*65b0*/  ISETP.NE.AND P6, PT, R44, UR5, PT ;  /* 0x000000052c007c0c */ /* 0x000fe2000bfc5270 */
[----:B------:R-:W-:Y:S02]  /*65c0*/  VIADD R35, R13, 0x1 ;  /* 0x000000010d237836 */ /* 0x000fe40000000000 */
[----:B------:R-:W-:Y:S01]  /*65d0*/  @P1 LOP3.LUT R37, R37, 0x80, RZ, 0xfc, !PT ;  /* 0x0000008025251812 */ /* 0x000fe200078efcff */
[----:B------:R-:W-:Y:S01]  /*65e0*/  @!P1 IMAD.MOV R35, RZ, RZ, R13 ;  /* 0x000000ffff239224 */ /* 0x000fe200078e020d */
[----:B------:R-:W-:Y:S02]  /*65f0*/  ISETP.GE.OR P6, PT, R14, R43, P6 ;  /* 0x0000002b0e00720c */ /* 0x000fe400037c6670 */
[----:B------:R-:W-:Y:S01]  /*6600*/  LOP3.LUT R37, R37, 0xffffffdf, RZ, 0xc0, !PT ;  /* 0xffffffdf25257812 */ /* 0x000fe200078ec0ff */
[----:B------:R-:W-:Y:S01]  /*6610*/  VIADD R33, R35, 0x1 ;  /* 0x0000000123217836 */ /* 0x000fe20000000000 */
[----:B------:R-:W-:-:S02]  /*6620*/  ISETP.NE.AND P1, PT, R18, RZ, PT ;  /* 0x000000ff1200720c */ /* 0x000fc40003f25270 */
[----:B------:R-:W-:Y:S01]  /*6630*/  @!P0 IMAD.MOV R33, RZ, RZ, R35 ;  /* 0x000000ffff218224 */ /* 0x000fe200078e0223 */
[----:B------:R-:W-:Y:S02]  /*6640*/  @P0 LOP3.LUT R37, R37, 0x20, RZ, 0xfc, !PT ;  /* 0x0000002025250812 */ /* 0x000fe400078efcff */
[----:B------:R-:W-:Y:S01]  /*6650*/  ISETP.NE.AND P0, PT, R17, RZ, PT ;  /* 0x000000ff1100720c */ /* 0x000fe20003f05270 */
[----:B------:R-:W-:Y:S01]  /*6660*/  VIADD R13, R33, 0x1 ;  /* 0x00000001210d7836 */ /* 0x000fe20000000000 */
[----:B------:R-:W-:Y:S02]  /*6670*/  LOP3.LUT R37, R37, 0xfffffffe, RZ, 0xc0, !PT ;  /* 0xfffffffe25257812 */ /* 0x000fe400078ec0ff */
[----:B------:R-:W-:Y:S02]  /*6680*/  @!P6 IMAD.MOV R13, RZ, RZ, R33 ;  /* 0x000000ffff0de224 */ /* 0x000fe400078e0221 */
[----:B------:R-:W-:-:S03]  /*6690*/  @P6 LOP3.LUT R37, R37, 0x1, RZ, 0xfc, !PT ;  /* 0x0000000125256812 */ /* 0x000fc600078efcff */
[----:B------:R-:W0:Y:S02]  /*66a0*/  SHFL.UP P6, R14, R13, 0x1, RZ ;  /* 0x042000000d0e7989 */ /* 0x000e2400000c00ff */
        /* <DEDUP_REMOVED lines=10> */
[----:B------:R-:W-:-:S10]  /*6750*/  IMAD.IADD R48, R18, 0x1, -R13 ;  /* 0x0000000112307824 */ /* 0x000fd400078e0a0d */
[----:B------:R-:W-:-:S05]  /*6760*/  @!P6 LEA R19, R11, UR4, 0x2 ;  /* 0x000000040b13ec11 */ /* 0x000fca000f8e10ff */
[----:B------:R-:W-:Y:S01]  /*6770*/  @!P6 STS [R19], R18 ;  /* 0x000000121300e388 */ /* 0x000fe20000000800 */
[----:B------:R-:W-:Y:S01]  /*6780*/  BAR.SYNC.DEFER_BLOCKING 0x0 ;  /* 0x0000000000007b1d */ /* 0x000fe20000010000 */
[----:B------:R-:W-:-:S04]  /*6790*/  ISETP.NE.AND P6, PT, R12, RZ, PT ;  /* 0x000000ff0c00720c */ /* 0x000fc80003fc5270 */
[----:B------:R-:W-:Y:S02]  /*67a0*/  SEL R48, R48, RZ, P6 ;  /* 0x000000ff30307207 */ /* 0x000fe40003000000 */
[----:B------:R-:W-:Y:S01]  /*67b0*/  ISETP.NE.AND P6, PT, R11, 0x2, PT ;  /* 0x000000020b00780c */ /* 0x000fe20003fc5270 */
[----:B------:R-:W0:Y:S02]  /*67c0*/  LDS.128 R12, [UR4] ;  /* 0x00000004ff0c7984 */ /* 0x000e240008000c00 */
[----:B0-----:R-:W-:-:S05]  /*67d0*/  IMAD.IADD R17, R12, 0x1, R13 ;  /* 0x000000010c117824 */ /* 0x001fca00078e020d */
[----:B------:R-:W-:Y:S01]  /*67e0*/  SEL R16, R17, R12, !P6 ;  /* 0x0000000c11107207 */ /* 0x000fe20007000000 */
[----:B------:R-:W-:Y:S01]  /*67f0*/  IMAD.IADD R17, R14, 0x1, R17 ;  /* 0x000000010e117824 */ /* 0x000fe200078e0211 */
[----:B------:R-:W-:-:S03]  /*6800*/  ISETP.NE.AND P6, PT, R11, 0x3, PT ;  /* 0x000000030b00780c */ /* 0x000fc60003fc5270 */
[----:B------:R-:W-:Y:S01]  /*6810*/  IMAD.IADD R21, R15, 0x1, R17 ;  /* 0x000000010f157824 */ /* 0x000fe200078e0211 */
[----:B------:R-:W-:Y:S02]  /*6820*/  SEL R16, R17, R16, !P6 ;  /* 0x0000001011107207 */ /* 0x000fe40007000000 */
[----:B------:R-:W-:-:S04]  /*6830*/  ISETP.NE.AND P6, PT, R11, 0x4, PT ;  /* 0x000000040b00780c */ /* 0x000fc80003fc5270 */
[----:B------:R-:W-:Y:S02]  /*6840*/  SEL R20, R21, R16, !P6 ;  /* 0x0000001015147207 */ /* 0x000fe40007000000 */
[----:B------:R-:W0:Y:S01]  /*6850*/  LDS.128 R16, [UR4+0x10] ;  /* 0x00001004ff107984 */ /* 0x000e220008000c00 */
[----:B------:R-:W-:Y:S01]  /*6860*/  ISETP.NE.AND P6, PT, R11, 0x5, PT ;  /* 0x000000050b00780c */ /* 0x000fe20003fc5270 */
[----:B0-----:R-:W-:-:S05]  /*6870*/  IMAD.IADD R21, R21, 0x1, R16 ;  /* 0x0000000115157824 */ /* 0x001fca00078e0210 */
[----:B------:R-:W-:Y:S01]  /*6880*/  SEL R20, R21, R20, !P6 ;  /* 0x0000001415147207 */ /* 0x000fe20007000000 */
[----:B------:R-:W-:Y:S01]  /*6890*/  IMAD.IADD R21, R17, 0x1, R21 ;  /* 0x0000000111157824 */ /* 0x000fe200078e0215 */
[----:B------:R-:W-:-:S04]  /*68a0*/  ISETP.NE.AND P6, PT, R11, 0x6, PT ;  /* 0x000000060b00780c */ /* 0x000fc80003fc5270 */
[----:B------:R-:W-:Y:S01]  /*68b0*/  SEL R20, R21, R20, !P6 ;  /* 0x0000001415147207 */ /* 0x000fe20007000000 */
[----:B------:R-:W-:Y:S01]  /*68c0*/  IMAD.IADD R21, R18, 0x1, R21 ;  /* 0x0000000112157824 */ /* 0x000fe200078e0215 */
[----:B------:R-:W-:-:S03]  /*68d0*/  ISETP.NE.AND P6, PT, R11, 0x7, PT ;  /* 0x000000070b00780c */ /* 0x000fc60003fc5270 */
[----:B------:R-:W-:Y:S01]  /*68e0*/  IMAD.IADD R26, R19, 0x1, R21 ;  /* 0x00000001131a7824 */ /* 0x000fe200078e0215 */
[----:B------:R-:W-:Y:S02]  /*68f0*/  SEL R20, R21, R20, !P6 ;  /* 0x0000001415147207 */ /* 0x000fe40007000000 */
[----:B------:R-:W-:-:S04]  /*6900*/  ISETP.NE.AND P6, PT, R11, 0x8, PT ;  /* 0x000000080b00780c */ /* 0x000fc80003fc5270 */
[C---:B------:R-:W-:Y:S02]  /*6910*/  SEL R28, R26.reuse, R20, !P6 ;  /* 0x000000141a1c7207 */ /* 0x040fe40007000000 */
        /* <DEDUP_REMOVED lines=8> */
[----:B------:R-:W-:-:S04]  /*69a0*/  ISETP.NE.AND P6, PT, R11, 0xb, PT ;  /* 0x0000000b0b00780c */ /* 0x000fc80003fc5270 */
[C---:B------:R-:W-:Y:S02]  /*69b0*/  SEL R28, R26.reuse, R28, !P6 ;  /* 0x0000001c1a1c7207 */ /* 0x040fe40007000000 */
[----:B------:R-:W-:Y:S02]  /*69c0*/  ISETP.GE.U32.AND P6, PT, R49, 0x20, PT ;  /* 0x000000203100780c */ /* 0x000fe40003fc6070 */
[----:B------:R-:W-:Y:S02]  /*69d0*/  IADD3 R26, PT, PT, R26, R43, R23 ;  /* 0x0000002b1a1a7210 */ /* 0x000fe40007ffe017 */
[----:B------:R-:W-:-:S05]  /*69e0*/  SEL R11, R28, RZ, P6 ;  /* 0x000000ff1c0b7207 */ /* 0x000fca0003000000 */
[----:B------:R-:W-:-:S04]  /*69f0*/  IMAD.IADD R48, R11, 0x1, R48 ;  /* 0x000000010b307824 */ /* 0x000fc800078e0230 */
[--C-:B------:R-:W-:Y:S02]  /*6a00*/  IMAD.IADD R11, R24, 0x1, R48.reuse ;  /* 0x00000001180b7824 */ /* 0x100fe400078e0230 */
[----:B------:R-:W-:Y:S02]  /*6a10*/  VIADD R24, R26, 0xffffe680 ;  /* 0xffffe6801a187836 */ /* 0x000fe40000000000 */
[--C-:B------:R-:W-:Y:S02]  /*6a20*/  IMAD.IADD R43, R25, 0x1, R48.reuse ;  /* 0x00000001192b7824 */ /* 0x100fe400078e0230 */
[----:B------:R-:W-:Y:S01]  /*6a30*/  VIADD R25, R11, 0x1 ;  /* 0x000000010b197836 */ /* 0x000fe20000000000 */
[----:B------:R-:W-:Y:S01]  /*6a40*/  ISETP.GT.AND P6, PT, R24, 0x180, PT ;  /* 0x000001801800780c */ /* 0x000fe20003fc4270 */
[----:B------:R-:W-:Y:S02]  /*6a50*/  @!P1 IMAD.MOV R25, RZ, RZ, R11 ;  /* 0x000000ffff199224 */ /* 0x000fe400078e020b */
[----:B------:R-:W-:-:S02]  /*6a60*/  IMAD.IADD R30, R31, 0x1, R48 ;  /* 0x000000011f1e7824 */ /* 0x000fc400078e0230 */
[----:B------:R-:W-:Y:S02]  /*6a70*/  VIADD R31, R25, 0x1 ;  /* 0x00000001191f7836 */ /* 0x000fe40000000000 */
[--C-:B------:R-:W-:Y:S02]  /*6a80*/  IMAD.IADD R29, R29, 0x1, R48.reuse ;  /* 0x000000011d1d7824 */ /* 0x100fe400078e0230 */
[----:B------:R-:W-:Y:S02]  /*6a90*/  @!P2 IMAD.MOV R31, RZ, RZ, R25 ;  /* 0x000000ffff1fa224 */ /* 0x000fe400078e0219 */
[----:B------:R-:W-:Y:S02]  /*6aa0*/  IMAD.IADD R32, R35, 0x1, R48 ;  /* 0x0000000123207824 */ /* 0x000fe400078e0230 */
[----:B------:R-:W-:Y:S02]  /*6ab0*/  VIADD R46, R48, 0x1 ;  /* 0x00000001302e7836 */ /* 0x000fe40000000000 */
[----:B------:R-:W-:-:S02]  /*6ac0*/  VIADD R34, R29, 0x1 ;  /* 0x000000011d227836 */ /* 0x000fc40000000000 */
[----:B------:R-:W-:Y:S02]  /*6ad0*/  VIADD R35, R30, 0x1 ;  /* 0x000000011e237836 */ /* 0x000fe40000000000 */
[----:B------:R-:W-:Y:S02]  /*6ae0*/  VIADD R36, R31, 0x1 ;  /* 0x000000011f247836 */ /* 0x000fe40000000000 */
[--C-:B------:R-:W-:Y:S02]  /*6af0*/  IMAD.IADD R39, R39, 0x1, R48.reuse ;  /* 0x0000000127277824 */ /* 0x100fe400078e0230 */
[--C-:B------:R-:W-:Y:S02]  /*6b00*/  IMAD.IADD R26, R53, 0x1, R48.reuse ;  /* 0x00000001351a7824 */ /* 0x100fe400078e0230 */
[--C-:B------:R-:W-:Y:S02]  /*6b10*/  IMAD.IADD R27, R27, 0x1, R48.reuse ;  /* 0x000000011b1b7824 */ /* 0x100fe400078e0230 */
[----:B------:R-:W-:-:S02]  /*6b20*/  IMAD.IADD R28, R51, 0x1, R48 ;  /* 0x00000001331c7824 */ /* 0x000fc400078e0230 */
[--C-:B------:R-:W-:Y:S02]  /*6b30*/  IMAD.IADD R33, R33, 0x1, R48.reuse ;  /* 0x0000000121217824 */ /* 0x100fe400078e0230 */
[----:B------:R-:W-:Y:S02]  /*6b40*/  @!P0 IMAD.MOV R46, RZ, RZ, R48 ;  /* 0x000000ffff2e8224 */ /* 0x000fe400078e0230 */
[----:B------:R-:W-:Y:S02]  /*6b50*/  @!P4 IMAD.MOV R34, RZ, RZ, R29 ;  /* 0x000000ffff22c224 */ /* 0x000fe400078e021d */
[----:B------:R-:W-:Y:S02]  /*6b60*/  @!P5 IMAD.MOV R35, RZ, RZ, R30 ;  /* 0x000000ffff23d224 */ /* 0x000fe400078e021e */
[----:B------:R-:W-:Y:S01]  /*6b70*/  @!P3 IMAD.MOV R36, RZ, RZ, R31 ;  /* 0x000000ffff24b224 */ /* 0x000fe200078e021f */
[----:B------:R-:W-:Y:S06]  /*6b80*/  @P6 BRA `(.L_x_134) ;  /* 0x0000001000246947 */ /* 0x000fec0003800000 */
[----:B------:R-:W-:Y:S01]  /*6b90*/  ISETP.LT.AND P0, PT, R48, R24, P0 ;  /* 0x000000183000720c */ /* 0x000fe20000701270 */
[----:B------:R-:W-:-:S12]  /*6ba0*/  BSSY.RECONVERGENT B2, `(.L_x_135) ;  /* 0x000000d000027945 */ /* 0x000fd80003800200 */
[----:B------:R-:W-:Y:S05]  /*6bb0*/  @!P0 BRA `(.L_x_136) ;  /* 0x00000000002c8947 */ /* 0x000fea0003800000 */
[----:B------:R-:W-:Y:S01]  /*6bc0*/  UISETP.NE.AND UP0, UPT, UR10, URZ, UPT ;  /* 0x000000ff0a00728c */ /* 0x000fe2000bf05270 */
[----:B------:R-:W-:-:S08]  /*6bd0*/  CS2R R12, SRZ ;  /* 0x00000000000c7805 */ /* 0x000fd0000001ff00 */
[----:B------:R-:W-:Y:S05]  /*6be0*/  BRA.U UP0, `(.L_x_137) ;  /* 0x0000000100087547 */ /* 0x000fea000b800000 */
[----:B------:R-:W0:Y:S02]  /*6bf0*/  LDC.64 R12, c[0x0][0x3d8] ;  /* 0x0000f600ff0c7b82 */ /* 0x000e240000000a00 */
[----:B0-----:R-:W5:Y:S02]  /*6c00*/  LDG.E.64 R12, desc[UR8][R12.64] ;  /* 0x000000080c0c7981 */ /* 0x001f64000c1e1b00 */
.L_x_137:
[----:B------:R-:W0:Y:S01]  /*6c10*/  LDCU.64 UR12, c[0x0][0x390] ;  /* 0x00007200ff0c77ac */ /* 0x000e220008000a00 */
[----:B-----5:R-:W-:-:S04]  /*6c20*/  IADD3 R14, P0, PT, R48, R12, RZ ;  /* 0x0000000c300e7210 */ /* 0x020fc80007f1e0ff */
[----:B------:R-:W-:Y:S02]  /*6c30*/  LEA.HI.X.SX32 R13, R48, R13, 0x1, P0 ;  /* 0x0000000d300d7211 */ /* 0x000fe400000f0eff */
[----:B0-----:R-:W-:-:S04]  /*6c40*/  LEA R12, P0, R14, UR12, 0x2 ;  /* 0x0000000c0e0c7c11 */ /* 0x001fc8000f8010ff */
[----:B------:R-:W-:-:S05]  /*6c50*/  LEA.HI.X R13, R14, UR13, R13, 0x2, P0 ;  /* 0x0000000d0e0d7c11 */ /* 0x000fca00080f140d */
[----:B------:R0:W-:Y:S04]  /*6c60*/  STG.E desc[UR8][R12.64], R47 ;  /* 0x0000002f0c007986 */ /* 0x0001e8000c101908 */
.L_x_136:
[----:B------:R-:W-:Y:S05]  /*6c70*/  BSYNC.RECONVERGENT B2 ;  /* 0x0000000000027941 */ /* 0x000fea0003800200 */
.L_x_135:
[----:B------:R-:W-:Y:S01]  /*6c80*/  LOP3.LUT P0, RZ, R37, 0x2, RZ, 0xc0, !PT ;  /* 0x0000000225ff7812 */ /* 0x000fe2000780c0ff */
[----:B------:R-:W-:Y:S03]  /*6c90*/  BSSY.RECONVERGENT B2, `(.L_x_138) ;  /* 0x000000e000027945 */ /* 0x000fe60003800200 */
[----:B------:R-:W-:-:S13]  /*6ca0*/  ISETP.GE.OR P0, PT, R46, R24, !P0 ;  /* 0x000000182e00720c */ /* 0x000fda0004706670 */
[----:B------:R-:W-:Y:S05]  /*6cb0*/  @P0 BRA `(.L_x_139) ;  /* 0x00000000002c0947 */ /* 0x000fea0003800000 */
[----:B------:R-:W-:Y:S01]  /*6cc0*/  UISETP.NE.AND UP0, UPT, UR10, URZ, UPT ;  /* 0x000000ff0a00728c */ /* 0x000fe2000bf05270 */
[----:B0-----:R-:W-:-:S08]  /*6cd0*/  CS2R R12, SRZ ;  /* 0x00000000000c7805 */ /* 0x001fd0000001ff00 */
[----:B------:R-:W-:Y:S05]  /*6ce0*/  BRA.U UP0, `(.L_x_140) ;  /* 0x0000000100087547 */ /* 0x000fea000b800000 */
[----:B------:R-:W0:Y:S02]  /*6cf0*/  LDC.64 R12, c[0x0][0x3d8] ;  /* 0x0000f600ff0c7b82 */ /* 0x000e240000000a00 */
[----:B0-----:R-:W5:Y:S02]  /*6d00*/  LDG.E.64 R12, desc[UR8][R12.64] ;  /* 0x000000080c0c7981 */ /* 0x001f64000c1e1b00 */
.L_x_140:
[----:B------:R-:W0:Y:S01]  /*6d10*/  LDCU.64 UR12, c[0x0][0x390] ;  /* 0x00007200ff0c77ac */ /* 0x000e220008000a00 */
[----:B-----5:R-:W-:-:S04]  /*6d20*/  IADD3 R14, P0, PT, R46, R12, RZ ;  /* 0x0000000c2e0e7210 */ /* 0x020fc80007f1e0ff */
[----:B------:R-:W-:Y:S02]  /*6d30*/  LEA.HI.X.SX32 R13, R46, R13, 0x1, P0 ;  /* 0x0000000d2e0d7211 */ /* 0x000fe400000f0eff */
[----:B0-----:R-:W-:-:S04]  /*6d40*/  LEA R12, P0, R14, UR12, 0x2 ;  /* 0x0000000c0e0c7c11 */ /* 0x001fc8000f8010ff */
[----:B------:R-:W-:-:S05]  /*6d50*/  LEA.HI.X R13, R14, UR13, R13, 0x2, P0 ;  /* 0x0000000d0e0d7c11 */ /* 0x000fca00080f140d */
[----:B------:R1:W-:Y:S04]  /*6d60*/  STG.E desc[UR8][R12.64], R45 ;  /* 0x0000002d0c007986 */ /* 0x0003e8000c101908 */
.L_x_139:
[----:B------:R-:W-:Y:S05]  /*6d70*/  BSYNC.RECONVERGENT B2 ;  /* 0x0000000000027941 */ /* 0x000fea0003800200 */
.L_x_138:
[----:B------:R-:W-:Y:S01]  /*6d80*/  LOP3.LUT P0, RZ, R37, 0x4, RZ, 0xc0, !PT ;  /* 0x0000000425ff7812 */ /* 0x000fe2000780c0ff */
[----:B------:R-:W-:Y:S03]  /*6d90*/  BSSY.RECONVERGENT B2, `(.L_x_141) ;  /* 0x000000e000027945 */ /* 0x000fe60003800200 */
[----:B------:R-:W-:-:S13]  /*6da0*/  ISETP.GE.OR P0, PT, R43, R24, !P0 ;  /* 0x000000182b00720c */ /* 0x000fda0004706670 */
[----:B------:R-:W-:Y:S05]  /*6db0*/  @P0 BRA `(.L_x_142) ;  /* 0x00000000002c0947 */ /* 0x000fea0003800000 */
[----:B------:R-:W-:Y:S01]  /*6dc0*/  UISETP.NE.AND UP0, UPT, UR10, URZ, UPT ;  /* 0x000000ff0a00728c */ /* 0x000fe2000bf05270 */
[----:B01----:R-:W-:-:S08]  /*6dd0*/  CS2R R12, SRZ ;  /* 0x00000000000c7805 */ /* 0x003fd0000001ff00 */
[----:B------:R-:W-:Y:S05]  /*6de0*/  BRA.U UP0, `(.L_x_143) ;  /* 0x0000000100087547 */ /* 0x000fea000b800000 */
[----:B------:R-:W0:Y:S02]  /*6df0*/  LDC.64 R12, c[0x0][0x3d8] ;  /* 0x0000f600ff0c7b82 */ /* 0x000e240000000a00 */
[----:B0-----:R-:W5:Y:S02]  /*6e00*/  LDG.E.64 R12, desc[UR8][R12.64] ;  /* 0x000000080c0c7981 */ /* 0x001f64000c1e1b00 */
.L_x_143:
[----:B------:R-:W0:Y:S01]  /*6e10*/  LDCU.64 UR12, c[0x0][0x390] ;  /* 0x00007200ff0c77ac */ /* 0x000e220008000a00 */
[----:B-----5:R-:W-:-:S04]  /*6e20*/  IADD3 R14, P0, PT, R43, R12, RZ ;  /* 0x0000000c2b0e7210 */ /* 0x020fc80007f1e0ff */
[----:B------:R-:W-:Y:S02]  /*6e30*/  LEA.HI.X.SX32 R13, R43, R13, 0x1, P0 ;  /* 0x0000000d2b0d7211 */ /* 0x000fe400000f0eff */
[----:B0-----:R-:W-:-:S04]  /*6e40*/  LEA R12, P0, R14, UR12, 0x2 ;  /* 0x0000000c0e0c7c11 */ /* 0x001fc8000f8010ff */
[----:B------:R-:W-:-:S05]  /*6e50*/  LEA.HI.X R13, R14, UR13, R13, 0x2, P0 ;  /* 0x0000000d0e0d7c11 */ /* 0x000fca00080f140d */
[----:B------:R2:W-:Y:S04]  /*6e60*/  STG.E desc[UR8][R12.64], R41 ;  /* 0x000000290c007986 */ /* 0x0005e8000c101908 */
.L_x_142:
[----:B------:R-:W-:Y:S05]  /*6e70*/  BSYNC.RECONVERGENT B2 ;  /* 0x0000000000027941 */ /* 0x000fea0003800200 */
.L_x_141:
[----:B------:R-:W-:Y:S01]  /*6e80*/  LOP3.LUT P0, RZ, R37, 0x8, RZ, 0xc0, !PT ;  /* 0x0000000825ff7812 */ /* 0x000fe2000780c0ff */
[----:B------:R-:W-:Y:S03]  /*6e90*/  BSSY.RECONVERGENT B2, `(.L_x_144) ;  /* 0x000000e000027945 */ /* 0x000fe60003800200 */
[----:B------:R-:W-:-:S13]  /*6ea0*/  ISETP.GE.OR P0, PT, R39, R24, !P0 ;  /* 0x000000182700720c */ /* 0x000fda0004706670 */
[----:B------:R-:W-:Y:S05]  /*6eb0*/  @P0 BRA `(.L_x_145) ;  /* 0x00000000002c0947 */ /* 0x000fea0003800000 */
[----:B------:R-:W-:Y:S01]  /*6ec0*/  UISETP.NE.AND UP0, UPT, UR10, URZ, UPT ;  /* 0x000000ff0a00728c */ /* 0x000fe2000bf05270 */
[----:B012---:R-:W-:-:S08]  /*6ed0*/  CS2R R12, SRZ ;  /* 0x00000000000c7805 */ /* 0x007fd0000001ff00 */
[----:B------:R-:W-:Y:S05]  /*6ee0*/  BRA.U UP0, `(.L_x_146) ;  /* 0x0000000100087547 */ /* 0x000fea000b800000 */
[----:B------:R-:W0:Y:S02]  /*6ef0*/  LDC.64 R12, c[0x0][0x3d8] ;  /* 0x0000f600ff0c7b82 */ /* 0x000e240000000a00 */
[----:B0-----:R-:W5:Y:S02]  /*6f00*/  LDG.E.64 R12, desc[UR8][R12.64] ;  /* 0x000000080c0c7981 */ /* 0x001f64000c1e1b00 */
.L_x_146:
[----:B------:R-:W0:Y:S01]  /*6f10*/  LDCU.64 UR12, c[0x0][0x390] ;  /* 0x00007200ff0c77ac */ /* 0x000e220008000a00 */
[----:B-----5:R-:W-:-:S04]  /*6f20*/  IADD3 R14, P0, PT, R39, R12, RZ ;  /* 0x0000000c270e7210 */ /* 0x020fc80007f1e0ff */
[----:B------:R-:W-:Y:S02]  /*6f30*/  LEA.HI.X.SX32 R13, R39, R13, 0x1, P0 ;  /* 0x0000000d270d7211 */ /* 0x000fe400000f0eff */
[----:B0-----:R-:W-:-:S04]  /*6f40*/  LEA R12, P0, R14, UR12, 0x2 ;  /* 0x0000000c0e0c7c11 */ /* 0x001fc8000f8010ff */
[----:B------:R-:W-:-:S05]  /*6f50*/  LEA.HI.X R13, R14, UR13, R13, 0x2, P0 ;  /* 0x0000000d0e0d7c11 */ /* 0x000fca00080f140d */
[----:B------:R3:W-:Y:S04]  /*6f60*/  STG.E desc[UR8][R12.64], R38 ;  /* 0x000000260c007986 */ /* 0x0007e8000c101908 */
.L_x_145:
[----:B------:R-:W-:Y:S05]  /*6f70*/  BSYNC.RECONVERGENT B2 ;  /* 0x0000000000027941 */ /* 0x000fea0003800200 */
.L_x_144:
[----:B------:R-:W-:Y:S01]  /*6f80*/  LOP3.LUT P0, RZ, R37, 0x10, RZ, 0xc0, !PT ;  /* 0x0000001025ff7812 */ /* 0x000fe2000780c0ff */
[----:B------:R-:W-:Y:S03]  /*6f90*/  BSSY.RECONVERGENT B2, `(.L_x_147) ;  /* 0x000000e000027945 */ /* 0x000fe60003800200 */
[----:B------:R-:W-:-:S13]  /*6fa0*/  ISETP.GE.OR P0, PT, R26, R24, !P0 ;  /* 0x000000181a00720c */ /* 0x000fda0004706670 */
[----:B------:R-:W-:Y:S05]  /*6fb0*/  @P0 BRA `(.L_x_148) ;  /* 0x00000000002c0947 */ /* 0x000fea0003800000 */
[----:B------:R-:W-:Y:S01]  /*6fc0*/  UISETP.NE.AND UP0, UPT, UR10, URZ, UPT ;  /* 0x000000ff0a00728c */ /* 0x000fe2000bf05270 */
[----:B0123--:R-:W-:-:S08]  /*6fd0*/  CS2R R12, SRZ ;  /* 0x00000000000c7805 */ /* 0x00ffd0000001ff00 */
[----:B------:R-:W-:Y:S05]  /*6fe0*/  BRA.U UP0, `(.L_x_149) ;  /* 0x0000000100087547 */ /* 0x000fea000b800000 */
[----:B------:R-:W0:Y:S02]  /*6ff0*/  LDC.64 R12, c[0x0][0x3d8] ;  /* 0x0000f600ff0c7b82 */ /* 0x000e240000000a00 */
[----:B0-----:R-:W5:Y:S02]  /*7000*/  LDG.E.64 R12, desc[UR8][R12.64] ;  /* 0x000000080c0c7981 */ /* 0x001f64000c1e1b00 */
.L_x_149:
[----:B------:R-:W0:Y:S01]  /*7010*/  LDCU.64 UR12, c[0x0][0x390] ;  /* 0x00007200ff0c77ac */ /* 0x000e220008000a00 */
[----:B-----5:R-:W-:-:S04]  /*7020*/  IADD3 R14, P0, PT, R26, R12, RZ ;  /* 0x0000000c1a0e7210 */ /* 0x020fc80007f1e0ff */
[----:B------:R-:W-:Y:S02]  /*7030*/  LEA.HI.X.SX32 R13, R26, R13, 0x1, P0 ;  /* 0x0000000d1a0d7211 */ /* 0x000fe400000f0eff */
[----:B0-----:R-:W-:-:S04]  /*7040*/  LEA R12, P0, R14, UR12, 0x2 ;  /* 0x0000000c0e0c7c11 */ /* 0x001fc8000f8010ff */
[----:B------:R-:W-:-:S05]  /*7050*/  LEA.HI.X R13, R14, UR13, R13, 0x2, P0 ;  /* 0x0000000d0e0d7c11 */ /* 0x000fca00080f140d */
[----:B------:R4:W-:Y:S04]  /*7060*/  STG.E desc[UR8][R12.64], R42 ;  /* 0x0000002a0c007986 */ /* 0x0009e8000c101908 */
.L_x_148:
[----:B------:R-:W-:Y:S05]  /*7070*/  BSYNC.RECONVERGENT B2 ;  /* 0x0000000000027941 */ /* 0x000fea0003800200 */
.L_x_147:
[----:B------:R-:W-:Y:S01]  /*7080*/  LOP3.LUT P0, RZ, R37, 0x40, RZ, 0xc0, !PT ;  /* 0x0000004025ff7812 */ /* 0x000fe2000780c0ff */
[----:B------:R-:W-:Y:S03]  /*7090*/  BSSY.RECONVERGENT B2, `(.L_x_150) ;  /* 0x000000e000027945 */ /* 0x000fe60003800200 */
[----:B------:R-:W-:-:S13]  /*70a0*/  ISETP.GE.OR P0, PT, R27, R24, !P0 ;  /* 0x000000181b00720c */ /* 0x000fda0004706670 */
[----:B------:R-:W-:Y:S05]  /*70b0*/  @P0 BRA `(.L_x_151) ;  /* 0x00000000002c0947 */ /* 0x000fea0003800000 */
[----:B------:R-:W-:Y:S01]  /*70c0*/  UISETP.NE.AND UP0, UPT, UR10, URZ, UPT ;  /* 0x000000ff0a00728c */ /* 0x000fe2000bf05270 */
[----:B01234-:R-:W-:-:S08]  /*70d0*/  CS2R R12, SRZ ;  /* 0x00000000000c7805 */ /* 0x01ffd0000001ff00 */
[----:B------:R-:W-:Y:S05]  /*70e0*/  BRA.U UP0, `(.L_x_152) ;  /* 0x0000000100087547 */ /* 0x000fea000b800000 */
[----:B------:R-:W0:Y:S02]  /*70f0*/  LDC.64 R12, c[0x0][0x3d8] ;  /* 0x0000f600ff0c7b82 */ /* 0x000e240000000a00 */
[----:B0-----:R-:W5:Y:S02]  /*7100*/  LDG.E.64 R12, desc[UR8][R12.64] ;  /* 0x000000080c0c7981 */ /* 0x001f64000c1e1b00 */
.L_x_152:
[----:B------:R-:W0:Y:S01]  /*7110*/  LDCU.64 UR12, c[0x0][0x390] ;  /* 0x00007200ff0c77ac */ /* 0x000e220008000a00 */
[----:B-----5:R-:W-:-:S04]  /*7120*/  IADD3 R14, P0, PT, R27, R12, RZ ;  /* 0x0000000c1b0e7210 */ /* 0x020fc80007f1e0ff */
[----:B------:R-:W-:Y:S02]  /*7130*/  LEA.HI.X.SX32 R13, R27, R13, 0x1, P0 ;  /* 0x0000000d1b0d7211 */ /* 0x000fe400000f0eff */
[----:B0-----:R-:W-:-:S04]  /*7140*/  LEA R12, P0, R14, UR12, 0x2 ;  /* 0x0000000c0e0c7c11 */ /* 0x001fc8000f8010ff */
[----:B------:R-:W-:-:S05]  /*7150*/  LEA.HI.X R13, R14, UR13, R13, 0x2, P0 ;  /* 0x0000000d0e0d7c11 */ /* 0x000fca00080f140d */
[----:B------:R0:W-:Y:S04]  /*7160*/  STG.E desc[UR8][R12.64], R40 ;  /* 0x000000280c007986 */ /* 0x0001e8000c101908 */
.L_x_151:
[----:B------:R-:W-:Y:S05]  /*7170*/  BSYNC.RECONVERGENT B2 ;  /* 0x0000000000027941 */ /* 0x000fea0003800200 */
.L_x_150:
        /* <DEDUP_REMOVED lines=9> */
.L_x_155:
[----:B------:R-:W0:Y:S01]  /*7210*/  LDCU.64 UR12, c[0x0][0x390] ;  /* 0x00007200ff0c77ac */ /* 0x000e220008000a00 */
[----:B-----5:R-:W-:-:S04]  /*7220*/  IADD3 R14, P0, PT, R28, R12, RZ ;  /* 0x0000000c1c0e7210 */ /* 0x020fc80007f1e0ff */
[----:B------:R-:W-:Y:S02]  /*7230*/  LEA.HI.X.SX32 R13, R28, R13, 0x1, P0 ;  /* 0x0000000d1c0d7211 */ /* 0x000fe400000f0eff */
[----:B0-----:R-:W-:-:S04]  /*7240*/  LEA R12, P0, R14, UR12, 0x2 ;  /* 0x0000000c0e0c7c11 */ /* 0x001fc8000f8010ff */
[----:B------:R-:W-:-:S05]  /*7250*/  LEA.HI.X R13, R14, UR13, R13, 0x2, P0 ;  /* 0x0000000d0e0d7c11 */ /* 0x000fca00080f140d */
[----:B------:R0:W-:Y:S04]  /*7260*/  STG.E desc[UR8][R12.64], R0 ;  /* 0x000000000c007986 */ /* 0x0001e8000c101908 */
.L_x_154:
[----:B------:R-:W-:Y:S05]  /*7270*/  BSYNC.RECONVERGENT B2 ;  /* 0x0000000000027941 */ /* 0x000fea0003800200 */
.L_x_153:
[----:B------:R-:W-:Y:S01]  /*7280*/  ISETP.GE.OR P1, PT, R11, R24, !P1 ;  /* 0x000000180b00720c */ /* 0x000fe20004f26670 */
[----:B------:R-:W-:-:S12]  /*7290*/  BSSY.RECONVERGENT B2, `(.L_x_156) ;  /* 0x000000d000027945 */ /* 0x000fd80003800200 */
[----:B------:R-:W-:Y:S05]  /*72a0*/  @P1 BRA `(.L_x_157) ;  /* 0x00000000002c1947 */ /* 0x000fea0003800000 */
[----:B------:R-:W-:Y:S01]  /*72b0*/  UISETP.NE.AND UP0, UPT, UR10, URZ, UPT ;  /* 0x000000ff0a00728c */ /* 0x000fe2000bf05270 */
[----:B01234-:R-:W-:-:S08]  /*72c0*/  CS2R R12, SRZ ;  /* 0x00000000000c7805 */ /* 0x01ffd0000001ff00 */
[----:B------:R-:W-:Y:S05]  /*72d0*/  BRA.U UP0, `(.L_x_158) ;  /* 0x0000000100087547 */ /* 0x000fea000b800000 */
[----:B------:R-:W0:Y:S02]  /*72e0*/  LDC.64 R12, c[0x0][0x3d8] ;  /* 0x0000f600ff0c7b82 */ /* 0x000e240000000a00 */
[----:B0-----:R-:W5:Y:S02]  /*72f0*/  LDG.E.64 R12, desc[UR8][R12.64] ;  /* 0x000000080c0c7981 */ /* 0x001f64000c1e1b00 */
.L_x_158:
[----:B------:R-:W0:Y:S01]  /*7300*/  LDCU.64 UR12, c[0x0][0x390] ;  /* 0x00007200ff0c77ac */ /* 0x000e220008000a00 */
[----:B-----5:R-:W-:-:S04]  /*7310*/  IADD3 R0, P0, PT, R11, R12, RZ ;  /* 0x0000000c0b007210 */ /* 0x020fc80007f1e0ff */
[----:B------:R-:W-:Y:S02]  /*7320*/  LEA.HI.X.SX32 R11, R11, R13, 0x1, P0 ;  /* 0x0000000d0b0b7211 */ /* 0x000fe400000f0eff */
[----:B0-----:R-:W-:-:S04]  /*7330*/  LEA R12, P0, R0, UR12, 0x2 ;  /* 0x0000000c000c7c11 */ /* 0x001fc8000f8010ff */
[----:B------:R-:W-:-:S05]  /*7340*/  LEA.HI.X R13, R0, UR13, R11, 0x2, P0 ;  /* 0x0000000d000d7c11 */ /* 0x000fca00080f140b */
[----:B------:R0:W-:Y:S04]  /*7350*/  STG.E desc[UR8][R12.64], R2 ;  /* 0x000000020c007986 */ /* 0x0001e8000c101908 */
.L_x_157:
[----:B------:R-:W-:Y:S05]  /*7360*/  BSYNC.RECONVERGENT B2 ;  /* 0x0000000000027941 */ /* 0x000fea0003800200 */
.L_x_156:
        /* <DEDUP_REMOVED lines=8> */
.L_x_161:
[----:B------:R-:W0:Y:S01]  /*73f0*/  LDCU.64 UR12, c[0x0][0x390] ;  /* 0x00007200ff0c77ac */ /* 0x000e220008000a00 */
[----:B-----5:R-:W-:-:S04]  /*7400*/  IADD3 R0, P0, PT, R25, R12, RZ ;  /* 0x0000000c19007210 */ /* 0x020fc80007f1e0ff */
[----:B------:R-:W-:Y:S02]  /*7410*/  LEA.HI.X.SX32 R13, R25, R13, 0x1, P0 ;  /* 0x0000000d190d7211 */ /* 0x000fe400000f0eff */
[----:B0-----:R-:W-:-:S04]  /*7420*/  LEA R12, P0, R0, UR12, 0x2 ;  /* 0x0000000c000c7c11 */ /* 0x001fc8000f8010ff */
[----:B------:R-:W-:-:S05]  /*7430*/  LEA.HI.X R13, R0, UR13, R13, 0x2, P0 ;  /* 0x0000000d000d7c11 */ /* 0x000fca00080f140d */
[----:B------:R0:W-:Y:S04]  /*7440*/  STG.E desc[UR8][R12.64], R3 ;  /* 0x000000030c007986 */ /* 0x0001e8000c101908 */
.L_x_160:
[----:B------:R-:W-:Y:S05]  /*7450*/  BSYNC.RECONVERGENT B2 ;  /* 0x0000000000027941 */ /* 0x000fea0003800200 */
.L_x_159:
[----:B------:R-:W-:Y:S01]  /*7460*/  ISETP.GE.OR P3, PT, R31, R24, !P3 ;  /* 0x000000181f00720c */ /* 0x000fe20005f66670 */
[----:B------:R-:W-:-:S12]  /*7470*/  BSSY.RECONVERGENT B2, `(.L_x_162) ;  /* 0x000000d000027945 */ /* 0x000fd80003800200 */
[----:B------:R-:W-:Y:S05]  /*7480*/  @P3 BRA `(.L_x_163) ;  /* 0x00000000002c3947 */ /* 0x000fea0003800000 */
[----:B------:R-:W-:Y:S01]  /*7490*/  UISETP.NE.AND UP0, UPT, UR10, URZ, UPT ;  /* 0x000000ff0a00728c */ /* 0x000fe2000bf05270 */
[----:B0-----:R-:W-:-:S08]  /*74a0*/  CS2R R2, SRZ ;  /* 0x0000000000027805 */ /* 0x001fd0000001ff00 */
[----:B------:R-:W-:Y:S05]  /*74b0*/  BRA.U UP0, `(.L_x_164) ;  /* 0x0000000100087547 */ /* 0x000fea000b800000 */
[----:B------:R-:W0:Y:S02]  /*74c0*/  LDC.64 R2, c[0x0][0x3d8] ;  /* 0x0000f600ff027b82 */ /* 0x000e240000000a00 */
[----:B0-----:R-:W5:Y:S02]  /*74d0*/  LDG.E.64 R2, desc[UR8][R2.64] ;  /* 0x0000000802027981 */ /* 0x001f64000c1e1b00 */
.L_x_164:
[----:B------:R-:W0:Y:S01]  /*74e0*/  LDCU.64 UR12, c[0x0][0x390] ;  /* 0x00007200ff0c77ac */ /* 0x000e220008000a00 */
[----:B-----5:R-:W-:-:S04]  /*74f0*/  IADD3 R0, P0, PT, R31, R2, RZ ;  /* 0x000000021f007210 */ /* 0x020fc80007f1e0ff */
[----:B------:R-:W-:Y:S02]  /*7500*/  LEA.HI.X.SX32 R3, R31, R3, 0x1, P0 ;  /* 0x000000031f037211 */ /* 0x000fe400000f0eff */
[----:B0-----:R-:W-:-:S04]  /*7510*/  LEA R2, P0, R0, UR12, 0x2 ;  /* 0x0000000c00027c11 */ /* 0x001fc8000f8010ff */
[----:B------:R-:W-:-:S05]  /*7520*/  LEA.HI.X R3, R0, UR13, R3, 0x2, P0 ;  /* 0x0000000d00037c11 */ /* 0x000fca00080f1403 */
[----:B------:R0:W-:Y:S04]  /*7530*/  STG.E desc[UR8][R2.64], R4 ;  /* 0x0000000402007986 */ /* 0x0001e8000c101908 */
.L_x_163:
[----:B------:R-:W-:Y:S05]  /*7540*/  BSYNC.RECONVERGENT B2 ;  /* 0x0000000000027941 */ /* 0x000fea0003800200 */
.L_x_162:
[----:B------:R-:W-:Y:S01]  /*7550*/  LOP3.LUT P0, RZ, R37, 0x400, RZ, 0xc0, !PT ;  /* 0x0000040025ff7812 */ /* 0x000fe2000780c0ff */
[----:B------:R-:W-:Y:S03]  /*7560*/  BSSY.RECONVERGENT B2, `(.L_x_165) ;  /* 0x000000e000027945 */ /* 0x000fe60003800200 */
[----:B------:R-:W-:-:S13]  /*7570*/  ISETP.GE.OR P0, PT, R36, R24, !P0 ;  /* 0x000000182400720c */ /* 0x000fda0004706670 */
[----:B------:R-:W-:Y:S05]  /*7580*/  @P0 BRA `(.L_x_166) ;  /* 0x00000000002c0947 */ /* 0x000fea0003800000 */
[----:B------:R-:W-:Y:S01]  /*7590*/  UISETP.NE.AND UP0, UPT, UR10, URZ, UPT ;  /* 0x000000ff0a00728c */ /* 0x000fe2000bf05270 */
[----:B0-----:R-:W-:Y:S01]  /*75a0*/  CS2R R2, SRZ ;  /* 0x0000000000027805 */ /* 0x001fe2000001ff00 */
[----:B------:R-:W0:Y:S07]  /*75b0*/  LDCU.64 UR12, c[0x0][0x390] ;  /* 0x00007200ff0c77ac */ /* 0x000e2e0008000a00 */
[----:B------:R-:W-:Y:S05]  /*75c0*/  BRA.U UP0, `(.L_x_167) ;  /* 0x0000000100087547 */ /* 0x000fea000b800000 */
[----:B------:R-:W1:Y:S02]  /*75d0*/  LDC.64 R2, c[0x0][0x3d8] ;  /* 0x0000f600ff027b82 */ /* 0x000e640000000a00 */
[----:B-1----:R-:W5:Y:S02]  /*75e0*/  LDG.E.64 R2, desc[UR8][R2.64] ;  /* 0x0000000802027981 */ /* 0x002f64000c1e1b00 */
.L_x_167:
[----:B-----5:R-:W-:-:S04]  /*75f0*/  IADD3 R0, P0, PT, R36, R2, RZ ;  /* 0x0000000224007210 */ /* 0x020fc80007f1e0ff */
[----:B------:R-:W-:Y:S02]  /*7600*/  LEA.HI.X.SX32 R3, R36, R3, 0x1, P0 ;  /* 0x0000000324037211 */ /* 0x000fe400000f0eff */
[----:B0-----:R-:W-:-:S04]  /*7610*/  LEA R2, P0, R0, UR12, 0x2 ;  /* 0x0000000c00027c11 */ /* 0x001fc8000f8010ff */
[----:B------:R-:W-:-:S05]  /*7620*/  LEA.HI.X R3, R0, UR13, R3, 0x2, P0 ;  /* 0x0000000d00037c11 */ /* 0x000fca00080f1403 */
[----:B------:R0:W-:Y:S04]  /*7630*/  STG.E desc[UR8][R2.64], R5 ;  /* 0x0000000502007986 */ /* 0x0001e8000c101908 */
.L_x_166:
[----:B------:R-:W-:Y:S05]  /*7640*/  BSYNC.RECONVERGENT B2 ;  /* 0x0000000000027941 */ /* 0x000fea0003800200 */
.L_x_165:
[----:B------:R-:W-:Y:S01]  /*7650*/  ISETP.GE.OR P4, PT, R29, R24, !P4 ;  /* 0x000000181d00720c */ /* 0x000fe20006786670 */
[----:B------:R-:W-:-:S12]  /*7660*/  BSSY.RECONVERGENT B2, `(.L_x_168) ;  /* 0x000000d000027945 */ /* 0x000fd80003800200 */
[----:B------:R-:W-:Y:S05]  /*7670*/  @P4 BRA `(.L_x_169) ;  /* 0x00000000002c4947 */ /* 0x000fea0003800000 */
[----:B------:R-:W-:Y:S01]  /*7680*/  UISETP.NE.AND UP0, UPT, UR10, URZ, UPT ;  /* 0x000000ff0a00728c */ /* 0x000fe2000bf05270 */
[----:B0-----:R-:W-:Y:S01]  /*7690*/  CS2R R2, SRZ ;  /* 0x0000000000027805 */ /* 0x001fe2000001ff00 */
[----:B------:R-:W0:Y:S07]  /*76a0*/  LDCU.64 UR12, c[0x0][0x390] ;  /* 0x00007200ff0c77ac */ /* 0x000e2e0008000a00 */
[----:B------:R-:W-:Y:S05]  /*76b0*/  BRA.U UP0, `(.L_x_170) ;  /* 0x0000000100087547 */ /* 0x000fea000b800000 */
[----:B------:R-:W1:Y:S02]  /*76c0*/  LDC.64 R2, c[0x0][0x3d8] ;  /* 0x0000f600ff027b82 */ /* 0x000e640000000a00 */
[----:B-1----:R-:W5:Y:S02]  /*76d0*/  LDG.E.64 R2, desc[UR8][R2.64] ;  /* 0x0000000802027981 */ /* 0x002f64000c1e1b00 */
.L_x_170:
[----:B-----5:R-:W-:-:S04]  /*76e0*/  IADD3 R0, P0, PT, R29, R2, RZ ;  /* 0x000000021d007210 */ /* 0x020fc80007f1e0ff */
[----:B------:R-:W-:Y:S02]  /*76f0*/  LEA.HI.X.SX32 R3, R29, R3, 0x1, P0 ;  /* 0x000000031d037211 */ /* 0x000fe400000f0eff */
[----:B0-----:R-:W-:-:S04]  /*7700*/  LEA R2, P0, R0, UR12, 0x2 ;  /* 0x0000000c00027c11 */ /* 0x001fc8000f8010ff */
[----:B------:R-:W-:-:S05]  /*7710*/  LEA.HI.X R3, R0, UR13, R3, 0x2, P0 ;  /* 0x0000000d00037c11 */ /* 0x000fca00080f1403 */
[----:B------:R0:W-:Y:S04]  /*7720*/  STG.E desc[UR8][R2.64], R6 ;  /* 0x0000000602007986 */ /* 0x0001e8000c101908 */
.L_x_169:
[----:B------:R-:W-:Y:S05]  /*7730*/  BSYNC.RECONVERGENT B2 ;  /* 0x0000000000027941 */ /* 0x000fea0003800200 */
.L_x_168:
        /* <DEDUP_REMOVED lines=10> */
.L_x_173:
[----:B-----5:R-:W-:-:S04]  /*77e0*/  IADD3 R0, P0, PT, R34, R2, RZ ;  /* 0x0000000222007210 */ /* 0x020fc80007f1e0ff */
[----:B------:R-:W-:Y:S02]  /*77f0*/  LEA.HI.X.SX32 R3, R34, R3, 0x1, P0 ;  /* 0x0000000322037211 */ /* 0x000fe400000f0eff */
[----:B0-----:R-:W-:-:S04]  /*7800*/  LEA R2, P0, R0, UR12, 0x2 ;  /* 0x0000000c00027c11 */ /* 0x001fc8000f8010ff */
[----:B------:R-:W-:-:S05]  /*7810*/  LEA.HI.X R3, R0, UR13, R3, 0x2, P0 ;  /* 0x0000000d00037c11 */ /* 0x000fca00080f1403 */
[----:B------:R0:W-:Y:S04]  /*7820*/  STG.E desc[UR8][R2.64], R7 ;  /* 0x0000000702007986 */ /* 0x0001e8000c101908 */
.L_x_172:
[----:B------:R-:W-:Y:S05]  /*7830*/  BSYNC.RECONVERGENT B2 ;  /* 0x0000000000027941 */ /* 0x000fea0003800200 */
.L_x_171:
        /* <DEDUP_REMOVED lines=9> */
.L_x_176:
[----:B-----5:R-:W-:-:S04]  /*78d0*/  IADD3 R0, P0, PT, R30, R2, RZ ;  /* 0x000000021e007210 */ /* 0x020fc80007f1e0ff */
[----:B------:R-:W-:Y:S02]  /*78e0*/  LEA.HI.X.SX32 R3, R30, R3, 0x1, P0 ;  /* 0x000000031e037211 */ /* 0x000fe400000f0eff */
[----:B0-----:R-:W-:-:S04]  /*78f0*/  LEA R2, P0, R0, UR12, 0x2 ;  /* 0x0000000c00027c11 */ /* 0x001fc8000f8010ff */
[----:B------:R-:W-:-:S05]  /*7900*/  LEA.HI.X R3, R0, UR13, R3, 0x2, P0 ;  /* 0x0000000d00037c11 */ /* 0x000fca00080f1403 */
[----:B------:R0:W-:Y:S04]  /*7910*/  STG.E desc[UR8][R2.64], R8 ;  /* 0x0000000802007986 */ /* 0x0001e8000c101908 */
.L_x_175:
[----:B------:R-:W-:Y:S05]  /*7920*/  BSYNC.RECONVERGENT B2 ;  /* 0x0000000000027941 */ /* 0x000fea0003800200 */
.L_x_174:
        /* <DEDUP_REMOVED lines=10> */
.L_x_179:
[----:B-----5:R-:W-:-:S04]  /*79d0*/  IADD3 R0, P0, PT, R35, R2, RZ ;  /* 0x0000000223007210 */ /* 0x020fc80007f1e0ff */
[----:B------:R-:W-:Y:S02]  /*79e0*/  LEA.HI.X.SX32 R3, R35, R3, 0x1, P0 ;  /* 0x0000000323037211 */ /* 0x000fe400000f0eff */
[----:B0-----:R-:W-:-:S04]  /*79f0*/  LEA R2, P0, R0, UR12, 0x2 ;  /* 0x0000000c00027c11 */ /* 0x001fc8000f8010ff */
[----:B------:R-:W-:-:S05]  /*7a00*/  LEA.HI.X R3, R0, UR13, R3, 0x2, P0 ;  /* 0x0000000d00037c11 */ /* 0x000fca00080f1403 */
[----:B------:R0:W-:Y:S04]  /*7a10*/  STG.E desc[UR8][R2.64], R9 ;  /* 0x0000000902007986 */ /* 0x0001e8000c101908 */
.L_x_178:
[----:B------:R-:W-:Y:S05]  /*7a20*/  BSYNC.RECONVERGENT B2 ;  /* 0x0000000000027941 */ /* 0x000fea0003800200 */
.L_x_177:
        /* <DEDUP_REMOVED lines=10> */
.L_x_182:
[----:B-----5:R-:W-:-:S04]  /*7ad0*/  IADD3 R0, P0, PT, R32, R2, RZ ;  /* 0x0000000220007210 */ /* 0x020fc80007f1e0ff */
[----:B------:R-:W-:Y:S02]  /*7ae0*/  LEA.HI.X.SX32 R3, R32, R3, 0x1, P0 ;  /* 0x0000000320037211 */ /* 0x000fe400000f0eff */
[----:B0-----:R-:W-:-:S04]  /*7af0*/  LEA R2, P0, R0, UR12, 0x2 ;  /* 0x0000000c00027c11 */ /* 0x001fc8000f8010ff */
[----:B------:R-:W-:-:S05]  /*7b00*/  LEA.HI.X R3, R0, UR13, R3, 0x2, P0 ;  /* 0x0000000d00037c11 */ /* 0x000fca00080f1403 */
[----:B------:R0:W-:Y:S04]  /*7b10*/  STG.E desc[UR8][R2.64], R10 ;  /* 0x0000000a02007986 */ /* 0x0001e8000c101908 */
.L_x_181:
[----:B------:R-:W-:Y:S05]  /*7b20*/  BSYNC.RECONVERGENT B2 ;  /* 0x0000000000027941 */ /* 0x000fea0003800200 */
.L_x_180:
[----:B------:R-:W-:-:S04]  /*7b30*/  LOP3.LUT P0, RZ, R37, 0x1, RZ, 0xc0, !PT ;  /* 0x0000000125ff7812 */ /* 0x000fc8000780c0ff */
        /* <DEDUP_REMOVED lines=8> */
.L_x_184:
[----:B-----5:R-:W-:-:S04]  /*7bc0*/  IADD3 R0, P0, PT, R33, R2, RZ ;  /* 0x0000000221007210 */ /* 0x020fc80007f1e0ff */
[----:B------:R-:W-:Y:S02]  /*7bd0*/  LEA.HI.X.SX32 R3, R33, R3, 0x1, P0 ;  /* 0x0000000321037211 */ /* 0x000fe400000f0eff */
[----:B0-----:R-:W-:-:S04]  /*7be0*/  LEA R2, P0, R0, UR12, 0x2 ;  /* 0x0000000c00027c11 */ /* 0x001fc8000f8010ff */
[----:B------:R-:W-:-:S05]  /*7bf0*/  LEA.HI.X R3, R0, UR13, R3, 0x2, P0 ;  /* 0x0000000d00037c11 */ /* 0x000fca00080f1403 */
[----:B------:R0:W-:Y:S01]  /*7c00*/  STG.E desc[UR8][R2.64], R44 ;  /* 0x0000002c02007986 */ /* 0x0001e2000c101908 */
[----:B------:R-:W-:Y:S05]  /*7c10*/  BRA `(.L_x_183) ;  /* 0x0000000800807947 */ /* 0x000fea0003800000 */
.L_x_134:
[----:B------:R-:W-:Y:S01]  /*7c20*/  BAR.SYNC.DEFER_BLOCKING 0x0 ;  /* 0x0000000000007b1d */ /* 0x000fe20000010000 */
[----:B------:R-:W-:Y:S02]  /*7c30*/  P2R R50, PR, RZ, 0x2 ;  /* 0x00000002ff327803 */ /* 0x000fe40000000000 */
[----:B------:R-:W-:Y:S02]  /*7c40*/  @P0 LEA R48, R48, UR4, 0x2 ;  /* 0x0000000430300c11 */ /* 0x000fe4000f8e10ff */
[C---:B------:R-:W-:Y:S01]  /*7c50*/  LOP3.LUT P1, RZ, R37.reuse, 0x4, RZ, 0xc0, !PT ;  /* 0x0000000425ff7812 */ /* 0x040fe2000782c0ff */
[----:B------:R-:W0:Y:S01]  /*7c60*/  LDCU.64 UR12, c[0x0][0x390] ;  /* 0x00007200ff0c77ac */ /* 0x000e220008000a00 */
[----:B------:R-:W-:Y:S01]  /*7c70*/  P2R R53, PR, RZ, 0x4 ;  /* 0x00000004ff357803 */ /* 0x000fe20000000000 */
[----:B------:R1:W-:Y:S01]  /*7c80*/  STL [R1+0x4], R12 ;  /* 0x0000040c01007387 */ /* 0x0003e20000100800 */
[C---:B------:R-:W-:Y:S02]  /*7c90*/  LOP3.LUT P2, RZ, R37.reuse, 0x8, RZ, 0xc0, !PT ;  /* 0x0000000825ff7812 */ /* 0x040fe4000784c0ff */
[----:B------:R-:W-:Y:S01]  /*7ca0*/  P2R R52, PR, RZ, 0x8 ;  /* 0x00000008ff347803 */ /* 0x000fe20000000000 */
[----:B------:R2:W-:Y:S01]  /*7cb0*/  STL [R1], R50 ;  /* 0x0000003201007387 */ /* 0x0005e20000100800 */
[----:B------:R-:W-:-:S02]  /*7cc0*/  LOP3.LUT P3, RZ, R37, 0x10, RZ, 0xc0, !PT ;  /* 0x0000001025ff7812 */ /* 0x000fc4000786c0ff */
[----:B------:R-:W-:Y:S02]  /*7cd0*/  P2R R51, PR, RZ, 0x10 ;  /* 0x00000010ff337803 */ /* 0x000fe40000000000 */
[C---:B------:R-:W-:Y:S02]  /*7ce0*/  LOP3.LUT P4, RZ, R37.reuse, 0x40, RZ, 0xc0, !PT ;  /* 0x0000004025ff7812 */ /* 0x040fe4000788c0ff */
[----:B-1----:R-:W-:Y:S02]  /*7cf0*/  P2R R12, PR, RZ, 0x2 ;  /* 0x00000002ff0c7803 */ /* 0x002fe40000000000 */
[C---:B------:R-:W-:Y:S02]  /*7d00*/  LOP3.LUT P1, RZ, R37.reuse, 0x2, RZ, 0xc0, !PT ;  /* 0x0000000225ff7812 */ /* 0x040fe4000782c0ff */
[----:B------:R-:W-:Y:S01]  /*7d10*/  LOP3.LUT P6, RZ, R37, 0x1, RZ, 0xc0, !PT ;  /* 0x0000000125ff7812 */ /* 0x000fe200078cc0ff */
[----:B------:R1:W-:Y:S01]  /*7d20*/  @P0 STS [R48], R47 ;  /* 0x0000002f30000388 */ /* 0x0003e20000000800 */
[----:B------:R-:W-:-:S02]  /*7d30*/  @P2 LEA R39, R39, UR4, 0x2 ;  /* 0x0000000427272c11 */ /* 0x000fc4000f8e10ff */
[----:B--2---:R-:W-:Y:S02]  /*7d40*/  P2R R50, PR, RZ, 0x20 ;  /* 0x00000020ff327803 */ /* 0x004fe40000000000 */
[----:B------:R-:W-:Y:S01]  /*7d50*/  LOP3.LUT P5, RZ, R37, 0x100, RZ, 0xc0, !PT ;  /* 0x0000010025ff7812 */ /* 0x000fe200078ac0ff */
[----:B-1----:R-:W2:Y:S04]  /*7d60*/  LDL.LU R48, [R1] ;  /* 0x0000000001307983 */ /* 0x002ea80000300800 */
[----:B------:R-:W-:Y:S02]  /*7d70*/  @P1 LEA R46, R46, UR4, 0x2 ;  /* 0x000000042e2e1c11 */ /* 0x000fe4000f8e10ff */
[----:B------:R-:W-:Y:S02]  /*7d80*/  @P4 LEA R27, R27, UR4, 0x2 ;  /* 0x000000041b1b4c11 */ /* 0x000fe4000f8e10ff */
[----:B------:R-:W-:Y:S01]  /*7d90*/  LOP3.LUT P0, RZ, R37, 0x20, RZ, 0xc0, !PT ;  /* 0x0000002025ff7812 */ /* 0x000fe2000780c0ff */
[----:B------:R-:W-:Y:S01]  /*7da0*/  @P1 STS [R46], R45 ;  /* 0x0000002d2e001388 */ /* 0x000fe20000000800 */
[----:B------:R-:W-:-:S03]  /*7db0*/  ISETP.NE.AND P1, PT, R12, RZ, PT ;  /* 0x000000ff0c00720c */ /* 0x000fc60003f25270 */
[----:B------:R1:W5:Y:S01]  /*7dc0*/  LDL.LU R12, [R1+0x4] ;  /* 0x00000400010c7983 */ /* 0x0003620000300800 */
[----:B------:R-:W-:Y:S02]  /*7dd0*/  @P5 LEA R47, R28, UR4, 0x2 ;  /* 0x000000041c2f5c11 */ /* 0x000fe4000f8e10ff */
[----:B------:R-:W-:-:S07]  /*7de0*/  @P6 LEA R33, R33, UR4, 0x2 ;  /* 0x0000000421216c11 */ /* 0x000fce000f8e10ff */
[----:B------:R-:W-:-:S05]  /*7df0*/  @P1 LEA R43, R43, UR4, 0x2 ;  /* 0x000000042b2b1c11 */ /* 0x000fca000f8e10ff */
[----:B------:R-:W-:Y:S04]  /*7e00*/  @P1 STS [R43], R41 ;  /* 0x000000292b001388 */ /* 0x000fe80000000800 */
[----:B------:R-:W-:Y:S01]  /*7e10*/  @P2 STS [R39], R38 ;  /* 0x0000002627002388 */ /* 0x000fe20000000800 */
[----:B------:R-:W-:Y:S02]  /*7e20*/  ISETP.NE.AND P2, PT, R53, RZ, PT ;  /* 0x000000ff3500720c */ /* 0x000fe40003f45270 */
[----:B------:R-:W-:-:S05]  /*7e30*/  @P3 LEA R53, R26, UR4, 0x2 ;  /* 0x000000041a353c11 */ /* 0x000fca000f8e10ff */
[----:B------:R-:W-:Y:S01]  /*7e40*/  @P3 STS [R53], R42 ;  /* 0x0000002a35003388 */ /* 0x000fe20000000800 */
[----:B------:R-:W-:-:S03]  /*7e50*/  ISETP.NE.AND P3, PT, R52, RZ, PT ;  /* 0x000000ff3400720c */ /* 0x000fc60003f65270 */
[----:B------:R-:W-:Y:S01]  /*7e60*/  @P4 STS [R27], R40 ;  /* 0x000000281b004388 */ /* 0x000fe20000000800 */
[----:B------:R-:W-:Y:S02]  /*7e70*/  ISETP.NE.AND P4, PT, R51, RZ, PT ;  /* 0x000000ff3300720c */ /* 0x000fe40003f85270 */
[----:B------:R-:W-:Y:S01]  /*7e80*/  @P2 LEA R26, R25, UR4, 0x2 ;  /* 0x00000004191a2c11 */ /* 0x000fe2000f8e10ff */
[----:B------:R-:W-:Y:S01]  /*7e90*/  @P5 STS [R47], R0 ;  /* 0x000000002f005388 */ /* 0x000fe20000000800 */
[----:B------:R-:W-:-:S05]  /*7ea0*/  ISETP.NE.AND P5, PT, R50, RZ, PT ;  /* 0x000000ff3200720c */ /* 0x000fca0003fa5270 */
[----:B------:R-:W-:-:S04]  /*7eb0*/  @P3 LEA R31, R31, UR4, 0x2 ;  /* 0x000000041f1f3c11 */ /* 0x000fc8000f8e10ff */
[----:B------:R-:W-:-:S04]  /*7ec0*/  @P4 LEA R29, R29, UR4, 0x2 ;  /* 0x000000041d1d4c11 */ /* 0x000fc8000f8e10ff */
[----:B------:R-:W-:Y:S02]  /*7ed0*/  @P5 LEA R25, R30, UR4, 0x2 ;  /* 0x000000041e195c11 */ /* 0x000fe4000f8e10ff */
[----:B--2---:R-:W-:-:S13]  /*7ee0*/  ISETP.NE.AND P1, PT, R48, RZ, PT ;  /* 0x000000ff3000720c */ /* 0x004fda0003f25270 */
[----:B------:R-:W-:-:S05]  /*7ef0*/  @P1 LEA R11, R11, UR4, 0x2 ;  /* 0x000000040b0b1c11 */ /* 0x000fca000f8e10ff */
[----:B------:R2:W-:Y:S01]  /*7f00*/  @P1 STS [R11], R2 ;  /* 0x000000020b001388 */ /* 0x0005e20000000800 */
[----:B------:R-:W-:-:S03]  /*7f10*/  LOP3.LUT P1, RZ, R37, 0x80, RZ, 0xc0, !PT ;  /* 0x0000008025ff7812 */ /* 0x000fc6000782c0ff */
[----:B------:R1:W-:Y:S01]  /*7f20*/  @P2 STS [R26], R3 ;  /* 0x000000031a002388 */ /* 0x0003e20000000800 */
[----:B------:R-:W-:-:S03]  /*7f30*/  LOP3.LUT P2, RZ, R37, 0x200, RZ, 0xc0, !PT ;  /* 0x0000020025ff7812 */ /* 0x000fc6000784c0ff */
[----:B------:R1:W-:Y:S01]  /*7f40*/  @P3 STS [R31], R4 ;  /* 0x000000041f003388 */ /* 0x0003e20000000800 */
[----:B------:R-:W-:Y:S02]  /*7f50*/  LOP3.LUT P3, RZ, R37, 0x400, RZ, 0xc0, !PT ;  /* 0x0000040025ff7812 */ /* 0x000fe4000786c0ff */
[----:B--2---:R-:W-:-:S03]  /*7f60*/  @P0 LEA R11, R32, UR4, 0x2 ;  /* 0x00000004200b0c11 */ /* 0x004fc6000f8e10ff */
[----:B------:R-:W-:-:S04]  /*7f70*/  @P1 LEA R0, R35, UR4, 0x2 ;  /* 0x0000000423001c11 */ /* 0x000fc8000f8e10ff */
[----:B------:R-:W-:-:S04]  /*7f80*/  @P2 LEA R34, R34, UR4, 0x2 ;  /* 0x0000000422222c11 */ /* 0x000fc8000f8e10ff */
[----:B------:R-:W-:-:S05]  /*7f90*/  @P3 LEA R36, R36, UR4, 0x2 ;  /* 0x0000000424243c11 */ /* 0x000fca000f8e10ff */
[----:B------:R1:W-:Y:S04]  /*7fa0*/  @P3 STS [R36], R5 ;  /* 0x0000000524003388 */ /* 0x0003e80000000800 */
[----:B------:R1:W-:Y:S04]  /*7fb0*/  @P4 STS [R29], R6 ;  /* 0x000000061d004388 */ /* 0x0003e80000000800 */
[----:B------:R1:W-:Y:S04]  /*7fc0*/  @P2 STS [R34], R7 ;  /* 0x0000000722002388 */ /* 0x0003e80000000800 */
[----:B------:R1:W-:Y:S04]  /*7fd0*/  @P5 STS [R25], R8 ;  /* 0x0000000819005388 */ /* 0x0003e80000000800 */
[----:B------:R1:W-:Y:S04]  /*7fe0*/  @P1 STS [R0], R9 ;  /* 0x0000000900001388 */ /* 0x0003e80000000800 */
[----:B------:R1:W-:Y:S01]  /*7ff0*/  @P0 STS [R11], R10 ;  /* 0x0000000a0b000388 */ /* 0x0003e20000000800 */
[----:B------:R-:W-:-:S03]  /*8000*/  ISETP.GE.U32.AND P0, PT, R49, R24, PT ;  /* 0x000000183100720c */ /* 0x000fc60003f06070 */
[----:B------:R1:W-:Y:S01]  /*8010*/  @P6 STS [R33], R44 ;  /* 0x0000002c21006388 */ /* 0x0003e20000000800 */
[----:B------:R-:W-:Y:S09]  /*8020*/  BAR.SYNC.DEFER_BLOCKING 0x0 ;  /* 0x0000000000007b1d */ /* 0x000ff20000010000 */
[----:B01----:R-:W-:Y:S05]  /*8030*/  @P0 BRA `(.L_x_183) ;  /* 0x0000000400780947 */ /* 0x003fea0003800000 */
[----:B------:R-:W-:Y:S01]  /*8040*/  IADD3 R13, PT, PT, R15, R13, R14 ;  /* 0x0000000d0f0d7210 */ /* 0x000fe20007ffe00e */
[----:B------:R-:W-:Y:S03]  /*8050*/  BSSY.RECONVERGENT B2, `(.L_x_185) ;  /* 0x0000023000027945 */ /* 0x000fe60003800200 */
[----:B------:R-:W-:-:S04]  /*8060*/  IADD3 R13, PT, PT, R17, R13, R16 ;  /* 0x0000000d110d7210 */ /* 0x000fc80007ffe010 */
[----:B------:R-:W-:-:S04]  /*8070*/  IADD3 R13, PT, PT, R19, R13, R18 ;  /* 0x0000000d130d7210 */ /* 0x000fc80007ffe012 */
[----:B------:R-:W-:-:S04]  /*8080*/  IADD3 R13, PT, PT, R21, R13, R20 ;  /* 0x0000000d150d7210 */ /* 0x000fc80007ffe014 */
[----:B------:R-:W-:-:S04]  /*8090*/  IADD3 R13, PT, PT, R23, R13, R22 ;  /* 0x0000000d170d7210 */ /* 0x000fc80007ffe016 */
[----:B-----5:R-:W-:-:S04]  /*80a0*/  IADD3 R12, PT, PT, R13, UR7, R12 ;  /* 0x000000070d0c7c10 */ /* 0x020fc8000fffe00c */
[----:B------:R-:W-:-:S05]  /*80b0*/  IADD3 R12, PT, PT, R12, -0x1981, -R49 ;  /* 0xffffe67f0c0c7810 */ /* 0x000fca0007ffe831 */
[----:B------:R-:W-:-:S05]  /*80c0*/  IMAD.HI.U32 R0, R12, -0x55555555, RZ ;  /* 0xaaaaaaab0c007827 */ /* 0x000fca00078e00ff */
[----:B------:R-:W-:-:S04]  /*80d0*/  SHF.R.U32.HI R0, RZ, 0x8, R0 ;  /* 0x00000008ff007819 */ /* 0x000fc80000011600 */
[----:B------:R-:W-:-:S04]  /*80e0*/  LOP3.LUT R2, R0, 0x3, RZ, 0xc0, !PT ;  /* 0x0000000300027812 */ /* 0x000fc800078ec0ff */
[----:B------:R-:W-:-:S13]  /*80f0*/  ISETP.NE.AND P0, PT, R2, 0x3, PT ;  /* 0x000000030200780c */ /* 0x000fda0003f05270 */
[----:B------:R-:W-:Y:S05]  /*8100*/  @!P0 BRA `(.L_x_186) ;  /* 0x00000000005c8947 */ /* 0x000fea0003800000 */
[----:B------:R-:W-:Y:S01]  /*8110*/  VIADD R0, R0, 0x1 ;  /* 0x0000000100007836 */ /* 0x000fe20000000000 */
[----:B------:R-:W-:Y:S01]  /*8120*/  BSSY.RECONVERGENT B3, `(.L_x_186) ;  /* 0x0000015000037945 */ /* 0x000fe20003800200 */
[----:B------:R-:W-:Y:S01]  /*8130*/  ISETP.NE.AND P2, PT, RZ, UR10, PT ;  /* 0x0000000aff007c0c */ /* 0x000fe2000bf45270 */
[----:B------:R-:W-:Y:S01]  /*8140*/  IMAD.MOV.U32 R9, RZ, RZ, RZ ;  /* 0x000000ffff097224 */ /* 0x000fe200078e00ff */
[----:B------:R-:W-:Y:S02]  /*8150*/  LEA R6, R49, UR4, 0x2 ;  /* 0x0000000431067c11 */ /* 0x000fe4000f8e10ff */
[----:B------:R-:W-:-:S05]  /*8160*/  LOP3.LUT R0, R0, 0x3, RZ, 0xc0, !PT ;  /* 0x0000000300007812 */ /* 0x000fca00078ec0ff */
[----:B------:R-:W-:-:S07]  /*8170*/  IMAD.MOV R0, RZ, RZ, -R0 ;  /* 0x000000ffff007224 */ /* 0x000fce00078e0a00 */
.L_x_187:
        /* <DEDUP_REMOVED lines=16> */
.L_x_186:
[----:B------:R-:W-:Y:S05]  /*8280*/  BSYNC.RECONVERGENT B2 ;  /* 0x0000000000027941 */ /* 0x000fea0003800200 */
.L_x_185:
[----:B------:R-:W-:-:S13]  /*8290*/  ISETP.GE.U32.AND P0, PT, R12, 0x480, PT ;  /* 0x000004800c00780c */ /* 0x000fda0003f06070 */
[----:B------:R-:W-:Y:S05]  /*82a0*/  @!P0 BRA `(.L_x_183) ;  /* 0x0000000000dc8947 */ /* 0x000fea0003800000 */
[----:B------:R-:W1:Y:S01]  /*82b0*/  S2UR UR6, SR_CgaCtaId ;  /* 0x00000000000679c3 */ /* 0x000e620000008800 */
[----:B------:R-:W-:Y:S01]  /*82c0*/  UMOV UR5, 0x400 ;  /* 0x0000040000057882 */ /* 0x000fe20000000000 */
[----:B------:R-:W-:Y:S02]  /*82d0*/  UISETP.NE.AND UP0, UPT, UR10, URZ, UPT ;  /* 0x000000ff0a00728c */ /* 0x000fe4000bf05270 */
[----:B------:R-:W-:Y:S01]  /*82e0*/  ISETP.NE.AND P0, PT, RZ, UR10, PT ;  /* 0x0000000aff007c0c */ /* 0x000fe2000bf05270 */
[----:B------:R-:W-:Y:S02]  /*82f0*/  IMAD.MOV.U32 R19, RZ, RZ, RZ ;  /* 0x000000ffff137224 */ /* 0x000fe400078e00ff */
[----:B------:R-:W-:Y:S01]  /*8300*/  IMAD.MOV.U32 R21, RZ, RZ, RZ ;  /* 0x000000ffff157224 */ /* 0x000fe200078e00ff */
[----:B0-----:R-:W0:Y:S01]  /*8310*/  LDC.64 R2, c[0x0][0x390] ;  /* 0x0000e400ff027b82 */ /* 0x001e220000000a00 */
[----:B------:R-:W-:Y:S01]  /*8320*/  PLOP3.LUT P1, PT, PT, PT, UP0, 0x80, 0x8 ;  /* 0x000000000008781c */ /* 0x000fe20003f2f008 */
[----:B-1----:R-:W-:-:S06]  /*8330*/  ULEA UR5, UR6, UR5, 0x18 ;  /* 0x0000000506057291 */ /* 0x002fcc000f8ec0ff */
[C---:B------:R-:W-:Y:S01]  /*8340*/  LEA R0, R49.reuse, UR5, 0x2 ;  /* 0x0000000531007c11 */ /* 0x040fe2000f8e10ff */
[----:B0-----:R-:W-:-:S04]  /*8350*/  IMAD.WIDE.U32 R2, R49, 0x4, R2 ;  /* 0x0000000431027825 */ /* 0x001fc800078e0002 */
[----:B------:R-:W-:-:S07]  /*8360*/  VIADD R0, R0, 0xc00 ;  /* 0x00000c0000007836 */ /* 0x000fce0000000000 */
.L_x_188:
[----:B-1----:R-:W0:Y:S01]  /*8370*/  @!P1 LDC.64 R8, c[0x0][0x3d8] ;  /* 0x0000f600ff089b82 */ /* 0x002e220000000a00 */
[----:B------:R-:W-:Y:S01]  /*8380*/  CS2R R4, SRZ ;  /* 0x0000000000047805 */ /* 0x000fe2000001ff00 */
[----:B------:R-:W1:Y:S04]  /*8390*/  LDS R15, [R0+-0xc00] ;  /* 0xfff40000000f7984 */ /* 0x000e680000000800 */
[----:B------:R-:W2:Y:S04]  /*83a0*/  LDS R17, [R0+-0x600] ;  /* 0xfffa000000117984 */ /* 0x000ea80000000800 */
[----:B0-----:R-:W3:Y:S01]  /*83b0*/  @!P1 LDG.E.64 R4, desc[UR8][R8.64] ;  /* 0x0000000808049981 */ /* 0x001ee2000c1e1b00 */
[----:B------:R-:W-:-:S13]  /*83c0*/  PLOP3.LUT P1, PT, P0, PT, PT, 0x80, 0x8 ;  /* 0x000000000008781c */ /* 0x000fda000072f070 */
        /* <DEDUP_REMOVED lines=37> */
.L_x_183:
[----:B------:R-:W-:Y:S05]  /*8620*/  BSYNC.RECONVERGENT B0 ;  /* 0x0000000000007941 */ /* 0x000fea0003800200 */
.L_x_133:
[----:B------:R-:W-:Y:S05]  /*8630*/  BRA `(.L_x_189) ;  /* 0x0000003800347947 */ /* 0x000fea0003800000 */
.L_x_132:
        /* <DEDUP_REMOVED lines=11> */
[C-C-:B------:R-:W-:Y:S01]  /*86f0*/  IADD3 R5, P4, P5, R19.reuse, UR4, R2.reuse ;  /* 0x0000000413057c10 */ /* 0x140fe2000fd9e002 */
[C---:B------:R-:W-:Y:S01]  /*8700*/  VIADD R4, R19.reuse, 0x20 ;  /* 0x0000002013047836 */ /* 0x040fe20000000000 */
[CC--:B------:R-:W-:Y:S01]  /*8710*/  ISETP.GE.AND P3, PT, R19.reuse, R43.reuse, PT ;  /* 0x0000002b1300720c */ /* 0x0c0fe20003f66270 */
[C---:B------:R-:W-:Y:S01]  /*8720*/  VIADD R24, R19.reuse, 0x80 ;  /* 0x0000008013187836 */ /* 0x040fe20000000000 */
[-C--:B------:R-:W-:Y:S01]  /*8730*/  ISETP.GE.AND P1, PT, R22, R43.reuse, PT ;  /* 0x0000002b1600720c */ /* 0x080fe20003f26270 */
[C---:B------:R-:W-:Y:S01]  /*8740*/  VIADD R22, R19.reuse, 0x60 ;  /* 0x0000006013167836 */ /* 0x040fe20000000000 */
[-C--:B------:R-:W-:Y:S01]  /*8750*/  ISETP.GE.AND P2, PT, R4, R43.reuse, PT ;  /* 0x0000002b0400720c */ /* 0x080fe20003f46270 */
[C---:B------:R-:W-:Y:S01]  /*8760*/  VIADD R26, R19.reuse, 0xa0 ;  /* 0x000000a0131a7836 */ /* 0x040fe20000000000 */
[----:B------:R-:W-:Y:S01]  /*8770*/  SHF.R.S32.HI R4, RZ, 0x1f, R2 ;  /* 0x0000001fff047819 */ /* 0x000fe20000011402 */
[----:B------:R-:W-:Y:S01]  /*8780*/  VIADD R30, R19, 0xc0 ;  /* 0x000000c0131e7836 */ /* 0x000fe20000000000 */
[----:B------:R-:W-:-:S02]  /*8790*/  ISETP.GE.AND P0, PT, R22, R43, PT ;  /* 0x0000002b1600720c */ /* 0x000fc40003f06270 */
[----:B------:R-:W-:Y:S02]  /*87a0*/  IADD3.X R22, PT, PT, RZ, UR5, R4, P4, P5 ;  /* 0x00000005ff167c10 */ /* 0x000fe4000a7ea404 */
[----:B---3--:R-:W-:Y:S02]  /*87b0*/  LEA R4, P4, R5, UR10, 0x2 ;  /* 0x0000000a05047c11 */ /* 0x008fe4000f8810ff */
[-C--:B------:R-:W-:Y:S01]  /*87c0*/  ISETP.GE.AND P6, PT, R24, R43.reuse, PT ;  /* 0x0000002b1800720c */ /* 0x080fe20003fc6270 */
[----:B------:R-:W-:Y:S01]  /*87d0*/  VIADD R24, R19, 0x100 ;  /* 0x0000010013187836 */ /* 0x000fe20000000000 */
[----:B------:R-:W-:Y:S01]  /*87e0*/  LEA.HI.X R5, R5, UR11, R22, 0x2, P4 ;  /* 0x0000000b05057c11 */ /* 0x000fe2000a0f1416 */
[C---:B------:R-:W-:Y:S01]  /*87f0*/  VIADD R22, R19.reuse, 0xe0 ;  /* 0x000000e013167836 */ /* 0x040fe20000000000 */
[-C--:B------:R-:W-:Y:S02]  /*8800*/  ISETP.GE.AND P5, PT, R26, R43.reuse, PT ;  /* 0x0000002b1a00720c */ /* 0x080fe40003fa6270 */
[-C--:B------:R-:W-:Y:S01]  /*8810*/  ISETP.GE.AND P4, PT, R30, R43.reuse, PT ;  /* 0x0000002b1e00720c */ /* 0x080fe20003f86270 */
[----:B------:R-:W2:Y:S01]  /*8820*/  @!P3 LDG.E R0, desc[UR8][R4.64] ;  /* 0x000000080400b981 */ /* 0x000ea2000c1e1900 */
[----:B------:R-:W-:Y:S01]  /*8830*/  ISETP.GE.AND P3, PT, R22, R43, PT ;  /* 0x0000002b1600720c */ /* 0x000fe20003f66270 */
[----:B------:R-:W-:-:S02]  /*8840*/  VIADD R22, R19, 0x120 ;  /* 0x0000012013167836 */ /* 0x000fc40000000000 */
[----:B------:R-:W3:Y:S01]  /*8850*/  @!P2 LDG.E R3, desc[UR8][R4.64+0x80] ;  /* 0x000080080403a981 */ /* 0x000ee2000c1e1900 */
[-C--:B------:R-:W-:Y:S01]  /*8860*/  ISETP.GE.AND P2, PT, R24, R43.reuse, PT ;  /* 0x0000002b1800720c */ /* 0x080fe20003f46270 */
[C---:B------:R-:W-:Y:S02]  /*8870*/  VIADD R24, R19.reuse, 0x140 ;  /* 0x0000014013187836 */ /* 0x040fe40000000000 */
[----:B------:R-:W4:Y:S01]  /*8880*/  @!P1 LDG.E R6, desc[UR8][R4.64+0x100] ;  /* 0x0001000804069981 */ /* 0x000f22000c1e1900 */
        /* <DEDUP_REMOVED lines=16> */
[----:B------:R-:W-:Y:S02]  /*8990*/  VIADD R24, R19, 0x200 ;  /* 0x0000020013187836 */ /* 0x000fe40000000000 */
        /* <DEDUP_REMOVED lines=16> */
[----:B-1----:R-:W-:Y:S01]  /*8aa0*/  ULEA UR4, UR5, UR4, 0x18 ;  /* 0x0000000405047291 */ /* 0x002fe2000f8ec0ff */
[----:B------:R-:W1:Y:S01]  /*8ab0*/  LDCU UR5, c[0x0][0x3ac] ;  /* 0x00007580ff0577ac */ /* 0x000e620008000800 */
[----:B0-----:R-:W-:-:S05]  /*8ac0*/  IMAD R22, R19, 0x220, R46 ;  /* 0x0000022013167824 */ /* 0x001fca00078e022e */
        /* <DEDUP_REMOVED lines=10> */
[----:B------:R0:W-:Y:S04]  /*8b70*/  STS [R25+0x400], R12 ;  /* 0x0004000c19007388 */ /* 0x0001e80000000800 */
[----:B------:R-:W-:Y:S04]  /*8b80*/  STS [R25+0x480], R13 ;  /* 0x0004800d19007388 */ /* 0x000fe80000000800 */
[----:B------:R-:W-:Y:S01]  /*8b90*/  STS [R25+0x500], R14 ;  /* 0x0005000e19007388 */ /* 0x000fe20000000800 */
[----:B0-----:R-:W-:-:S03]  /*8ba0*/  IMAD R12, R28, 0x11, RZ ;  /* 0x000000111c0c7824 */ /* 0x001fc600078e02ff */
[----:B------:R-:W-:Y:S01]  /*8bb0*/  STS [R25+0x580], R15 ;  /* 0x0005800f19007388 */ /* 0x000fe20000000800 */
[----:B------:R-:W-:-:S03]  /*8bc0*/  VIADD R0, R12, 0x1 ;  /* 0x000000010c007836 */ /* 0x000fc60000000000 */
[----:B------:R-:W-:Y:S01]  /*8bd0*/  STS [R25+0x600], R16 ;  /* 0x0006001019007388 */ /* 0x000fe20000000800 */
[----:B------:R-:W-:-:S03]  /*8be0*/  VIADD R4, R12, 0x3 ;  /* 0x000000030c047836 */ /* 0x000fc60000000000 */
[----:B------:R-:W-:Y:S04]  /*8bf0*/  STS [R25+0x680], R17 ;  /* 0x0006801119007388 */ /* 0x000fe80000000800 */
[----:B------:R-:W-:Y:S04]  /*8c00*/  STS [R25+0x700], R18 ;  /* 0x0007001219007388 */ /* 0x000fe80000000800 */
[----:B------:R0:W-:Y:S04]  /*8c10*/  STS [R25+0x780], R20 ;  /* 0x0007801419007388 */ /* 0x0001e80000000800 */
[----:B------:R-:W-:Y:S01]  /*8c20*/  STS [R25+0x800], R21 ;  /* 0x0008001519007388 */ /* 0x000fe20000000800 */
[----:B------:R-:W-:-:S03]  /*8c30*/  NOP ;  /* 0x0000000000007918 */ /* 0x000fc60000000000 */
[----:B------:R-:W1:Y:S01]  /*8c40*/  LDS R27, [R24+0x4] ;  /* 0x00000400181b7984 */ /* 0x000e620000000800 */
[----:B0-----:R-:W-:-:S03]  /*8c50*/  IMAD.MOV.U32 R20, RZ, RZ, 0x2 ;  /* 0x00000002ff147424 */ /* 0x001fc600078e00ff */
[----:B------:R-:W0:Y:S04]  /*8c60*/  LDS R30, [R24] ;  /* 0x00000000181e7984 */ /* 0x000e280000000800 */
[----:B------:R-:W2:Y:S04]  /*8c70*/  LDS R26, [R24+0x8] ;  /* 0x00000800181a7984 */ /* 0x000ea80000000800 */
[----:B------:R-:W3:Y:S04]  /*8c80*/  LDS R23, [R24+0xc] ;  /* 0x00000c0018177984 */ /* 0x000ee80000000800 */
[----:B------:R-:W4:Y:S04]  /*8c90*/  LDS R36, [R24+0x10] ;  /* 0x0000100018247984 */ /* 0x000f280000000800 */
[----:B------:R-:W5:Y:S04]  /*8ca0*/  LDS R22, [R24+0x14] ;  /* 0x0000140018167984 */ /* 0x000f680000000800 */
[----:B------:R-:W5:Y:S04]  /*8cb0*/  LDS R21, [R24+0x18] ;  /* 0x0000180018157984 */ /* 0x000f680000000800 */
[----:B------:R-:W5:Y:S04]  /*8cc0*/  LDS R17, [R24+0x1c] ;  /* 0x00001c0018117984 */ /* 0x000f680000000800 */
[----:B------:R-:W5:Y:S04]  /*8cd0*/  LDS R16, [R24+0x20] ;  /* 0x0000200018107984 */ /* 0x000f680000000800 */
[----:B------:R-:W5:Y:S01]  /*8ce0*/  LDS R10, [R24+0x24] ;  /* 0x00002400180a7984 */ /* 0x000f620000000800 */
[----:B-1----:R-:W-:-:S03]  /*8cf0*/  ISETP.NE.AND P1, PT, R27, UR5, PT ;  /* 0x000000051b007c0c */ /* 0x002fc6000bf25270 */
[----:B------:R-:W1:Y:S01]  /*8d00*/  LDS R7, [R24+0x28] ;  /* 0x0000280018077984 */ /* 0x000e620000000800 */
[----:B0-----:R-:W-:-:S03]  /*8d10*/  ISETP.NE.AND P0, PT, R30, UR5, PT ;  /* 0x000000051e007c0c */ /* 0x001fc6000bf05270 */
[----:B------:R-:W0:Y:S01]  /*8d20*/  LDS R6, [R24+0x2c] ;  /* 0x00002c0018067984 */ /* 0x000e220000000800 */
[-C--:B------:R-:W-:Y:S01]  /*8d30*/  ISETP.GE.OR P5, PT, R0, R43.reuse, P1 ;  /* 0x0000002b0000720c */ /* 0x080fe20000fa6670 */
[C---:B------:R-:W-:Y:S01]  /*8d40*/  VIADD R0, R12.reuse, 0x2 ;  /* 0x000000020c007836 */ /* 0x040fe20000000000 */
[----:B------:R-:W-:Y:S01]  /*8d50*/  ISETP.GE.OR P0, PT, R12, R43, P0 ;  /* 0x0000002b0c00720c */ /* 0x000fe20000706670 */
[----:B------:R-:W0:Y:S01]  /*8d60*/  LDS R5, [R24+0x30] ;  /* 0x0000300018057984 */ /* 0x000e220000000800 */
[----:B--2---:R-:W-:-:S03]  /*8d70*/  ISETP.NE.AND P1, PT, R26, UR5, PT ;  /* 0x000000051a007c0c */ /* 0x004fc6000bf25270 */
[----:B------:R-:W-:Y:S01]  /*8d80*/  LDS R38, [R24+0x40] ;  /* 0x0000400018267984 */ /* 0x000fe20000000800 */
[-C--:B------:R-:W-:Y:S02]  /*8d90*/  ISETP.GE.OR P6, PT, R0, R43.reuse, P1 ;  /* 0x0000002b0000720c */ /* 0x080fe40000fc6670 */
[----:B---3--:R-:W-:Y:S02]  /*8da0*/  ISETP.NE.AND P1, PT, R23, UR5, PT ;  /* 0x0000000517007c0c */ /* 0x008fe4000bf25270 */
[----:B------:R-:W-:Y:S02]  /*8db0*/  SEL R0, RZ, 0x1, !P0 ;  /* 0x00000001ff007807 */ /* 0x000fe40004000000 */
[----:B------:R-:W-:Y:S01]  /*8dc0*/  @P5 LOP3.LUT R37, R37, 0x10, RZ, 0xfc, !PT ;  /* 0x0000001025255812 */ /* 0x000fe200078efcff */
[----:B------:R-:W-:Y:S01]  /*8dd0*/  @!P0 IMAD.MOV R20, RZ, RZ, 0x1 ;  /* 0x00000001ff148424 */ /* 0x000fe200078e02ff */
[-C--:B------:R-:W-:Y:S01]  /*8de0*/  ISETP.GE.OR P2, PT, R4, R43.reuse, P1 ;  /* 0x0000002b0400720c */ /* 0x080fe20000f46670 */
[----:B------:R-:W-:Y:S01]  /*8df0*/  @!P5 IMAD.MOV R20, RZ, RZ, R0 ;  /* 0x000000ffff14d224 */ /* 0x000fe200078e0200 */
[----:B------:R-:W-:Y:S01]  /*8e00*/  LOP3.LUT R37, R37, 0xfffffff7, RZ, 0xc0, !PT ;  /* 0xfffffff725257812 */ /* 0x000fe200078ec0ff */
[----:B------:R-:W-:Y:S01]  /*8e10*/  VIADD R0, R12, 0x4 ;  /* 0x000000040c007836 */ /* 0x000fe20000000000 */
[----:B----4-:R-:W-:Y:S01]  /*8e20*/  ISETP.NE.AND P1, PT, R36, UR5, PT ;  /* 0x0000000524007c0c */ /* 0x010fe2000bf25270 */
[----:B------:R-:W-:Y:S01]  /*8e30*/  VIADD R3, R20, 0x1 ;  /* 0x0000000114037836 */ /* 0x000fe20000000000 */
[----:B------:R-:W-:Y:S01]  /*8e40*/  @P6 LOP3.LUT R37, R37, 0x8, RZ, 0xfc, !PT ;  /* 0x0000000825256812 */ /* 0x000fe200078efcff */
[----:B------:R-:W-:Y:S01]  /*8e50*/  @!P6 IMAD.MOV R3, RZ, RZ, R20 ;  /* 0x000000ffff03e224 */ /* 0x000fe200078e0214 */
[-C--:B------:R-:W-:Y:S01]  /*8e60*/  ISETP.GE.OR P3, PT, R0, R43.reuse, P1 ;  /* 0x0000002b0000720c */ /* 0x080fe20000f66670 */
[----:B------:R-:W-:Y:S01]  /*8e70*/  VIADD R0, R12, 0x5 ;  /* 0x000000050c007836 */ /* 0x000fe20000000000 */
[----:B------:R-:W-:Y:S01]  /*8e80*/  LOP3.LUT R37, R37, 0xffffffbf, RZ, 0xc0, !PT ;  /* 0xffffffbf25257812 */ /* 0x000fe200078ec0ff */
[----:B------:R-:W-:Y:S01]  /*8e90*/  VIADD R11, R3, 0x1 ;  /* 0x00000001030b7836 */ /* 0x000fe20000000000 */
[----:B-----5:R-:W-:Y:S01]  /*8ea0*/  ISETP.NE.AND P1, PT, R22, UR5, PT ;  /* 0x0000000516007c0c */ /* 0x020fe2000bf25270 */
[----:B------:R-:W-:Y:S01]  /*8eb0*/  @!P2 IMAD.MOV R11, RZ, RZ, R3 ;  /* 0x000000ffff0ba224 */ /* 0x000fe200078e0203 */
[----:B------:R-:W-:Y:S01]  /*8ec0*/  @P2 LOP3.LUT R37, R37, 0x40, RZ, 0xfc, !PT ;  /* 0x0000004025252812 */ /* 0x000fe200078efcff */
[----:B------:R-:W2:Y:S01]  /*8ed0*/  LDS R4, [R24+0x34] ;  /* 0x0000340018047984 */ /* 0x000ea20000000800 */
[----:B------:R-:W-:Y:S01]  /*8ee0*/  ISETP.GE.OR P2, PT, R0, R43, P1 ;  /* 0x0000002b0000720c */ /* 0x000fe20000f46670 */
[----:B------:R-:W-:Y:S01]  /*8ef0*/  VIADD R0, R12, 0x6 ;  /* 0x000000060c007836 */ /* 0x000fe20000000000 */
[----:B------:R-:W-:Y:S01]  /*8f00*/  LOP3.LUT R37, R37, 0xfffffdff, RZ, 0xc0, !PT ;  /* 0xfffffdff25257812 */ /* 0x000fe200078ec0ff */
[----:B------:R-:W-:Y:S01]  /*8f10*/  VIADD R9, R11, 0x1 ;  /* 0x000000010b097836 */ /* 0x000fe20000000000 */
[----:B------:R-:W-:Y:S01]  /*8f20*/  ISETP.NE.AND P1, PT, R21, UR5, PT ;  /* 0x0000000515007c0c */ /* 0x000fe2000bf25270 */
[----:B------:R-:W-:Y:S01]  /*8f30*/  @!P3 IMAD.MOV R9, RZ, RZ, R11 ;  /* 0x000000ffff09b224 */ /* 0x000fe200078e020b */
[----:B------:R-:W-:-:S02]  /*8f40*/  @P3 LOP3.LUT R37, R37, 0x200, RZ, 0xfc, !PT ;  /* 0x0000020025253812 */ /* 0x000fc400078efcff */
[-C--:B------:R-:W-:Y:S01]  /*8f50*/  ISETP.GE.OR P3, PT, R0, R43.reuse, P1 ;  /* 0x0000002b0000720c */ /* 0x080fe20000f66670 */
[----:B------:R-:W-:Y:S01]  /*8f60*/  VIADD R0, R12, 0x7 ;  /* 0x000000070c007836 */ /* 0x000fe20000000000 */
[----:B------:R-:W-:Y:S01]  /*8f70*/  LOP3.LUT R37, R37, 0xfffffbff, RZ, 0xc0, !PT ;  /* 0xfffffbff25257812 */ /* 0x000fe200078ec0ff */
[----:B------:R-:W-:Y:S01]  /*8f80*/  VIADD R8, R9, 0x1 ;  /* 0x0000000109087836 */ /* 0x000fe20000000000 */
[----:B------:R-:W-:Y:S01]  /*8f90*/  ISETP.NE.AND P1, PT, R17, UR5, PT ;  /* 0x0000000511007c0c */ /* 0x000fe2000bf25270 */
[----:B------:R-:W-:Y:S01]  /*8fa0*/  @!P2 IMAD.MOV R8, RZ, RZ, R9 ;  /* 0x000000ffff08a224 */ /* 0x000fe200078e0209 */
[----:B------:R-:W-:Y:S02]  /*8fb0*/  @P2 LOP3.LUT R37, R37, 0x400, RZ, 0xfc, !PT ;  /* 0x0000040025252812 */ /* 0x000fe400078efcff */
        /* <DEDUP_REMOVED lines=13> */
[----:B------:R-:W-:Y:S01]  /*9090*/  @P2 LOP3.LUT R37, R37, 0x800, RZ, 0xfc, !PT ;  /* 0x0000080025252812 */ /* 0x000fe200078efcff */
[----:B------:R-:W3:Y:S01]  /*90a0*/  LDS R3, [R24+0x38] ;  /* 0x0000380018037984 */ /* 0x000ee20000000800 */
[----:B------:R-:W-:Y:S01]  /*90b0*/  ISETP.GE.OR P2, PT, R0, R43, P1 ;  /* 0x0000002b0000720c */ /* 0x000fe20000f46670 */
[----:B------:R-:W-:Y:S01]  /*90c0*/  VIADD R0, R12, 0xa ;  /* 0x0000000a0c007836 */ /* 0x000fe20000000000 */
[----:B------:R-:W-:Y:S01]  /*90d0*/  LOP3.LUT R37, R37, 0xffffff7f, RZ, 0xc0, !PT ;  /* 0xffffff7f25257812 */ /* 0x000fe200078ec0ff */
[----:B------:R-:W-:Y:S01]  /*90e0*/  VIADD R13, R29, 0x1 ;  /* 0x000000011d0d7836 */ /* 0x000fe20000000000 */
[----:B-1----:R-:W-:Y:S01]  /*90f0*/  ISETP.NE.AND P1, PT, R7, UR5, PT ;  /* 0x0000000507007c0c */ /* 0x002fe2000bf25270 */
[----:B------:R-:W-:Y:S01]  /*9100*/  @!P3 IMAD.MOV R13, RZ, RZ, R29 ;  /* 0x000000ffff0db224 */ /* 0x000fe200078e021d */
[----:B------:R-:W-:-:S02]  /*9110*/  @P3 LOP3.LUT R37, R37, 0x80, RZ, 0xfc, !PT ;  /* 0x0000008025253812 */ /* 0x000fc400078efcff */
[-C--:B------:R-:W-:Y:S01]  /*9120*/  ISETP.GE.OR P3, PT, R0, R43.reuse, P1 ;  /* 0x0000002b0000720c */ /* 0x080fe20000f66670 */
[----:B------:R-:W-:Y:S01]  /*9130*/  VIADD R0, R12, 0xb ;  /* 0x0000000b0c007836 */ /* 0x000fe20000000000 */
[----:B------:R-:W-:Y:S01]  /*9140*/  LOP3.LUT R37, R37, 0xfffffeff, RZ, 0xc0, !PT ;  /* 0xfffffeff25257812 */ /* 0x000fe200078ec0ff */
[----:B------:R-:W-:Y:S01]  /*9150*/  VIADD R14, R13, 0x1 ;  /* 0x000000010d0e7836 */ /* 0x000fe20000000000 */
[----:B0-----:R-:W-:Y:S01]  /*9160*/  ISETP.NE.AND P1, PT, R6, UR5, PT ;  /* 0x0000000506007c0c */ /* 0x001fe2000bf25270 */
[----:B------:R-:W-:Y:S01]  /*9170*/  @!P2 IMAD.MOV R14, RZ, RZ, R13 ;  /* 0x000000ffff0ea224 */ /* 0x000fe200078e020d */
[----:B------:R-:W-:Y:S02]  /*9180*/  @P2 LOP3.LUT R37, R37, 0x100, RZ, 0xfc, !PT ;  /* 0x0000010025252812 */ /* 0x000fe400078efcff */
[----:B------:R-:W-:Y:S01]  /*9190*/  ISETP.GE.OR P2, PT, R0, R43, P1 ;  /* 0x0000002b0000720c */ /* 0x000fe20000f46670 */
[----:B------:R-:W-:Y:S01]  /*91a0*/  VIADD R13, R14, 0x1 ;  /* 0x000000010e0d7836 */ /* 0x000fe20000000000 */
[----:B------:R-:W0:Y:S01]  /*91b0*/  LDS R0, [R24+0x3c] ;  /* 0x00003c0018007984 */ /* 0x000e220000000800 */
[----:B------:R-:W-:-:S02]  /*91c0*/  LOP3.LUT R37, R37, 0xfffffffb, RZ, 0xc0, !PT ;  /* 0xfffffffb25257812 */ /* 0x000fc400078ec0ff */
[----:B------:R-:W-:Y:S01]  /*91d0*/  @!P3 IMAD.MOV R13, RZ, RZ, R14 ;  /* 0x000000ffff0db224 */ /* 0x000fe200078e020e */
[----:B------:R-:W-:Y:S01]  /*91e0*/  BAR.SYNC.DEFER_BLOCKING 0x0 ;  /* 0x0000000000007b1d */ /* 0x000fe20000010000 */
[----:B------:R-:W-:Y:S01]  /*91f0*/  @P3 LOP3.LUT R37, R37, 0x4, RZ, 0xfc, !PT ;  /* 0x0000000425253812 */ /* 0x000fe200078efcff */
[----:B------:R-:W-:Y:S01]  /*9200*/  VIADD R14, R12, 0xc ;  /* 0x0000000c0c0e7836 */ /* 0x000fe20000000000 */
[----:B------:R-:W-:Y:S01]  /*9210*/  ISETP.NE.AND P1, PT, R5, UR5, PT ;  /* 0x0000000505007c0c */ /* 0x000fe2000bf25270 */
[----:B------:R-:W-:Y:S01]  /*9220*/  VIADD R15, R13, 0x1 ;  /* 0x000000010d0f7836 */ /* 0x000fe20000000000 */
[----:B------:R-:W-:Y:S02]  /*9230*/  LOP3.LUT R37, R37, 0xfffffffe, RZ, 0xc0, !PT ;  /* 0xfffffffe25257812 */ /* 0x000fe400078ec0ff */
[----:B------:R-:W-:Y:S01]  /*9240*/  ISETP.GE.OR P1, PT, R14, R43, P1 ;  /* 0x0000002b0e00720c */ /* 0x000fe20000f26670 */
[----:B------:R-:W-:Y:S01]  /*9250*/  @!P2 IMAD.MOV R15, RZ, RZ, R13 ;  /* 0x000000ffff0fa224 */ /* 0x000fe200078e020d */
[----:B------:R-:W-:Y:S01]  /*9260*/  @P2 LOP3.LUT R37, R37, 0x1, RZ, 0xfc, !PT ;  /* 0x0000000125252812 */ /* 0x000fe200078efcff */
[----:B------:R-:W-:Y:S01]  /*9270*/  VIADD R14, R12, 0xd ;  /* 0x0000000d0c0e7836 */ /* 0x000fe20000000000 */
[----:B--2---:R-:W-:Y:S01]  /*9280*/  ISETP.NE.AND P2, PT, R4, UR5, PT ;  /* 0x0000000504007c0c */ /* 0x004fe2000bf45270 */
[----:B------:R-:W-:Y:S01]  /*9290*/  VIADD R13, R15, 0x1 ;  /* 0x000000010f0d7836 */ /* 0x000fe20000000000 */
[----:B------:R-:W-:-:S02]  /*92a0*/  ISETP.NE.AND P5, PT, R38, UR5, PT ;  /* 0x0000000526007c0c */ /* 0x000fc4000bfa5270 */
[-C--:B------:R-:W-:Y:S01]  /*92b0*/  ISETP.GE.OR P2, PT, R14, R43.reuse, P2 ;  /* 0x0000002b0e00720c */ /* 0x080fe20001746670 */
[----:B------:R-:W-:Y:S01]  /*92c0*/  VIADD R14, R12, 0xe ;  /* 0x0000000e0c0e7836 */ /* 0x000fe20000000000 */
[----:B---3--:R-:W-:Y:S02]  /*92d0*/  ISETP.NE.AND P3, PT, R3, UR5, PT ;  /* 0x0000000503007c0c */ /* 0x008fe4000bf65270 */
[----:B------:R-:W-:Y:S01]  /*92e0*/  LOP3.LUT R37, R37, 0xffffefff, RZ, 0xc0, !PT ;  /* 0xffffefff25257812 */ /* 0x000fe200078ec0ff */
[----:B------:R-:W-:Y:S01]  /*92f0*/  @!P1 IMAD.MOV R13, RZ, RZ, R15 ;  /* 0x000000ffff0d9224 */ /* 0x000fe200078e020f */
[----:B------:R-:W-:Y:S01]  /*9300*/  ISETP.GE.OR P3, PT, R14, R43, P3 ;  /* 0x0000002b0e00720c */ /* 0x000fe20001f66670 */
[C---:B------:R-:W-:Y:S02]  /*9310*/  VIADD R14, R12.reuse, 0xf ;  /* 0x0000000f0c0e7836 */ /* 0x040fe40000000000 */
[----:B------:R-:W-:Y:S02]  /*9320*/  VIADD R12, R12, 0x10 ;  /* 0x000000100c0c7836 */ /* 0x000fe40000000000 */
[----:B------:R-:W-:-:S02]  /*9330*/  VIADD R15, R13, 0x1 ;  /* 0x000000010d0f7836 */ /* 0x000fc40000000000 */
[----:B------:R-:W-:Y:S01]  /*9340*/  @!P2 IMAD.MOV R15, RZ, RZ, R13 ;  /* 0x000000ffff0fa224 */ /* 0x000fe200078e020d */
[----:B------:R-:W-:-:S03]  /*9350*/  ISETP.GE.OR P6, PT, R12, R43, P5 ;  /* 0x0000002b0c00720c */ /* 0x000fc60002fc6670 */
[----:B------:R-:W-:Y:S02]  /*9360*/  VIADD R13, R15, 0x1 ;  /* 0x000000010f0d7836 */ /* 0x000fe40000000000 */
[----:B------:R-:W-:Y:S01]  /*9370*/  @!P3 IMAD.MOV R13, RZ, RZ, R15 ;  /* 0x000000ffff0db224 */ /* 0x000fe200078e020f */
[----:B0-----:R-:W-:-:S03]  /*9380*/  ISETP.NE.AND P4, PT, R0, UR5, PT ;  /* 0x0000000500007c0c */ /* 0x001fc6000bf85270 */
[----:B------:R-:W-:Y:S01]  /*9390*/  VIADD R12, R13, 0x1 ;  /* 0x000000010d0c7836 */ /* 0x000fe20000000000 */
[----:B------:R-:W-:-:S03]  /*93a0*/  ISETP.GE.OR P4, PT, R14, R43, P4 ;  /* 0x0000002b0e00720c */ /* 0x000fc60002786670 */
[----:B------:R-:W-:-:S10]  /*93b0*/  @P6 LOP3.LUT R37, R37, 0x1000, RZ, 0xfc, !PT ;  /* 0x0000100025256812 */ /* 0x000fd400078efcff */
[----:B------:R-:W-:-:S04]  /*93c0*/  @!P4 IMAD.MOV R12, RZ, RZ, R13 ;  /* 0x000000ffff0cc224 */ /* 0x000fc800078e020d */
[----:B------:R-:W-:Y:S02]  /*93d0*/  VIADD R45, R12, 0x1 ;  /* 0x000000010c2d7836 */ /* 0x000fe40000000000 */
[----:B------:R-:W-:-:S05]  /*93e0*/  @!P6 IMAD.MOV R45, RZ, RZ, R12 ;  /* 0x000000ffff2de224 */ /* 0x000fca00078e020c */
        /* <DEDUP_REMOVED lines=19> */
[----:B0-----:R-:W-:-:S04]  /*9520*/  IMAD.IADD R13, R12, 0x1, R13 ;  /* 0x000000010c0d7824 */ /* 0x001fc800078e020d */
[----:B------:R-:W-:Y:S01]  /*9530*/  IMAD.IADD R14, R14, 0x1, R13 ;  /* 0x000000010e0e7824 */ /* 0x000fe200078e020d */
[----:B------:R-:W-:Y:S02]  /*9540*/  SEL R12, R13, R12, !P5 ;  /* 0x0000000c0d0c7207 */ /* 0x000fe40006800000 */
[----:B------:R-:W-:Y:S01]  /*9550*/  ISETP.NE.AND P5, PT, R19, 0x3, PT ;  /* 0x000000031300780c */ /* 0x000fe20003fa5270 */
[----:B------:R-:W-:-:S03]  /*9560*/  IMAD.IADD R25, R15, 0x1, R14 ;  /* 0x000000010f197824 */ /* 0x000fc600078e020e */
[----:B------:R-:W-:Y:S02]  /*9570*/  SEL R12, R14, R12, !P5 ;  /* 0x0000000c0e0c7207 */ /* 0x000fe40006800000 */
[----:B------:R-:W-:-:S04]  /*9580*/  ISETP.NE.AND P5, PT, R19, 0x4, PT ;  /* 0x000000041300780c */ /* 0x000fc80003fa5270 */
[----:B------:R-:W-:Y:S02]  /*9590*/  SEL R24, R25, R12, !P5 ;  /* 0x0000000c19187207 */ /* 0x000fe40006800000 */
[----:B------:R-:W0:Y:S01]  /*95a0*/  LDS.128 R12, [UR4+0x10] ;  /* 0x00001004ff0c7984 */ /* 0x000e220008000c00 */
[----:B------:R-:W-:Y:S01]  /*95b0*/  ISETP.NE.AND P5, PT, R19, 0x5, PT ;  /* 0x000000051300780c */ /* 0x000fe20003fa5270 */
[----:B0-----:R-:W-:-:S04]  /*95c0*/  IMAD.IADD R12, R25, 0x1, R12 ;  /* 0x00000001190c7824 */ /* 0x001fc800078e020c */
[----:B------:R-:W-:Y:S01]  /*95d0*/  IMAD.IADD R13, R13, 0x1, R12 ;  /* 0x000000010d0d7824 */ /* 0x000fe200078e020c */
[----:B------:R-:W-:Y:S02]  /*95e0*/  SEL R24, R12, R24, !P5 ;  /* 0x000000180c187207 */ /* 0x000fe40006800000 */
[----:B------:R-:W-:Y:S01]  /*95f0*/  ISETP.NE.AND P5, PT, R19, 0x6, PT ;  /* 0x000000061300780c */ /* 0x000fe20003fa5270 */
[----:B------:R-:W-:-:S03]  /*9600*/  IMAD.IADD R14, R14, 0x1, R13 ;  /* 0x000000010e0e7824 */ /* 0x000fc600078e020d */
[----:B------:R-:W-:Y:S01]  /*9610*/  SEL R24, R13, R24, !P5 ;  /* 0x000000180d187207 */ /* 0x000fe20006800000 */
[----:B------:R-:W-:Y:S01]  /*9620*/  IMAD.IADD R25, R15, 0x1, R14 ;  /* 0x000000010f197824 */ /* 0x000fe200078e020e */
[----:B------:R-:W-:-:S04]  /*9630*/  ISETP.NE.AND P5, PT, R19, 0x7, PT ;  /* 0x000000071300780c */ /* 0x000fc80003fa5270 */
[----:B------:R-:W-:Y:S02]  /*9640*/  SEL R24, R14, R24, !P5 ;  /* 0x000000180e187207 */ /* 0x000fe40006800000 */
[----:B------:R-:W0:Y:S01]  /*9650*/  LDS.128 R12, [UR4+0x20] ;  /* 0x00002004ff0c7984 */ /* 0x000e220008000c00 */
[----:B------:R-:W-:-:S04]  /*9660*/  ISETP.NE.AND P5, PT, R19, 0x8, PT ;  /* 0x000000081300780c */ /* 0x000fc80003fa5270 */
[----:B------:R-:W-:Y:S02]  /*9670*/  SEL R24, R25, R24, !P5 ;  /* 0x0000001819187207 */ /* 0x000fe40006800000 */
        /* <DEDUP_REMOVED lines=10> */
[----:B------:R-:W-:-:S03]  /*9720*/  ISETP.GE.U32.AND P5, PT, R28, 0x20, PT ;  /* 0x000000201c00780c */ /* 0x000fc60003fa6070 */
[----:B------:R-:W-:-:S05]  /*9730*/  IMAD.IADD R18, R13, 0x1, R18 ;  /* 0x000000010d127824 */ /* 0x000fca00078e0212 */
[----:B------:R-:W-:Y:S02]  /*9740*/  SEL R45, R45, R18, !P5 ;  /* 0x000000122d2d7207 */ /* 0x000fe40006800000 */
[----:B------:R-:W-:-:S13]  /*9750*/  ISETP.GT.U32.AND P5, PT, R28, 0x1f, PT ;  /* 0x0000001f1c00780c */ /* 0x000fda0003fa4070 */
[----:B------:R-:W-:Y:S05]  /*9760*/  @P5 BRA `(.L_x_190) ;  /* 0x00000008004c5947 */ /* 0x000fea0003800000 */
[----:B------:R-:W0:Y:S01]  /*9770*/  LDC.64 R12, c[0x0][0x3a0] ;  /* 0x0000e800ff0c7b82 */ /* 0x000e220000000a00 */
[----:B------:R-:W-:Y:S02]  /*9780*/  ISETP.NE.AND P5, PT, R28, RZ, PT ;  /* 0x000000ff1c00720c */ /* 0x000fe40003fa5270 */
[----:B------:R-:W-:Y:S02]  /*9790*/  LOP3.LUT R15, RZ, R28, RZ, 0x33, !PT ;  /* 0x0000001cff0f7212 */ /* 0x000fe400078e33ff */
[----:B------:R-:W-:-:S09]  /*97a0*/  LOP3.LUT R37, R37, 0xfffffffd, RZ, 0xc0, !PT ;  /* 0xfffffffd25257812 */ /* 0x000fd200078ec0ff */
[----:B------:R-:W-:Y:S01]  /*97b0*/  @!P5 IMAD.MOV.U32 R24, RZ, RZ, 0x64 ;  /* 0x00000064ff18d424 */ /* 0x000fe200078e00ff */
[----:B------:R-:W-:Y:S01]  /*97c0*/  @!P5 STS [UR4+0x4c], R25 ;  /* 0x00004c19ff00d988 */ /* 0x000fe20008000804 */
[----:B0-----:R-:W-:-:S04]  /*97d0*/  IMAD.WIDE R32, R40, 0x8, R12 ;  /* 0x0000000828207825 */ /* 0x001fc800078e020c */
[----:B------:R-:W-:Y:S01]  /*97e0*/  IMAD.IADD R40, R40, 0x1, R15 ;  /* 0x0000000128287824 */ /* 0x000fe200078e020f */
[----:B------:R0:W-:Y:S02]  /*97f0*/  @!P5 ST.E.64.STRONG.GPU desc[UR8][R32.64+0x100], R24 ;  /* 0x000100182000d985 */ /* 0x0001e4000c10fb08 */
[----:B0-----:R-:W0:Y:S02]  /*9800*/  LDC R24, c[0x0][0x370] ;  /* 0x0000dc00ff187b82 */ /* 0x001e240000000800 */
[----:B0-----:R-:W-:-:S13]  /*9810*/  ISETP.GT.U32.AND P6, PT, R24, 0x1f3, PT ;  /* 0x000001f31800780c */ /* 0x001fda0003fc4070 */
[----:B------:R-:W-:Y:S01]  /*9820*/  @P6 LOP3.LUT R37, R37, 0x2, RZ, 0xfc, !PT ;  /* 0x0000000225256812 */ /* 0x000fe200078efcff */
[----:B------:R-:W-:Y:S06]  /*9830*/  @P6 BRA `(.L_x_191) ;  /* 0x0000000000086947 */ /* 0x000fec0003800000 */
[----:B------:R0:W-:Y:S06]  /*9840*/  MEMBAR.SC.CTA ;  /* 0x0000000000007992 */ /* 0x0001ec0000000000 */
[----:B0-----:R-:W-:Y:S05]  /*9850*/  BRA `(.L_x_192) ;  /* 0x0000000000087947 */ /* 0x001fea0003800000 */
.L_x_191:
[----:B------:R-:W-:Y:S05]  /*9860*/  NANOSLEEP 0x47e ;  /* 0x0000047e0000795d */ /* 0x000fea0003800000 */
[----:B------:R-:W-:Y:S01]  /*9870*/  NOP ;  /* 0x0000000000007918 */ /* 0x000fe20000000000 */
.L_x_192:
[----:B------:R-:W-:-:S05]  /*9880*/  IMAD.WIDE R12, R40, 0x8, R12 ;  /* 0x00000008280c7825 */ /* 0x000fca00078e020c */
[----:B------:R-:W2:Y:S01]  /*9890*/  LD.E.64.STRONG.GPU R14, desc[UR8][R12.64+0x100] ;  /* 0x000100080c0e7980 */ /* 0x000ea2000c10fb00 */
[----:B------:R-:W-:Y:S01]  /*98a0*/  UMOV UR5, 0xffffffff ;  /* 0xffffffff00057882 */ /* 0x000fe20000000000 */
[----:B--2---:R-:W-:Y:S02]  /*98b0*/  ISETP.NE.AND P6, PT, R14, 0x63, PT ;  /* 0x000000630e00780c */ /* 0x004fe40003fc5270 */
[----:B------:R-:W-:Y:S11]  /*98c0*/  BRA.DIV UR5, `(.L_x_193) ;  /* 0x0000003205707947 */ /* 0x000ff6000b800000 */
[----:B------:R-:W-:-:S13]  /*98d0*/  VOTE.ANY P6, !P6 ;  /* 0x0000000000ff7806 */ /* 0x000fda00070c0100 */
.L_x_298:
[----:B------:R-:W-:Y:S05]  /*98e0*/  @!P6 BRA `(.L_x_194) ;  /* 0x000000000034e947 */ /* 0x000fea0003800000 */
.L_x_198:
[----:B------:R-:W-:Y:S01]  /*98f0*/  ISETP.GT.U32.AND P5, PT, R24, 0x1f3, PT ;  /* 0x000001f31800780c */ /* 0x000fe20003fa4070 */
[----:B------:R-:W-:-:S12]  /*9900*/  YIELD ;  /* 0x0000000000007946 */ /* 0x000fd80003800000 */
[----:B------:R-:W-:Y:S05]  /*9910*/  @P5 BRA `(.L_x_195) ;  /* 0x0000000000085947 */ /* 0x000fea0003800000 */
[----:B------:R0:W-:Y:S06]  /*9920*/  MEMBAR.SC.CTA ;  /* 0x0000000000007992 */ /* 0x0001ec0000000000 */
[----:B0-----:R-:W-:Y:S05]  /*9930*/  BRA `(.L_x_196) ;  /* 0x0000000000087947 */ /* 0x001fea0003800000 */
.L_x_195:
[----:B------:R-:W-:Y:S05]  /*9940*/  NANOSLEEP 0x4c ;  /* 0x0000004c0000795d */ /* 0x000fea0003800000 */
[----:B------:R-:W-:Y:S01]  /*9950*/  NOP ;  /* 0x0000000000007918 */ /* 0x000fe20000000000 */
.L_x_196:
[----:B------:R-:W2:Y:S01]  /*9960*/  LD.E.64.STRONG.GPU R14, desc[UR8][R12.64+0x100] ;  /* 0x000100080c0e7980 */ /* 0x000ea2000c10fb00 */
[----:B------:R-:W-:Y:S01]  /*9970*/  UMOV UR5, 0xffffffff ;  /* 0xffffffff00057882 */ /* 0x000fe20000000000 */
[----:B--2---:R-:W-:Y:S02]  /*9980*/  ISETP.NE.AND P6, PT, R14, 0x63, PT ;  /* 0x000000630e00780c */ /* 0x004fe40003fc5270 */
[----:B------:R-:W-:Y:S11]  /*9990*/  BRA.DIV UR5, `(.L_x_197) ;  /* 0x00000032055c7947 */ /* 0x000ff6000b800000 */
[----:B------:R-:W-:-:S13]  /*99a0*/  VOTE.ANY P6, !P6 ;  /* 0x0000000000ff7806 */ /* 0x000fda00070c0100 */
.L_x_301:
[----:B------:R-:W-:Y:S05]  /*99b0*/  @P6 BRA `(.L_x_198) ;  /* 0xfffffffc00cc6947 */ /* 0x000fea000383ffff */
.L_x_194:
[----:B------:R-:W-:Y:S01]  /*99c0*/  UMOV UR5, 0xffffffff ;  /* 0xffffffff00057882 */ /* 0x000fe20000000000 */
[----:B------:R-:W-:Y:S02]  /*99d0*/  ISETP.NE.AND P5, PT, R14, 0x65, PT ;  /* 0x000000650e00780c */ /* 0x000fe40003fa5270 */
[----:B------:R-:W-:Y:S11]  /*99e0*/  BRA.DIV UR5, `(.L_x_199) ;  /* 0x0000003205687947 */ /* 0x000ff6000b800000 */
[----:B------:R-:W0:Y:S01]  /*99f0*/  S2R R47, SR_GEMASK ;  /* 0x00000000002f7919 */ /* 0x000e220000003c00 */
[----:B------:R-:W-:Y:S01]  /*9a00*/  VOTE.ANY R18, PT, !P5 ;  /* 0x0000000000127806 */ /* 0x000fe200068e0100 */
[C---:B------:R-:W-:Y:S02]  /*9a10*/  VIADD R35, R46.reuse, 0x2 ;  /* 0x000000022e237836 */ /* 0x040fe40000000000 */
        /* <DEDUP_REMOVED lines=14> */
[----:B------:R-:W-:Y:S02]  /*9b00*/  IMAD.IADD R39, R31, 0x1, R12 ;  /* 0x000000011f277824 */ /* 0x000fe400078e020c */
[----:B------:R-:W-:-:S03]  /*9b10*/  VIADD R31, R46, 0x8 ;  /* 0x000000082e1f7836 */ /* 0x000fc60000000000 */
[----:B------:R-:W0:Y:S02]  /*9b20*/  SHFL.DOWN PT, R19, R39, 0x4, R48 ;  /* 0x0880000027137989 */ /* 0x000e2400000e0030 */
[----:B0-----:R-:W-:Y:S02]  /*9b30*/  SEL R12, R19, RZ, !P5 ;  /* 0x000000ff130c7207 */ /* 0x001fe40006800000 */
[----:B------:R-:W-:-:S03]  /*9b40*/  ISETP.GT.AND P5, PT, R31, R48, PT ;  /* 0x000000301f00720c */ /* 0x000fc60003fa4270 */
[----:B------:R-:W-:Y:S02]  /*9b50*/  IMAD.IADD R49, R39, 0x1, R12 ;  /* 0x0000000127317824 */ /* 0x000fe400078e020c */
[----:B------:R-:W0:Y:S03]  /*9b60*/  LDC.64 R12, c[0x0][0x3a0] ;  /* 0x0000e800ff0c7b82 */ /* 0x000e260000000a00 */
[----:B------:R-:W1:Y:S02]  /*9b70*/  SHFL.DOWN PT, R19, R49, 0x8, R48 ;  /* 0x0900000031137989 */ /* 0x000e6400000e0030 */
[----:B-1----:R-:W-:Y:S02]  /*9b80*/  SEL R18, R19, RZ, !P5 ;  /* 0x000000ff13127207 */ /* 0x002fe40006800000 */
[----:B0-----:R-:W-:-:S03]  /*9b90*/  IADD3 R42, P5, PT, R12, 0x100, RZ ;  /* 0x000001000c2a7810 */ /* 0x001fc60007fbe0ff */
[----:B------:R-:W-:Y:S02]  /*9ba0*/  IMAD.IADD R51, R49, 0x1, R18 ;  /* 0x0000000131337824 */ /* 0x000fe400078e0212 */
[----:B------:R-:W-:Y:S01]  /*9bb0*/  IMAD.X R44, RZ, RZ, R13, P5 ;  /* 0x000000ffff2c7224 */ /* 0x000fe200028e060d */
[----:B------:R-:W-:Y:S02]  /*9bc0*/  ISETP.GT.AND P5, PT, R41, R48, PT ;  /* 0x000000302900720c */ /* 0x000fe40003fa4270 */
[----:B------:R-:W0:Y:S02]  /*9bd0*/  SHFL.DOWN PT, R19, R51, 0x10, R48 ;  /* 0x0a00000033137989 */ /* 0x000e2400000e0030 */
[----:B0-----:R-:W-:Y:S02]  /*9be0*/  SEL R12, R19, RZ, !P5 ;  /* 0x000000ff130c7207 */ /* 0x001fe40006800000 */
[----:B------:R-:W-:-:S03]  /*9bf0*/  ISETP.NE.AND P5, PT, R14, 0x65, PT ;  /* 0x000000650e00780c */ /* 0x000fc60003fa5270 */
[----:B------:R-:W-:-:S10]  /*9c00*/  IMAD.IADD R39, R51, 0x1, R12 ;  /* 0x0000000133277824 */ /* 0x000fd400078e020c */
[----:B------:R-:W-:-:S13]  /*9c10*/  VOTE.ALL P5, P5 ;  /* 0x0000000000ff7806 */ /* 0x000fda00028a0000 */
.L_x_310:
[----:B------:R-:W-:Y:S05]  /*9c20*/  @!P5 BRA `(.L_x_200) ;  /* 0x0000000000dcd947 */ /* 0x000fea0003800000 */
.L_x_208:
        /* <DEDUP_REMOVED lines=9> */
.L_x_313:
[----:B------:R-:W-:Y:S05]  /*9cc0*/  @!P6 BRA `(.L_x_202) ;  /* 0x000000000034e947 */ /* 0x000fea0003800000 */
[----:B------:R-:W-:-:S13]  /*9cd0*/  ISETP.GT.U32.AND P5, PT, R24, 0x1f3, PT ;  /* 0x000001f31800780c */ /* 0x000fda0003fa4070 */
.L_x_206:
[----:B------:R-:W-:Y:S05]  /*9ce0*/  YIELD ;  /* 0x0000000000007946 */ /* 0x000fea0003800000 */
[----:B------:R-:W-:Y:S05]  /*9cf0*/  @P5 BRA `(.L_x_203) ;  /* 0x0000000000085947 */ /* 0x000fea0003800000 */
[----:B------:R0:W-:Y:S06]  /*9d00*/  MEMBAR.SC.CTA ;  /* 0x0000000000007992 */ /* 0x0001ec0000000000 */
[----:B0-----:R-:W-:Y:S05]  /*9d10*/  BRA `(.L_x_204) ;  /* 0x0000000000087947 */ /* 0x001fea0003800000 */
.L_x_203:
[----:B------:R-:W-:Y:S05]  /*9d20*/  NANOSLEEP 0x4c ;  /* 0x0000004c0000795d */ /* 0x000fea0003800000 */
[----:B------:R-:W-:Y:S01]  /*9d30*/  NOP ;  /* 0x0000000000007918 */ /* 0x000fe20000000000 */
.L_x_204:
[----:B------:R-:W2:Y:S01]  /*9d40*/  LD.E.64.STRONG.GPU R14, desc[UR8][R12.64+-0x100] ;  /* 0xffff00080c0e7980 */ /* 0x000ea2000c10fb00 */
[----:B------:R-:W-:Y:S01]  /*9d50*/  UMOV UR5, 0xffffffff ;  /* 0xffffffff00057882 */ /* 0x000fe20000000000 */
[----:B--2---:R-:W-:Y:S02]  /*9d60*/  ISETP.NE.AND P6, PT, R14, 0x63, PT ;  /* 0x000000630e00780c */ /* 0x004fe40003fc5270 */
[----:B------:R-:W-:Y:S11]  /*9d70*/  BRA.DIV UR5, `(.L_x_205) ;  /* 0x0000003205a87947 */ /* 0x000ff6000b800000 */
[----:B------:R-:W-:-:S13]  /*9d80*/  VOTE.ANY P6, !P6 ;  /* 0x0000000000ff7806 */ /* 0x000fda00070c0100 */
.L_x_316:
[----:B------:R-:W-:Y:S05]  /*9d90*/  @P6 BRA `(.L_x_206) ;  /* 0xfffffffc00d06947 */ /* 0x000fea000383ffff */
.L_x_202:
[----:B------:R-:W-:Y:S01]  /*9da0*/  UMOV UR5, 0xffffffff ;  /* 0xffffffff00057882 */ /* 0x000fe20000000000 */
[----:B------:R-:W-:Y:S02]  /*9db0*/  ISETP.NE.AND P5, PT, R14, 0x65, PT ;  /* 0x000000650e00780c */ /* 0x000fe40003fa5270 */
[----:B------:R-:W-:Y:S11]  /*9dc0*/  BRA.DIV UR5, `(.L_x_207) ;  /* 0x0000003205b47947 */ /* 0x000ff6000b800000 */
[----:B------:R-:W-:Y:S01]  /*9dd0*/  VOTE.ANY R18, PT, !P5 ;  /* 0x0000000000127806 */ /* 0x000fe200068e0100 */
[----:B------:R-:W-:-:S03]  /*9de0*/  VIADD R40, R40, 0xffffffe0 ;  /* 0xffffffe028287836 */ /* 0x000fc60000000000 */
[----:B------:R-:W-:-:S05]  /*9df0*/  LOP3.LUT R18, R18, 0x80000000, R47, 0xec, !PT ;  /* 0x8000000012127812 */ /* 0x000fca00078eec2f */
        /* <DEDUP_REMOVED lines=22> */
[----:B------:R-:W-:Y:S02]  /*9f60*/  ISETP.NE.AND P5, PT, R14, 0x65, PT ;  /* 0x000000650e00780c */ /* 0x000fe40003fa5270 */
[----:B------:R-:W-:-:S11]  /*9f70*/  IADD3 R39, PT, PT, R48, R19, R39 ;  /* 0x0000001330277210 */ /* 0x000fd60007ffe027 */
[----:B------:R-:W-:-:S13]  /*9f80*/  VOTE.ALL P5, P5 ;  /* 0x0000000000ff7806 */ /* 0x000fda00028a0000 */
.L_x_325:
[----:B------:R-:W-:Y:S05]  /*9f90*/  @P5 BRA `(.L_x_208) ;  /* 0xfffffffc00245947 */ /* 0x000fea000383ffff */
.L_x_200:
[----:B------:R-:W-:Y:S01]  /*9fa0*/  ISETP.NE.AND P5, PT, R28, RZ, PT ;  /* 0x000000ff1c00720c */ /* 0x000fe20003fa5270 */
[----:B------:R-:W-:-:S12]  /*9fb0*/  IMAD.MOV.U32 R18, RZ, RZ, R45 ;  /* 0x000000ffff127224 */ /* 0x000fd800078e002d */
[----:B------:R-:W0:Y:S01]  /*9fc0*/  @!P5 S2R R13, SR_CgaCtaId ;  /* 0x00000000000dd919 */ /* 0x000e220000008800 */
[----:B------:R-:W-:Y:S01]  /*9fd0*/  @!P5 MOV R12, 0x400 ;  /* 0x00000400000cd802 */ /* 0x000fe20000000f00 */
[----:B------:R-:W-:Y:S02]  /*9fe0*/  @!P5 IMAD.IADD R25, R25, 0x1, R39 ;  /* 0x000000011919d824 */ /* 0x000fe400078e0227 */
[----:B------:R-:W-:-:S05]  /*9ff0*/  @!P5 IMAD.MOV.U32 R24, RZ, RZ, 0x65 ;  /* 0x00000065ff18d424 */ /* 0x000fca00078e00ff */
[----:B------:R1:W-:Y:S01]  /*a000*/  @!P5 ST.E.64.STRONG.GPU desc[UR8][R32.64+0x100], R24 ;  /* 0x000100182000d985 */ /* 0x0003e2000c10fb08 */
[----:B0-----:R-:W-:-:S05]  /*a010*/  @!P5 LEA R12, R13, R12, 0x18 ;  /* 0x0000000c0d0cd211 */ /* 0x001fca00078ec0ff */
[----:B------:R1:W-:Y:S04]  /*a020*/  @!P5 STS [R12+0x48], R25 ;  /* 0x000048190c00d388 */ /* 0x0003e80000000800 */
[----:B------:R1:W-:Y:S01]  /*a030*/  @!P5 STS [R12+0x44], R39 ;  /* 0x000044270c00d388 */ /* 0x0003e20000000800 */
[----:B------:R-:W-:-:S13]  /*a040*/  ISETP.NE.AND P5, PT, R46, RZ, PT ;  /* 0x000000ff2e00720c */ /* 0x000fda0003fa5270 */
[----:B------:R-:W0:Y:S01]  /*a050*/  @!P5 S2R R14, SR_CgaCtaId ;  /* 0x00000000000ed919 */ /* 0x000e220000008800 */
[----:B------:R-:W-:Y:S01]  /*a060*/  @!P5 MOV R13, 0x400 ;  /* 0x00000400000dd802 */ /* 0x000fe20000000f00 */
[----:B------:R-:W-:-:S03]  /*a070*/  @!P5 IMAD.MOV.U32 R18, RZ, RZ, R39 ;  /* 0x000000ffff12d224 */ /* 0x000fc600078e0027 */
[----:B0-----:R-:W-:-:S05]  /*a080*/  @!P5 LEA R14, R14, R13, 0x18 ;  /* 0x0000000d0e0ed211 */ /* 0x001fca00078ec0ff */
[----:B------:R1:W-:Y:S02]  /*a090*/  @!P5 STS [R14+0x3c], R39 ;  /* 0x00003c270e00d388 */ /* 0x0003e40000000800 */
.L_x_190:
[----:B------:R-:W-:Y:S05]  /*a0a0*/  WARPSYNC.ALL ;  /* 0x0000000000007948 */ /* 0x000fea0003800000 */
[----:B------:R-:W0:Y:S08]  /*a0b0*/  S2UR UR5, SR_CgaCtaId ;  /* 0x00000000000579c3 */ /* 0x000e300000008800 */
[----:B------:R-:W-:Y:S01]  /*a0c0*/  BAR.SYNC.DEFER_BLOCKING 0x0 ;  /* 0x0000000000007b1d */ /* 0x000fe20000010000 */
[----:B------:R-:W-:-:S02]  /*a0d0*/  ISETP.NE.AND P5, PT, R28, RZ, PT ;  /* 0x000000ff1c00720c */ /* 0x000fc40003fa5270 */
[----:B------:R-:W-:Y:S02]  /*a0e0*/  P2R R13, PR, RZ, 0x1 ;  /* 0x00000001ff0d7803 */ /* 0x000fe40000000000 */
[C---:B------:R-:W-:Y:S01]  /*a0f0*/  LOP3.LUT P0, RZ, R37.reuse, 0x80, RZ, 0xc0, !PT ;  /* 0x0000008025ff7812 */ /* 0x040fe2000780c0ff */
[----:B------:R-:W-:Y:S01]  /*a100*/  UMOV UR4, 0x400 ;  /* 0x0000040000047882 */ /* 0x000fe20000000000 */
[----:B------:R-:W-:Y:S02]  /*a110*/  P2R R42, PR, RZ, 0x10 ;  /* 0x00000010ff2a7803 */ /* 0x000fe40000000000 */
[C---:B------:R-:W-:Y:S02]  /*a120*/  LOP3.LUT P4, RZ, R37.reuse, 0x4, RZ, 0xc0, !PT ;  /* 0x0000000425ff7812 */ /* 0x040fe4000788c0ff */
[----:B------:R-:W-:Y:S02]  /*a130*/  LOP3.LUT P6, RZ, R37, 0x1, RZ, 0xc0, !PT ;  /* 0x0000000125ff7812 */ /* 0x000fe400078cc0ff */
[----:B------:R-:W-:Y:S01]  /*a140*/  IADD3 R41, PT, PT, -R43, 0x1980, RZ ;  /* 0x000019802b297810 */ /* 0x000fe20007ffe1ff */
[----:B0-----:R-:W-:-:S09]  /*a150*/  ULEA UR4, UR5, UR4, 0x18 ;  /* 0x0000000405047291 */ /* 0x001fd2000f8ec0ff */
[----:B-1----:R-:W0:Y:S02]  /*a160*/  LDS R12, [UR4+0x3c] ;  /* 0x00003c04ff0c7984 */ /* 0x002e240008000800 */
[----:B0-----:R-:W-:Y:S02]  /*a170*/  SEL R45, R12, RZ, P5 ;  /* 0x000000ff0c2d7207 */ /* 0x001fe40002800000 */
[----:B------:R-:W-:-:S03]  /*a180*/  LOP3.LUT P5, RZ, R37, 0x100, RZ, 0xc0, !PT ;  /* 0x0000010025ff7812 */ /* 0x000fc600078ac0ff */
[----:B------:R-:W-:-:S04]  /*a190*/  IMAD.IADD R45, R45, 0x1, R18 ;  /* 0x000000012d2d7824 */ /* 0x000fc800078e0212 */
[--C-:B------:R-:W-:Y:S02]  /*a1a0*/  IMAD.IADD R29, R29, 0x1, R45.reuse ;  /* 0x000000011d1d7824 */ /* 0x100fe400078e022d */
[----:B------:R-:W-:Y:S02]  /*a1b0*/  IMAD.IADD R33, R8, 0x1, R45 ;  /* 0x0000000108217824 */ /* 0x000fe400078e022d */
[----:B------:R-:W-:Y:S02]  /*a1c0*/  VIADD R18, R29, 0x1 ;  /* 0x000000011d127836 */ /* 0x000fe40000000000 */
[----:B------:R-:W-:Y:S01]  /*a1d0*/  @!P0 IMAD.MOV R18, RZ, RZ, R29 ;  /* 0x000000ffff128224 */ /* 0x000fe200078e021d */
[----:B------:R-:W-:Y:S01]  /*a1e0*/  ISETP.NE.AND P0, PT, R13, RZ, PT ;  /* 0x000000ff0d00720c */ /* 0x000fe20003f05270 */
[----:B------:R-:W-:Y:S01]  /*a1f0*/  IMAD.IADD R40, R20, 0x1, R45 ;  /* 0x0000000114287824 */ /* 0x000fe200078e022d */
[----:B------:R-:W0:Y:S01]  /*a200*/  LDS.128 R12, [UR4+0x40] ;  /* 0x00004004ff0c7984 */ /* 0x000e220008000c00 */
[----:B------:R-:W-:-:S02]  /*a210*/  VIADD R32, R18, 0x1 ;  /* 0x0000000112207836 */ /* 0x000fc40000000000 */
[----:B------:R-:W-:Y:S01]  /*a220*/  @!P5 IMAD.MOV R32, RZ, RZ, R18 ;  /* 0x000000ffff20d224 */ /* 0x000fe200078e0212 */
[----:B------:R-:W-:Y:S01]  /*a230*/  LOP3.LUT P5, RZ, R37, 0x20, RZ, 0xc0, !PT ;  /* 0x0000002025ff7812 */ /* 0x000fe200078ac0ff */
[----:B------:R-:W-:Y:S02]  /*a240*/  VIADD R34, R33, 0x1 ;  /* 0x0000000121227836 */ /* 0x000fe40000000000 */
[----:B------:R-:W-:Y:S02]  /*a250*/  VIADD R31, R32, 0x1 ;  /* 0x00000001201f7836 */ /* 0x000fe40000000000 */
[----:B------:R-:W-:Y:S01]  /*a260*/  @!P4 IMAD.MOV R31, RZ, RZ, R32 ;  /* 0x000000ffff1fc224 */ /* 0x000fe200078e0220 */
[----:B------:R-:W-:Y:S01]  /*a270*/  LOP3.LUT P4, RZ, R37, 0x8, RZ, 0xc0, !PT ;  /* 0x0000000825ff7812 */ /* 0x000fe2000788c0ff */
[----:B------:R-:W-:Y:S02]  /*a280*/  VIADD R39, R40, 0x1 ;  /* 0x0000000128277836 */ /* 0x000fe40000000000 */
[----:B------:R-:W-:-:S02]  /*a290*/  VIADD R25, R31, 0x1 ;  /* 0x000000011f197836 */ /* 0x000fc40000000000 */
[----:B------:R-:W-:Y:S02]  /*a2a0*/  @!P6 IMAD.MOV R25, RZ, RZ, R31 ;  /* 0x000000ffff19e224 */ /* 0x000fe400078e021f */
[----:B------:R-:W-:Y:S02]  /*a2b0*/  @!P5 IMAD.MOV R34, RZ, RZ, R33 ;  /* 0x000000ffff22d224 */ /* 0x000fe400078e0221 */
[----:B------:R-:W-:Y:S02]  /*a2c0*/  VIADD R19, R25, 0x1 ;  /* 0x0000000119137836 */ /* 0x000fe40000000000 */
[----:B------:R-:W-:Y:S02]  /*a2d0*/  @!P1 IMAD.MOV R19, RZ, RZ, R25 ;  /* 0x000000ffff139224 */ /* 0x000fe400078e0219 */
[----:B------:R-:W-:Y:S01]  /*a2e0*/  @!P4 IMAD.MOV R39, RZ, RZ, R40 ;  /* 0x000000ffff27c224 */ /* 0x000fe200078e0228 */
[----:B------:R-:W-:Y:S01]  /*a2f0*/  ISETP.NE.AND P4, PT, R42, RZ, PT ;  /* 0x000000ff2a00720c */ /* 0x000fe20003f85270 */
[----:B------:R-:W-:-:S02]  /*a300*/  VIADD R43, R45, 0x1 ;  /* 0x000000012d2b7836 */ /* 0x000fc40000000000 */
[--C-:B------:R-:W-:Y:S02]  /*a310*/  IMAD.IADD R11, R11, 0x1, R45.reuse ;  /* 0x000000010b0b7824 */ /* 0x100fe400078e022d */
[--C-:B------:R-:W-:Y:S02]  /*a320*/  IMAD.IADD R20, R9, 0x1, R45.reuse ;  /* 0x0000000109147824 */ /* 0x100fe400078e022d */
[----:B------:R-:W-:Y:S02]  /*a330*/  @!P0 IMAD.MOV R43, RZ, RZ, R45 ;  /* 0x000000ffff2b8224 */ /* 0x000fe400078e022d */
[--C-:B0-----:R-:W-:Y:S02]  /*a340*/  IMAD.IADD R24, R14, 0x1, -R41.reuse ;  /* 0x000000010e187824 */ /* 0x101fe400078e0a29 */
[----:B------:R-:W-:Y:S02]  /*a350*/  IMAD.IADD R41, R15, 0x1, -R41 ;  /* 0x000000010f297824 */ /* 0x000fe400078e0a29 */
[----:B------:R-:W-:-:S02]  /*a360*/  VIADD R12, R19, 0x1 ;  /* 0x00000001130c7836 */ /* 0x000fc40000000000 */
[----:B------:R-:W-:Y:S01]  /*a370*/  @!P2 IMAD.MOV R12, RZ, RZ, R19 ;  /* 0x000000ffff0ca224 */ /* 0x000fe200078e0213 */
[----:B------:R-:W-:-:S03]  /*a380*/  ISETP.GT.AND P5, PT, R41, 0x180, PT ;  /* 0x000001802900780c */ /* 0x000fc60003fa4270 */
[----:B------:R-:W-:Y:S02]  /*a390*/  VIADD R14, R12, 0x1 ;  /* 0x000000010c0e7836 */ /* 0x000fe40000000000 */
[----:B------:R-:W-:-:S04]  /*a3a0*/  @!P3 IMAD.MOV R14, RZ, RZ, R12 ;  /* 0x000000ffff0eb224 */ /* 0x000fc800078e020c */
[----:B------:R-:W-:Y:S02]  /*a3b0*/  VIADD R35, R14, 0x1 ;  /* 0x000000010e237836 */ /* 0x000fe40000000000 */
[----:B------:R-:W-:Y:S02]  /*a3c0*/  @!P4 IMAD.MOV R35, RZ, RZ, R14 ;  /* 0x000000ffff23c224 */ /* 0x000fe400078e020e */
[----:B------:R-:W-:Y:S05]  /*a3d0*/  @P5 BRA `(.L_x_209) ;  /* 0x0000001000285947 */ /* 0x000fea0003800000 */
[----:B------:R-:W-:Y:S01]  /*a3e0*/  ISETP.LT.AND P0, PT, R45, R24, P0 ;  /* 0x000000182d00720c */ /* 0x000fe20000701270 */
[----:B------:R-:W0:Y:S01]  /*a3f0*/  LDCU.U8 UR5, c[0x0][0x3c0] ;  /* 0x00007800ff0577ac */ /* 0x000e220008000000 */
[----:B------:R-:W-:Y:S11]  /*a400*/  BSSY.RECONVERGENT B0, `(.L_x_210) ;  /* 0x000000d000007945 */ /* 0x000ff60003800200 */
[----:B------:R-:W-:Y:S05]  /*a410*/  @!P0 BRA `(.L_x_211) ;  /* 0x00000000002c8947 */ /* 0x000fea0003800000 */
[----:B0-----:R-:W-:Y:S01]  /*a420*/  UISETP.NE.AND UP0, UPT, UR5, URZ, UPT ;  /* 0x000000ff0500728c */ /* 0x001fe2000bf05270 */
[----:B------:R-:W-:-:S08]  /*a430*/  CS2R R8, SRZ ;  /* 0x0000000000087805 */ /* 0x000fd0000001ff00 */
[----:B------:R-:W-:Y:S05]  /*a440*/  BRA.U UP0, `(.L_x_212) ;  /* 0x0000000100087547 */ /* 0x000fea000b800000 */
[----:B------:R-:W0:Y:S02]  /*a450*/  LDC.64 R8, c[0x0][0x3d8] ;  /* 0x0000f600ff087b82 */ /* 0x000e240000000a00 */
[----:B0-----:R-:W5:Y:S02]  /*a460*/  LDG.E.64 R8, desc[UR8][R8.64] ;  /* 0x0000000808087981 */ /* 0x001f64000c1e1b00 */
.L_x_212:
[----:B------:R-:W0:Y:S01]  /*a470*/  LDCU.64 UR10, c[0x0][0x390] ;  /* 0x00007200ff0a77ac */ /* 0x000e220008000a00 */
[----:B-----5:R-:W-:-:S04]  /*a480*/  IADD3 R2, P0, PT, R45, R8, RZ ;  /* 0x000000082d027210 */ /* 0x020fc80007f1e0ff */
[----:B------:R-:W-:Y:S02]  /*a490*/  LEA.HI.X.SX32 R9, R45, R9, 0x1, P0 ;  /* 0x000000092d097211 */ /* 0x000fe400000f0eff */
[----:B0-----:R-:W-:-:S04]  /*a4a0*/  LEA R8, P0, R2, UR10, 0x2 ;  /* 0x0000000a02087c11 */ /* 0x001fc8000f8010ff */
[----:B------:R-:W-:-:S05]  /*a4b0*/  LEA.HI.X R9, R2, UR11, R9, 0x2, P0 ;  /* 0x0000000b02097c11 */ /* 0x000fca00080f1409 */
[----:B------:R1:W-:Y:S04]  /*a4c0*/  STG.E desc[UR8][R8.64], R30 ;  /* 0x0000001e08007986 */ /* 0x0003e8000c101908 */
.L_x_211:
[----:B0-----:R-:W-:Y:S05]  /*a4d0*/  BSYNC.RECONVERGENT B0 ;  /* 0x0000000000007941 */ /* 0x001fea0003800200 */
.L_x_210:
[----:B------:R-:W-:Y:S01]  /*a4e0*/  LOP3.LUT P0, RZ, R37, 0x10, RZ, 0xc0, !PT ;  /* 0x0000001025ff7812 */ /* 0x000fe2000780c0ff */
[----:B------:R-:W-:Y:S03]  /*a4f0*/  BSSY.RECONVERGENT B0, `(.L_x_213) ;  /* 0x000000e000007945 */ /* 0x000fe60003800200 */
[----:B------:R-:W-:-:S13]  /*a500*/  ISETP.GE.OR P0, PT, R43, R24, !P0 ;  /* 0x000000182b00720c */ /* 0x000fda0004706670 */
[----:B------:R-:W-:Y:S05]  /*a510*/  @P0 BRA `(.L_x_214) ;  /* 0x00000000002c0947 */ /* 0x000fea0003800000 */
[----:B------:R-:W-:Y:S01]  /*a520*/  UISETP.NE.AND UP0, UPT, UR5, URZ, UPT ;  /* 0x000000ff0500728c */ /* 0x000fe2000bf05270 */
[----:B-1----:R-:W-:-:S08]  /*a530*/  CS2R R8, SRZ ;  /* 0x0000000000087805 */ /* 0x002fd0000001ff00 */
[----:B------:R-:W-:Y:S05]  /*a540*/  BRA.U UP0, `(.L_x_215) ;  /* 0x0000000100087547 */ /* 0x000fea000b800000 */
[----:B------:R-:W0:Y:S02]  /*a550*/  LDC.64 R8, c[0x0][0x3d8] ;  /* 0x0000f600ff087b82 */ /* 0x000e240000000a00 */
[----:B0-----:R-:W5:Y:S02]  /*a560*/  LDG.E.64 R8, desc[UR8][R8.64] ;  /* 0x0000000808087981 */ /* 0x001f64000c1e1b00 */
.L_x_215:
[----:B------:R-:W0:Y:S01]  /*a570*/  LDCU.64 UR10, c[0x0][0x390] ;  /* 0x00007200ff0a77ac */ /* 0x000e220008000a00 */
[----:B-----5:R-:W-:-:S04]  /*a580*/  IADD3 R2, P0, PT, R43, R8, RZ ;  /* 0x000000082b027210 */ /* 0x020fc80007f1e0ff */
[----:B------:R-:W-:Y:S02]  /*a590*/  LEA.HI.X.SX32 R9, R43, R9, 0x1, P0 ;  /* 0x000000092b097211 */ /* 0x000fe400000f0eff */
[----:B0-----:R-:W-:-:S04]  /*a5a0*/  LEA R8, P0, R2, UR10, 0x2 ;  /* 0x0000000a02087c11 */ /* 0x001fc8000f8010ff */
[----:B------:R-:W-:-:S05]  /*a5b0*/  LEA.HI.X R9, R2, UR11, R9, 0x2, P0 ;  /* 0x0000000b02097c11 */ /* 0x000fca00080f1409 */
[----:B------:R0:W-:Y:S04]  /*a5c0*/  STG.E desc[UR8][R8.64], R27 ;  /* 0x0000001b08007986 */ /* 0x0001e8000c101908 */
.L_x_214:
[----:B------:R-:W-:Y:S05]  /*a5d0*/  BSYNC.RECONVERGENT B0 ;  /* 0x0000000000007941 */ /* 0x000fea0003800200 */
.L_x_213:
        /* <DEDUP_REMOVED lines=9> */
.L_x_218:
[----:B------:R-:W0:Y:S01]  /*a670*/  LDCU.64 UR10, c[0x0][0x390] ;  /* 0x00007200ff0a77ac */ /* 0x000e220008000a00 */
[----:B-----5:R-:W-:-:S04]  /*a680*/  IADD3 R2, P0, PT, R40, R8, RZ ;  /* 0x0000000828027210 */ /* 0x020fc80007f1e0ff */
[----:B------:R-:W-:Y:S02]  /*a690*/  LEA.HI.X.SX32 R9, R40, R9, 0x1, P0 ;  /* 0x0000000928097211 */ /* 0x000fe400000f0eff */
[----:B0-----:R-:W-:-:S04]  /*a6a0*/  LEA R8, P0, R2, UR10, 0x2 ;  /* 0x0000000a02087c11 */ /* 0x001fc8000f8010ff */
[----:B------:R-:W-:-:S05]  /*a6b0*/  LEA.HI.X R9, R2, UR11, R9, 0x2, P0 ;  /* 0x0000000b02097c11 */ /* 0x000fca00080f1409 */
[----:B------:R2:W-:Y:S04]  /*a6c0*/  STG.E desc[UR8][R8.64], R26 ;  /* 0x0000001a08007986 */ /* 0x0005e8000c101908 */
.L_x_217:
[----:B------:R-:W-:Y:S05]  /*a6d0*/  BSYNC.RECONVERGENT B0 ;  /* 0x0000000000007941 */ /* 0x000fea0003800200 */
.L_x_216:
        /* <DEDUP_REMOVED lines=9> */
.L_x_221:
[----:B------:R-:W0:Y:S01]  /*a770*/  LDCU.64 UR10, c[0x0][0x390] ;  /* 0x00007200ff0a77ac */ /* 0x000e220008000a00 */
[----:B-----5:R-:W-:-:S04]  /*a780*/  IADD3 R2, P0, PT, R39, R8, RZ ;  /* 0x0000000827027210 */ /* 0x020fc80007f1e0ff */
[----:B------:R-:W-:Y:S02]  /*a790*/  LEA.HI.X.SX32 R9, R39, R9, 0x1, P0 ;  /* 0x0000000927097211 */ /* 0x000fe400000f0eff */
[----:B0-----:R-:W-:-:S04]  /*a7a0*/  LEA R8, P0, R2, UR10, 0x2 ;  /* 0x0000000a02087c11 */ /* 0x001fc8000f8010ff */
[----:B------:R-:W-:-:S05]  /*a7b0*/  LEA.HI.X R9, R2, UR11, R9, 0x2, P0 ;  /* 0x0000000b02097c11 */ /* 0x000fca00080f1409 */
[----:B------:R3:W-:Y:S04]  /*a7c0*/  STG.E desc[UR8][R8.64], R23 ;  /* 0x0000001708007986 */ /* 0x0007e8000c101908 */
.L_x_220:
[----:B------:R-:W-:Y:S05]  /*a7d0*/  BSYNC.RECONVERGENT B0 ;  /* 0x0000000000007941 */ /* 0x000fea0003800200 */
.L_x_219:
        /* <DEDUP_REMOVED lines=9> */
.L_x_224:
[----:B------:R-:W0:Y:S01]  /*a870*/  LDCU.64 UR10, c[0x0][0x390] ;  /* 0x00007200ff0a77ac */ /* 0x000e220008000a00 */
[----:B-----5:R-:W-:-:S04]  /*a880*/  IADD3 R2, P0, PT, R11, R8, RZ ;  /* 0x000000080b027210 */ /* 0x020fc80007f1e0ff */
[----:B------:R-:W-:Y:S02]  /*a890*/  LEA.HI.X.SX32 R9, R11, R9, 0x1, P0 ;  /* 0x000000090b097211 */ /* 0x000fe400000f0eff */
[----:B0-----:R-:W-:-:S04]  /*a8a0*/  LEA R8, P0, R2, UR10, 0x2 ;  /* 0x0000000a02087c11 */ /* 0x001fc8000f8010ff */
[----:B------:R-:W-:-:S05]  /*a8b0*/  LEA.HI.X R9, R2, UR11, R9, 0x2, P0 ;  /* 0x0000000b02097c11 */ /* 0x000fca00080f1409 */
[----:B------:R4:W-:Y:S04]  /*a8c0*/  STG.E desc[UR8][R8.64], R36 ;  /* 0x0000002408007986 */ /* 0x0009e8000c101908 */
.L_x_223:
[----:B------:R-:W-:Y:S05]  /*a8d0*/  BSYNC.RECONVERGENT B0 ;  /* 0x0000000000007941 */ /* 0x000fea0003800200 */
.L_x_222:
        /* <DEDUP_REMOVED lines=9> */
.L_x_227:
[----:B------:R-:W0:Y:S01]  /*a970*/  LDCU.64 UR10, c[0x0][0x390] ;  /* 0x00007200ff0a77ac */ /* 0x000e220008000a00 */
[----:B-----5:R-:W-:-:S04]  /*a980*/  IADD3 R2, P0, PT, R20, R8, RZ ;  /* 0x0000000814027210 */ /* 0x020fc80007f1e0ff */
[----:B------:R-:W-:Y:S02]  /*a990*/  LEA.HI.X.SX32 R9, R20, R9, 0x1, P0 ;  /* 0x0000000914097211 */ /* 0x000fe400000f0eff */
[----:B0-----:R-:W-:-:S04]  /*a9a0*/  LEA R8, P0, R2, UR10, 0x2 ;  /* 0x0000000a02087c11 */ /* 0x001fc8000f8010ff */
[----:B------:R-:W-:-:S05]  /*a9b0*/  LEA.HI.X R9, R2, UR11, R9, 0x2, P0 ;  /* 0x0000000b02097c11 */ /* 0x000fca00080f1409 */
[----:B------:R0:W-:Y:S04]  /*a9c0*/  STG.E desc[UR8][R8.64], R22 ;  /* 0x0000001608007986 */ /* 0x0001e8000c101908 */
.L_x_226:
[----:B------:R-:W-:Y:S05]  /*a9d0*/  BSYNC.RECONVERGENT B0 ;  /* 0x0000000000007941 */ /* 0x000fea0003800200 */
.L_x_225:
        /* <DEDUP_REMOVED lines=9> */
.L_x_230:
[----:B------:R-:W0:Y:S01]  /*aa70*/  LDCU.64 UR10, c[0x0][0x390] ;  /* 0x00007200ff0a77ac */ /* 0x000e220008000a00 */
[----:B-----5:R-:W-:-:S04]  /*aa80*/  IADD3 R2, P0, PT, R33, R8, RZ ;  /* 0x0000000821027210 */ /* 0x020fc80007f1e0ff */
[----:B------:R-:W-:Y:S02]  /*aa90*/  LEA.HI.X.SX32 R9, R33, R9, 0x1, P0 ;  /* 0x0000000921097211 */ /* 0x000fe400000f0eff */
[----:B0-----:R-:W-:-:S04]  /*aaa0*/  LEA R8, P0, R2, UR10, 0x2 ;  /* 0x0000000a02087c11 */ /* 0x001fc8000f8010ff */
[----:B------:R-:W-:-:S05]  /*aab0*/  LEA.HI.X R9, R2, UR11, R9, 0x2, P0 ;  /* 0x0000000b02097c11 */ /* 0x000fca00080f1409 */
[----:B------:R0:W-:Y:S04]  /*aac0*/  STG.E desc[UR8][R8.64], R21 ;  /* 0x0000001508007986 */ /* 0x0001e8000c101908 */
.L_x_229:
[----:B------:R-:W-:Y:S05]  /*aad0*/  BSYNC.RECONVERGENT B0 ;  /* 0x0000000000007941 */ /* 0x000fea0003800200 */
.L_x_228:
        /* <DEDUP_REMOVED lines=9> */
.L_x_233:
[----:B------:R-:W0:Y:S01]  /*ab70*/  LDCU.64 UR10, c[0x0][0x390] ;  /* 0x00007200ff0a77ac */ /* 0x000e220008000a00 */
[----:B-----5:R-:W-:-:S04]  /*ab80*/  IADD3 R2, P0, PT, R34, R8, RZ ;  /* 0x0000000822027210 */ /* 0x020fc80007f1e0ff */
[----:B------:R-:W-:Y:S02]  /*ab90*/  LEA.HI.X.SX32 R9, R34, R9, 0x1, P0 ;  /* 0x0000000922097211 */ /* 0x000fe400000f0eff */
[----:B0-----:R-:W-:-:S04]  /*aba0*/  LEA R8, P0, R2, UR10, 0x2 ;  /* 0x0000000a02087c11 */ /* 0x001fc8000f8010ff */
[----:B------:R-:W-:-:S05]  /*abb0*/  LEA.HI.X R9, R2, UR11, R9, 0x2, P0 ;  /* 0x0000000b02097c11 */ /* 0x000fca00080f1409 */
[----:B------:R0:W-:Y:S04]  /*abc0*/  STG.E desc[UR8][R8.64], R17 ;  /* 0x0000001108007986 */ /* 0x0001e8000c101908 */
.L_x_232:
[----:B------:R-:W-:Y:S05]  /*abd0*/  BSYNC.RECONVERGENT B0 ;  /* 0x0000000000007941 */ /* 0x000fea0003800200 */
.L_x_231:
        /* <DEDUP_REMOVED lines=9> */
.L_x_236:
[----:B------:R-:W0:Y:S01]  /*ac70*/  LDCU.64 UR10, c[0x0][0x390] ;  /* 0x00007200ff0a77ac */ /* 0x000e220008000a00 */
[----:B-----5:R-:W-:-:S04]  /*ac80*/  IADD3 R2, P0, PT, R29, R8, RZ ;  /* 0x000000081d027210 */ /* 0x020fc80007f1e0ff */
[----:B------:R-:W-:Y:S02]  /*ac90*/  LEA.HI.X.SX32 R9, R29, R9, 0x1, P0 ;  /* 0x000000091d097211 */ /* 0x000fe400000f0eff */
[----:B0-----:R-:W-:-:S04]  /*aca0*/  LEA R8, P0, R2, UR10, 0x2 ;  /* 0x0000000a02087c11 */ /* 0x001fc8000f8010ff */
[----:B------:R-:W-:-:S05]  /*acb0*/  LEA.HI.X R9, R2, UR11, R9, 0x2, P0 ;  /* 0x0000000b02097c11 */ /* 0x000fca00080f1409 */
[----:B------:R0:W-:Y:S04]  /*acc0*/  STG.E desc[UR8][R8.64], R16 ;  /* 0x0000001008007986 */ /* 0x0001e8000c101908 */
.L_x_235:
[----:B------:R-:W-:Y:S05]  /*acd0*/  BSYNC.RECONVERGENT B0 ;  /* 0x0000000000007941 */ /* 0x000fea0003800200 */
.L_x_234:
        /* <DEDUP_REMOVED lines=9> */
.L_x_239:
[----:B------:R-:W0:Y:S01]  /*ad70*/  LDCU.64 UR10, c[0x0][0x390] ;  /* 0x00007200ff0a77ac */ /* 0x000e220008000a00 */
[----:B-----5:R-:W-:-:S04]  /*ad80*/  IADD3 R2, P0, PT, R18, R8, RZ ;  /* 0x0000000812027210 */ /* 0x020fc80007f1e0ff */
[----:B------:R-:W-:Y:S02]  /*ad90*/  LEA.HI.X.SX32 R9, R18, R9, 0x1, P0 ;  /* 0x0000000912097211 */ /* 0x000fe400000f0eff */
[----:B0-----:R-:W-:-:S04]  /*ada0*/  LEA R8, P0, R2, UR10, 0x2 ;  /* 0x0000000a02087c11 */ /* 0x001fc8000f8010ff */
[----:B------:R-:W-:-:S05]  /*adb0*/  LEA.HI.X R9, R2, UR11, R9, 0x2, P0 ;  /* 0x0000000b02097c11 */ /* 0x000fca00080f1409 */
[----:B------:R0:W-:Y:S04]  /*adc0*/  STG.E desc[UR8][R8.64], R10 ;  /* 0x0000000a08007986 */ /* 0x0001e8000c101908 */
.L_x_238:
[----:B------:R-:W-:Y:S05]  /*add0*/  BSYNC.RECONVERGENT B0 ;  /* 0x0000000000007941 */ /* 0x000fea0003800200 */
.L_x_237:
[----:B------:R-:W-:Y:S01]  /*ade0*/  LOP3.LUT P0, RZ, R37, 0x4, RZ, 0xc0, !PT ;  /* 0x0000000425ff7812 */ /* 0x000fe2000780c0ff */
[----:B------:R-:W-:Y:S03]  /*adf0*/  BSSY.RECONVERGENT B0, `(.L_x_240) ;  /* 0x000000e000007945 */ /* 0x000fe60003800200 */
[----:B------:R-:W-:-:S13]  /*ae00*/  ISETP.GE.OR P0, PT, R32, R24, !P0 ;  /* 0x000000182000720c */ /* 0x000fda0004706670 */
[----:B------:R-:W-:Y:S05]  /*ae10*/  @P0 BRA `(.L_x_241) ;  /* 0x00000000002c0947 */ /* 0x000fea0003800000 */
[----:B------:R-:W-:Y:S01]  /*ae20*/  UISETP.NE.AND UP0, UPT, UR5, URZ, UPT ;  /* 0x000000ff0500728c */ /* 0x000fe2000bf05270 */
[----:B01234-:R-:W-:Y:S01]  /*ae30*/  CS2R R8, SRZ ;  /* 0x0000000000087805 */ /* 0x01ffe2000001ff00 */
[----:B------:R-:W0:Y:S07]  /*ae40*/  LDCU.64 UR10, c[0x0][0x390] ;  /* 0x00007200ff0a77ac */ /* 0x000e2e0008000a00 */
[----:B------:R-:W-:Y:S05]  /*ae50*/  BRA.U UP0, `(.L_x_242) ;  /* 0x0000000100087547 */ /* 0x000fea000b800000 */
[----:B------:R-:W1:Y:S02]  /*ae60*/  LDC.64 R8, c[0x0][0x3d8] ;  /* 0x0000f600ff087b82 */ /* 0x000e640000000a00 */
[----:B-1----:R-:W5:Y:S02]  /*ae70*/  LDG.E.64 R8, desc[UR8][R8.64] ;  /* 0x0000000808087981 */ /* 0x002f64000c1e1b00 */
.L_x_242:
[----:B-----5:R-:W-:-:S04]  /*ae80*/  IADD3 R2, P0, PT, R32, R8, RZ ;  /* 0x0000000820027210 */ /* 0x020fc80007f1e0ff */
[----:B------:R-:W-:Y:S02]  /*ae90*/  LEA.HI.X.SX32 R9, R32, R9, 0x1, P0 ;  /* 0x0000000920097211 */ /* 0x000fe400000f0eff */
[----:B0-----:R-:W-:-:S04]  /*aea0*/  LEA R8, P0, R2, UR10, 0x2 ;  /* 0x0000000a02087c11 */ /* 0x001fc8000f8010ff */
[----:B------:R-:W-:-:S05]  /*aeb0*/  LEA.HI.X R9, R2, UR11, R9, 0x2, P0 ;  /* 0x0000000b02097c11 */ /* 0x000fca00080f1409 */
[----:B------:R0:W-:Y:S04]  /*aec0*/  STG.E desc[UR8][R8.64], R7 ;  /* 0x0000000708007986 */ /* 0x0001e8000c101908 */
.L_x_241:
[----:B------:R-:W-:Y:S05]  /*aed0*/  BSYNC.RECONVERGENT B0 ;  /* 0x0000000000007941 */ /* 0x000fea0003800200 */
.L_x_240:
[----:B------:R-:W-:Y:S01]  /*aee0*/  ISETP.GE.OR P0, PT, R31, R24, !P6 ;  /* 0x000000181f00720c */ /* 0x000fe20007706670 */
[----:B------:R-:W-:-:S12]  /*aef0*/  BSSY.RECONVERGENT B0, `(.L_x_243) ;  /* 0x000000d000007945 */ /* 0x000fd80003800200 */
[----:B------:R-:W-:Y:S05]  /*af00*/  @P0 BRA `(.L_x_244) ;  /* 0x00000000002c0947 */ /* 0x000fea0003800000 */
[----:B------:R-:W-:Y:S01]  /*af10*/  UISETP.NE.AND UP0, UPT, UR5, URZ, UPT ;  /* 0x000000ff0500728c */ /* 0x000fe2000bf05270 */
[----:B01234-:R-:W-:Y:S01]  /*af20*/  CS2R R8, SRZ ;  /* 0x0000000000087805 */ /* 0x01ffe2000001ff00 */
[----:B------:R-:W0:Y:S07]  /*af30*/  LDCU.64 UR10, c[0x0][0x390] ;  /* 0x00007200ff0a77ac */ /* 0x000e2e0008000a00 */
[----:B------:R-:W-:Y:S05]  /*af40*/  BRA.U UP0, `(.L_x_245) ;  /* 0x0000000100087547 */ /* 0x000fea000b800000 */
[----:B------:R-:W1:Y:S02]  /*af50*/  LDC.64 R8, c[0x0][0x3d8] ;  /* 0x0000f600ff087b82 */ /* 0x000e640000000a00 */
[----:B-1----:R-:W5:Y:S02]  /*af60*/  LDG.E.64 R8, desc[UR8][R8.64] ;  /* 0x0000000808087981 */ /* 0x002f64000c1e1b00 */
.L_x_245:
[----:B-----5:R-:W-:-:S04]  /*af70*/  IADD3 R2, P0, PT, R31, R8, RZ ;  /* 0x000000081f027210 */ /* 0x020fc80007f1e0ff */
[----:B------:R-:W-:Y:S02]  /*af80*/  LEA.HI.X.SX32 R9, R31, R9, 0x1, P0 ;  /* 0x000000091f097211 */ /* 0x000fe400000f0eff */
[----:B0-----:R-:W-:-:S04]  /*af90*/  LEA R8, P0, R2, UR10, 0x2 ;  /* 0x0000000a02087c11 */ /* 0x001fc8000f8010ff */
[----:B------:R-:W-:-:S05]  /*afa0*/  LEA.HI.X R9, R2, UR11, R9, 0x2, P0 ;  /* 0x0000000b02097c11 */ /* 0x000fca00080f1409 */
[----:B------:R0:W-:Y:S04]  /*afb0*/  STG.E desc[UR8][R8.64], R6 ;  /* 0x0000000608007986 */ /* 0x0001e8000c101908 */
.L_x_244:
[----:B------:R-:W-:Y:S05]  /*afc0*/  BSYNC.RECONVERGENT B0 ;  /* 0x0000000000007941 */ /* 0x000fea0003800200 */
.L_x_243:
        /* <DEDUP_REMOVED lines=9> */
.L_x_248:
[----:B-----5:R-:W-:-:S04]  /*b060*/  IADD3 R2, P0, PT, R25, R6, RZ ;  /* 0x0000000619027210 */ /* 0x020fc80007f1e0ff */
[----:B------:R-:W-:Y:S02]  /*b070*/  LEA.HI.X.SX32 R7, R25, R7, 0x1, P0 ;  /* 0x0000000719077211 */ /* 0x000fe400000f0eff */
[----:B0-----:R-:W-:-:S04]  /*b080*/  LEA R6, P0, R2, UR10, 0x2 ;  /* 0x0000000a02067c11 */ /* 0x001fc8000f8010ff */
[----:B------:R-:W-:-:S05]  /*b090*/  LEA.HI.X R7, R2, UR11, R7, 0x2, P0 ;  /* 0x0000000b02077c11 */ /* 0x000fca00080f1407 */
[----:B------:R0:W-:Y:S04]  /*b0a0*/  STG.E desc[UR8][R6.64], R5 ;  /* 0x0000000506007986 */ /* 0x0001e8000c101908 */
.L_x_247:
[----:B------:R-:W-:Y:S05]  /*b0b0*/  BSYNC.RECONVERGENT B0 ;  /* 0x0000000000007941 */ /* 0x000fea0003800200 */
.L_x_246:
        /* <DEDUP_REMOVED lines=9> */
.L_x_251:
[----:B-----5:R-:W-:-:S04]  /*b150*/  IADD3 R2, P0, PT, R19, R6, RZ ;  /* 0x0000000613027210 */ /* 0x020fc80007f1e0ff */
[----:B------:R-:W-:Y:S02]  /*b160*/  LEA.HI.X.SX32 R7, R19, R7, 0x1, P0 ;  /* 0x0000000713077211 */ /* 0x000fe400000f0eff */
[----:B0-----:R-:W-:-:S04]  /*b170*/  LEA R6, P0, R2, UR10, 0x2 ;  /* 0x0000000a02067c11 */ /* 0x001fc8000f8010ff */
[----:B------:R-:W-:-:S05]  /*b180*/  LEA.HI.X R7, R2, UR11, R7, 0x2, P0 ;  /* 0x0000000b02077c11 */ /* 0x000fca00080f1407 */
[----:B------:R0:W-:Y:S04]  /*b190*/  STG.E desc[UR8][R6.64], R4 ;  /* 0x0000000406007986 */ /* 0x0001e8000c101908 */
.L_x_250:
[----:B------:R-:W-:Y:S05]  /*b1a0*/  BSYNC.RECONVERGENT B0 ;  /* 0x0000000000007941 */ /* 0x000fea0003800200 */
.L_x_249:
        /* <DEDUP_REMOVED lines=9> */
.L_x_254:
[----:B-----5:R-:W-:-:S04]  /*b240*/  IADD3 R2, P0, PT, R12, R4, RZ ;  /* 0x000000040c027210 */ /* 0x020fc80007f1e0ff */
[----:B------:R-:W-:Y:S02]  /*b250*/  LEA.HI.X.SX32 R5, R12, R5, 0x1, P0 ;  /* 0x000000050c057211 */ /* 0x000fe400000f0eff */
[----:B0-----:R-:W-:-:S04]  /*b260*/  LEA R4, P0, R2, UR10, 0x2 ;  /* 0x0000000a02047c11 */ /* 0x001fc8000f8010ff */
[----:B------:R-:W-:-:S05]  /*b270*/  LEA.HI.X R5, R2, UR11, R5, 0x2, P0 ;  /* 0x0000000b02057c11 */ /* 0x000fca00080f1405 */
[----:B------:R0:W-:Y:S04]  /*b280*/  STG.E desc[UR8][R4.64], R3 ;  /* 0x0000000304007986 */ /* 0x0001e8000c101908 */
.L_x_253:
[----:B------:R-:W-:Y:S05]  /*b290*/  BSYNC.RECONVERGENT B0 ;  /* 0x0000000000007941 */ /* 0x000fea0003800200 */
.L_x_252:
        /* <DEDUP_REMOVED lines=9> */
.L_x_257:
[----:B-----5:R-:W-:-:S04]  /*b330*/  IADD3 R4, P0, PT, R14, R2, RZ ;  /* 0x000000020e047210 */ /* 0x020fc80007f1e0ff */
[----:B------:R-:W-:Y:S02]  /*b340*/  LEA.HI.X.SX32 R3, R14, R3, 0x1, P0 ;  /* 0x000000030e037211 */ /* 0x000fe400000f0eff */
[----:B0-----:R-:W-:-:S04]  /*b350*/  LEA R2, P0, R4, UR10, 0x2 ;  /* 0x0000000a04027c11 */ /* 0x001fc8000f8010ff */
[----:B------:R-:W-:-:S05]  /*b360*/  LEA.HI.X R3, R4, UR11, R3, 0x2, P0 ;  /* 0x0000000b04037c11 */ /* 0x000fca00080f1403 */
[----:B------:R0:W-:Y:S04]  /*b370*/  STG.E desc[UR8][R2.64], R0 ;  /* 0x0000000002007986 */ /* 0x0001e8000c101908 */
.L_x_256:
[----:B------:R-:W-:Y:S05]  /*b380*/  BSYNC.RECONVERGENT B0 ;  /* 0x0000000000007941 */ /* 0x000fea0003800200 */
.L_x_255:
        /* <DEDUP_REMOVED lines=9> */
.L_x_258:
[----:B-----5:R-:W-:-:S04]  /*b420*/  IADD3 R0, P0, PT, R35, R2, RZ ;  /* 0x0000000223007210 */ /* 0x020fc80007f1e0ff */
[----:B------:R-:W-:Y:S02]  /*b430*/  LEA.HI.X.SX32 R3, R35, R3, 0x1, P0 ;  /* 0x0000000323037211 */ /* 0x000fe400000f0eff */
[----:B0-----:R-:W-:-:S04]  /*b440*/  LEA R2, P0, R0, UR10, 0x2 ;  /* 0x0000000a00027c11 */ /* 0x001fc8000f8010ff */
[----:B------:R-:W-:-:S05]  /*b450*/  LEA.HI.X R3, R0, UR11, R3, 0x2, P0 ;  /* 0x0000000b00037c11 */ /* 0x000fca00080f1403 */
[----:B------:R0:W-:Y:S01]  /*b460*/  STG.E desc[UR8][R2.64], R38 ;  /* 0x0000002602007986 */ /* 0x0001e2000c101908 */
[----:B------:R-:W-:Y:S05]  /*b470*/  BRA `(.L_x_189) ;  /* 0x0000000800a47947 */ /* 0x000fea0003800000 */
.L_x_209:
[----:B------:R-:W-:Y:S01]  /*b480*/  LOP3.LUT P5, RZ, R37, 0x8, RZ, 0xc0, !PT ;  /* 0x0000000825ff7812 */ /* 0x000fe200078ac0ff */
[----:B------:R-:W-:Y:S01]  /*b490*/  BAR.SYNC.DEFER_BLOCKING 0x0 ;  /* 0x0000000000007b1d */ /* 0x000fe20000010000 */
[----:B------:R-:W-:Y:S01]  /*b4a0*/  @P0 IMAD.IADD R45, R45, 0x1, -R13 ;  /* 0x000000012d2d0824 */ /* 0x000fe200078e0a0d */
[----:B------:R-:W-:Y:S02]  /*b4b0*/  P2R R47, PR, RZ, 0x40 ;  /* 0x00000040ff2f7803 */ /* 0x000fe40000000000 */
[----:B------:R-:W-:Y:S02]  /*b4c0*/  P2R R50, PR, RZ, 0x20 ;  /* 0x00000020ff327803 */ /* 0x000fe40000000000 */
[C---:B------:R-:W-:Y:S01]  /*b4d0*/  LOP3.LUT P5, RZ, R37.reuse, 0x10, RZ, 0xc0, !PT ;  /* 0x0000001025ff7812 */ /* 0x040fe200078ac0ff */
[----:B------:R-:W0:Y:S01]  /*b4e0*/  LDCU.64 UR12, c[0x0][0x390] ;  /* 0x00007200ff0c77ac */ /* 0x000e220008000a00 */
[----:B------:R-:W-:Y:S02]  /*b4f0*/  LOP3.LUT P6, RZ, R37, 0x400, RZ, 0xc0, !PT ;  /* 0x0000040025ff7812 */ /* 0x000fe400078cc0ff */
[----:B------:R-:W-:Y:S01]  /*b500*/  @P0 LEA R45, R45, UR4, 0x2 ;  /* 0x000000042d2d0c11 */ /* 0x000fe2000f8e10ff */
[----:B------:R-:W1:Y:S01]  /*b510*/  LDCU.64 UR10, c[0x0][0x390] ;  /* 0x00007200ff0a77ac */ /* 0x000e620008000a00 */
[----:B------:R-:W-:-:S02]  /*b520*/  P2R R48, PR, RZ, 0x40 ;  /* 0x00000040ff307803 */ /* 0x000fc40000000000 */
[----:B------:R-:W-:Y:S02]  /*b530*/  LOP3.LUT P6, RZ, R37, 0x200, RZ, 0xc0, !PT ;  /* 0x0000020025ff7812 */ /* 0x000fe400078cc0ff */
[----:B------:R-:W-:Y:S02]  /*b540*/  P2R R46, PR, RZ, 0x2 ;  /* 0x00000002ff2e7803 */ /* 0x000fe40000000000 */
[----:B------:R-:W-:Y:S01]  /*b550*/  P2R R49, PR, RZ, 0x40 ;  /* 0x00000040ff317803 */ /* 0x000fe20000000000 */
[----:B------:R-:W-:Y:S01]  /*b560*/  @P5 IMAD.IADD R43, R43, 0x1, -R13 ;  /* 0x000000012b2b5824 */ /* 0x000fe200078e0a0d */
[C---:B------:R-:W-:Y:S02]  /*b570*/  LOP3.LUT P6, RZ, R37.reuse, 0x40, RZ, 0xc0, !PT ;  /* 0x0000004025ff7812 */ /* 0x040fe400078cc0ff */
[----:B------:R-:W-:Y:S02]  /*b580*/  LOP3.LUT P1, RZ, R37, 0x20, RZ, 0xc0, !PT ;  /* 0x0000002025ff7812 */ /* 0x000fe4000782c0ff */
[----:B------:R-:W-:Y:S01]  /*b590*/  @P5 LEA R8, R43, UR4, 0x2 ;  /* 0x000000042b085c11 */ /* 0x000fe2000f8e10ff */
[----:B------:R-:W-:Y:S01]  /*b5a0*/  @P0 STS [R45], R30 ;  /* 0x0000001e2d000388 */ /* 0x000fe20000000800 */
[----:B------:R-:W-:-:S02]  /*b5b0*/  P2R R44, PR, RZ, 0x4 ;  /* 0x00000004ff2c7803 */ /* 0x000fc40000000000 */
[----:B------:R-:W-:Y:S01]  /*b5c0*/  LOP3.LUT P2, RZ, R37, 0x800, RZ, 0xc0, !PT ;  /* 0x0000080025ff7812 */ /* 0x000fe2000784c0ff */
[----:B------:R2:W-:Y:S01]  /*b5d0*/  @P5 STS [R8], R27 ;  /* 0x0000001b08005388 */ /* 0x0005e20000000800 */
[----:B------:R-:W-:Y:S02]  /*b5e0*/  ISETP.NE.AND P5, PT, R50, RZ, PT ;  /* 0x000000ff3200720c */ /* 0x000fe40003fa5270 */
[----:B------:R-:W-:Y:S01]  /*b5f0*/  P2R R42, PR, RZ, 0x8 ;  /* 0x00000008ff2a7803 */ /* 0x000fe20000000000 */
[--C-:B------:R-:W-:Y:S01]  /*b600*/  @P6 IMAD.IADD R39, R39, 0x1, -R13.reuse ;  /* 0x0000000127276824 */ /* 0x100fe200078e0a0d */
[----:B------:R-:W-:Y:S01]  /*b610*/  LOP3.LUT P3, RZ, R37, 0x80, RZ, 0xc0, !PT ;  /* 0x0000008025ff7812 */ /* 0x000fe2000786c0ff */
[----:B------:R-:W-:Y:S01]  /*b620*/  @P1 IMAD.IADD R33, R33, 0x1, -R13 ;  /* 0x0000000121211824 */ /* 0x000fe200078e0a0d */
[----:B------:R-:W-:Y:S02]  /*b630*/  P2R R9, PR, RZ, 0x10 ;  /* 0x00000010ff097803 */ /* 0x000fe40000000000 */
[----:B------:R-:W-:-:S02]  /*b640*/  LOP3.LUT P4, RZ, R37, 0x100, RZ, 0xc0, !PT ;  /* 0x0000010025ff7812 */ /* 0x000fc4000788c0ff */
[----:B------:R-:W-:Y:S01]  /*b650*/  LOP3.LUT P0, RZ, R37, 0x4, RZ, 0xc0, !PT ;  /* 0x0000000425ff7812 */ /* 0x000fe2000780c0ff */
[--C-:B------:R-:W-:Y:S01]  /*b660*/  @P2 IMAD.IADD R34, R34, 0x1, -R13.reuse ;  /* 0x0000000122222824 */ /* 0x100fe200078e0a0d */
[----:B--2---:R-:W-:Y:S01]  /*b670*/  @P1 LEA R8, R33, UR4, 0x2 ;  /* 0x0000000421081c11 */ /* 0x004fe2000f8e10ff */
[----:B------:R-:W-:-:S03]  /*b680*/  @P5 IMAD.IADD R40, R40, 0x1, -R13 ;  /* 0x0000000128285824 */ /* 0x000fc600078e0a0d */
[----:B------:R-:W-:Y:S01]  /*b690*/  @P2 LEA R34, R34, UR4, 0x2 ;  /* 0x0000000422222c11 */ /* 0x000fe2000f8e10ff */
[--C-:B------:R-:W-:Y:S01]  /*b6a0*/  @P3 IMAD.IADD R29, R29, 0x1, -R13.reuse ;  /* 0x000000011d1d3824 */ /* 0x100fe200078e0a0d */
[----:B------:R-:W-:Y:S02]  /*b6b0*/  @P5 LEA R43, R40, UR4, 0x2 ;  /* 0x00000004282b5c11 */ /* 0x000fe4000f8e10ff */
[----:B------:R-:W-:Y:S01]  /*b6c0*/  @P6 LEA R40, R39, UR4, 0x2 ;  /* 0x0000000427286c11 */ /* 0x000fe2000f8e10ff */
[--C-:B------:R-:W-:Y:S01]  /*b6d0*/  @P4 IMAD.IADD R18, R18, 0x1, -R13.reuse ;  /* 0x0000000112124824 */ /* 0x100fe200078e0a0d */
[----:B------:R-:W-:Y:S01]  /*b6e0*/  @P3 LEA R29, R29, UR4, 0x2 ;  /* 0x000000041d1d3c11 */ /* 0x000fe2000f8e10ff */
[----:B------:R-:W-:Y:S01]  /*b6f0*/  @P5 STS [R43], R26 ;  /* 0x0000001a2b005388 */ /* 0x000fe20000000800 */
[----:B------:R-:W-:Y:S01]  /*b700*/  LOP3.LUT P5, RZ, R37, 0x1000, RZ, 0xc0, !PT ;  /* 0x0000100025ff7812 */ /* 0x000fe200078ac0ff */
[----:B------:R-:W-:Y:S02]  /*b710*/  @P0 IMAD.IADD R32, R32, 0x1, -R13 ;  /* 0x0000000120200824 */ /* 0x000fe400078e0a0d */
[----:B------:R-:W-:Y:S01]  /*b720*/  @P6 STS [R40], R23 ;  /* 0x0000001728006388 */ /* 0x000fe20000000800 */
[----:B------:R-:W-:-:S02]  /*b730*/  ISETP.NE.AND P6, PT, R49, RZ, PT ;  /* 0x000000ff3100720c */ /* 0x000fc40003fc5270 */
[----:B------:R-:W-:-:S07]  /*b740*/  @P0 LEA R32, R32, UR4, 0x2 ;  /* 0x0000000420200c11 */ /* 0x000fce000f8e10ff */
[----:B------:R-:W-:-:S04]  /*b750*/  @P5 IMAD.IADD R35, R35, 0x1, -R13 ;  /* 0x0000000123235824 */ /* 0x000fc800078e0a0d */
[----:B------:R-:W-:Y:S01]  /*b760*/  @P6 IMAD.IADD R11, R11, 0x1, -R13 ;  /* 0x000000010b0b6824 */ /* 0x000fe200078e0a0d */
[----:B------:R-:W-:-:S04]  /*b770*/  @P5 LEA R35, R35, UR4, 0x2 ;  /* 0x0000000423235c11 */ /* 0x000fc8000f8e10ff */
[----:B------:R-:W-:-:S05]  /*b780*/  @P6 LEA R11, R11, UR4, 0x2 ;  /* 0x000000040b0b6c11 */ /* 0x000fca000f8e10ff */
[----:B------:R2:W-:Y:S01]  /*b790*/  @P6 STS [R11], R36 ;  /* 0x000000240b006388 */ /* 0x0005e20000000800 */
[----:B------:R-:W-:Y:S02]  /*b7a0*/  ISETP.NE.AND P6, PT, R48, RZ, PT ;  /* 0x000000ff3000720c */ /* 0x000fe40003fc5270 */
[----:B--2---:R-:W-:-:S11]  /*b7b0*/  @P4 LEA R11, R18, UR4, 0x2 ;  /* 0x00000004120b4c11 */ /* 0x004fd6000f8e10ff */
[----:B------:R-:W-:-:S05]  /*b7c0*/  @P6 IMAD.IADD R20, R20, 0x1, -R13 ;  /* 0x0000000114146824 */ /* 0x000fca00078e0a0d */
[----:B------:R-:W-:-:S05]  /*b7d0*/  @P6 LEA R27, R20, UR4, 0x2 ;  /* 0x00000004141b6c11 */ /* 0x000fca000f8e10ff */
[----:B------:R-:W-:Y:S01]  /*b7e0*/  @P6 STS [R27], R22 ;  /* 0x000000161b006388 */ /* 0x000fe20000000800 */
[----:B------:R-:W-:-:S03]  /*b7f0*/  ISETP.NE.AND P6, PT, R47, RZ, PT ;  /* 0x000000ff2f00720c */ /* 0x000fc60003fc5270 */
[----:B------:R2:W-:Y:S01]  /*b800*/  @P1 STS [R8], R21 ;  /* 0x0000001508001388 */ /* 0x0005e20000000800 */
[----:B------:R-:W-:-:S03]  /*b810*/  ISETP.NE.AND P1, PT, R46, RZ, PT ;  /* 0x000000ff2e00720c */ /* 0x000fc60003f25270 */
[----:B------:R3:W-:Y:S01]  /*b820*/  @P2 STS [R34], R17 ;  /* 0x0000001122002388 */ /* 0x0007e20000000800 */
[----:B------:R-:W-:-:S03]  /*b830*/  ISETP.NE.AND P2, PT, R44, RZ, PT ;  /* 0x000000ff2c00720c */ /* 0x000fc60003f45270 */
[----:B------:R3:W-:Y:S01]  /*b840*/  @P3 STS [R29], R16 ;  /* 0x000000101d003388 */ /* 0x0007e20000000800 */
[----:B------:R-:W-:Y:S01]  /*b850*/  ISETP.NE.AND P3, PT, R42, RZ, PT ;  /* 0x000000ff2a00720c */ /* 0x000fe20003f65270 */
[--C-:B------:R-:W-:Y:S02]  /*b860*/  @P6 IMAD.IADD R31, R31, 0x1, -R13.reuse ;  /* 0x000000011f1f6824 */ /* 0x100fe400078e0a0d */
[----:B------:R3:W-:Y:S01]  /*b870*/  @P4 STS [R11], R10 ;  /* 0x0000000a0b004388 */ /* 0x0007e20000000800 */
[----:B------:R-:W-:Y:S01]  /*b880*/  ISETP.NE.AND P4, PT, R9, RZ, PT ;  /* 0x000000ff0900720c */ /* 0x000fe20003f85270 */
[--C-:B------:R-:W-:Y:S01]  /*b890*/  @P1 IMAD.IADD R25, R25, 0x1, -R13.reuse ;  /* 0x0000000119191824 */ /* 0x100fe200078e0a0d */
[----:B------:R-:W-:Y:S01]  /*b8a0*/  @P6 LEA R31, R31, UR4, 0x2 ;  /* 0x000000041f1f6c11 */ /* 0x000fe2000f8e10ff */
[----:B------:R3:W-:Y:S01]  /*b8b0*/  @P0 STS [R32], R7 ;  /* 0x0000000720000388 */ /* 0x0007e20000000800 */
[----:B------:R-:W-:Y:S01]  /*b8c0*/  ISETP.GE.AND P0, PT, R28, R41, PT ;  /* 0x000000291c00720c */ /* 0x000fe20003f06270 */
[--C-:B------:R-:W-:Y:S01]  /*b8d0*/  @P2 IMAD.IADD R19, R19, 0x1, -R13.reuse ;  /* 0x0000000113132824 */ /* 0x100fe200078e0a0d */
[----:B--2---:R-:W-:Y:S01]  /*b8e0*/  @P1 LEA R8, R25, UR4, 0x2 ;  /* 0x0000000419081c11 */ /* 0x004fe2000f8e10ff */
[----:B------:R3:W-:Y:S02]  /*b8f0*/  @P6 STS [R31], R6 ;  /* 0x000000061f006388 */ /* 0x0007e40000000800 */
[--C-:B------:R-:W-:Y:S01]  /*b900*/  @P3 IMAD.IADD R12, R12, 0x1, -R13.reuse ;  /* 0x000000010c0c3824 */ /* 0x100fe200078e0a0d */
[----:B------:R-:W-:Y:S01]  /*b910*/  @P2 LEA R19, R19, UR4, 0x2 ;  /* 0x0000000413132c11 */ /* 0x000fe2000f8e10ff */
[----:B------:R3:W-:Y:S02]  /*b920*/  @P1 STS [R8], R5 ;  /* 0x0000000508001388 */ /* 0x0007e40000000800 */
[----:B------:R-:W-:Y:S01]  /*b930*/  @P4 IMAD.IADD R14, R14, 0x1, -R13 ;  /* 0x000000010e0e4824 */ /* 0x000fe200078e0a0d */
[----:B------:R-:W-:Y:S01]  /*b940*/  @P3 LEA R12, R12, UR4, 0x2 ;  /* 0x000000040c0c3c11 */ /* 0x000fe2000f8e10ff */
[----:B------:R3:W-:Y:S03]  /*b950*/  @P2 STS [R19], R4 ;  /* 0x0000000413002388 */ /* 0x0007e60000000800 */
[----:B------:R-:W-:Y:S01]  /*b960*/  @P4 LEA R9, R14, UR4, 0x2 ;  /* 0x000000040e094c11 */ /* 0x000fe2000f8e10ff */
[----:B------:R3:W-:Y:S04]  /*b970*/  @P3 STS [R12], R3 ;  /* 0x000000030c003388 */ /* 0x0007e80000000800 */
[----:B------:R3:W-:Y:S04]  /*b980*/  @P4 STS [R9], R0 ;  /* 0x0000000009004388 */ /* 0x0007e80000000800 */
[----:B------:R3:W-:Y:S01]  /*b990*/  @P5 STS [R35], R38 ;  /* 0x0000002623005388 */ /* 0x0007e20000000800 */
[----:B------:R-:W-:Y:S06]  /*b9a0*/  BAR.SYNC.DEFER_BLOCKING 0x0 ;  /* 0x0000000000007b1d */ /* 0x000fec0000010000 */
[----:B01----:R-:W-:Y:S05]  /*b9b0*/  @P0 BRA `(.L_x_189) ;  /* 0x0000000400540947 */ /* 0x003fea0003800000 */
[----:B------:R-:W0:Y:S01]  /*b9c0*/  LDCU UR5, c[0x0][0x3b4] ;  /* 0x00007680ff0577ac */ /* 0x000e220008000800 */
[----:B------:R-:W-:Y:S01]  /*b9d0*/  IMAD.IADD R2, R2, 0x1, R28 ;  /* 0x0000000102027824 */ /* 0x000fe200078e021c */
[----:B---3--:R-:W1:Y:S01]  /*b9e0*/  LDC.U8 R12, c[0x0][0x3c0] ;  /* 0x0000f000ff0c7b82 */ /* 0x008e620000000000 */
[----:B------:R-:W-:Y:S03]  /*b9f0*/  BSSY.RECONVERGENT B0, `(.L_x_259) ;  /* 0x000001e000007945 */ /* 0x000fe60003800200 */
[----:B0-----:R-:W-:-:S05]  /*ba00*/  IADD3 R2, PT, PT, -R2, UR5, R15 ;  /* 0x0000000502027c10 */ /* 0x001fca000fffe10f */
[----:B------:R-:W-:-:S04]  /*ba10*/  VIADD R2, R2, 0xffffe67f ;  /* 0xffffe67f02027836 */ /* 0x000fc80000000000 */
[C---:B------:R-:W-:Y:S01]  /*ba20*/  IMAD.HI.U32 R0, R2.reuse, -0x55555555, RZ ;  /* 0xaaaaaaab02007827 */ /* 0x040fe200078e00ff */
[----:B------:R-:W-:-:S04]  /*ba30*/  ISETP.GE.U32.AND P1, PT, R2, 0x480, PT ;  /* 0x000004800200780c */ /* 0x000fc80003f26070 */
[----:B------:R-:W-:-:S04]  /*ba40*/  SHF.R.U32.HI R0, RZ, 0x8, R0 ;  /* 0x00000008ff007819 */ /* 0x000fc80000011600 */
[----:B------:R-:W-:-:S04]  /*ba50*/  LOP3.LUT R3, R0, 0x3, RZ, 0xc0, !PT ;  /* 0x0000000300037812 */ /* 0x000fc800078ec0ff */
[----:B------:R-:W-:-:S13]  /*ba60*/  ISETP.NE.AND P0, PT, R3, 0x3, PT ;  /* 0x000000030300780c */ /* 0x000fda0003f05270 */
[----:B-1----:R-:W-:Y:S05]  /*ba70*/  @!P0 BRA `(.L_x_260) ;  /* 0x0000000000548947 */ /* 0x002fea0003800000 */
[----:B------:R-:W-:Y:S01]  /*ba80*/  VIADD R3, R0, 0x1 ;  /* 0x0000000100037836 */ /* 0x000fe20000000000 */
[C---:B------:R-:W-:Y:S01]  /*ba90*/  LEA R0, R28.reuse, UR4, 0x2 ;  /* 0x000000041c007c11 */ /* 0x040fe2000f8e10ff */
[----:B------:R-:W-:Y:S01]  /*baa0*/  IMAD.IADD R7, R28, 0x1, R13 ;  /* 0x000000011c077824 */ /* 0x000fe200078e020d */
[----:B------:R-:W-:Y:S02]  /*bab0*/  ISETP.NE.AND P2, PT, R12, RZ, PT ;  /* 0x000000ff0c00720c */ /* 0x000fe40003f45270 */
[----:B------:R-:W-:-:S05]  /*bac0*/  LOP3.LUT R3, R3, 0x3, RZ, 0xc0, !PT ;  /* 0x0000000303037812 */ /* 0x000fca00078ec0ff */
[----:B------:R-:W-:Y:S02]  /*bad0*/  IMAD R28, R3, 0x180, R28 ;  /* 0x00000180031c7824 */ /* 0x000fe400078e021c */
[----:B------:R-:W-:-:S07]  /*bae0*/  IMAD.MOV R6, RZ, RZ, -R3 ;  /* 0x000000ffff067224 */ /* 0x000fce00078e0a03 */
.L_x_261:
        /* <DEDUP_REMOVED lines=14> */
.L_x_260:
[----:B------:R-:W-:Y:S05]  /*bbd0*/  BSYNC.RECONVERGENT B0 ;  /* 0x0000000000007941 */ /* 0x000fea0003800200 */
.L_x_259:
[----:B------:R-:W-:Y:S05]  /*bbe0*/  @!P1 BRA `(.L_x_189) ;  /* 0x0000000000c89947 */ /* 0x000fea0003800000 */
[----:B------:R-:W1:Y:S01]  /*bbf0*/  S2UR UR6, SR_CgaCtaId ;  /* 0x00000000000679c3 */ /* 0x000e620000008800 */
[----:B------:R-:W-:Y:S01]  /*bc00*/  UMOV UR5, 0x400 ;  /* 0x0000040000057882 */ /* 0x000fe20000000000 */
[----:B------:R-:W-:Y:S01]  /*bc10*/  ISETP.NE.AND P0, PT, R12, RZ, PT ;  /* 0x000000ff0c00720c */ /* 0x000fe20003f05270 */
[----:B------:R-:W-:Y:S01]  /*bc20*/  IMAD.IADD R13, R28, 0x1, R13 ;  /* 0x000000011c0d7824 */ /* 0x000fe200078e020d */
[----:B-1----:R-:W-:-:S06]  /*bc30*/  ULEA UR5, UR6, UR5, 0x18 ;  /* 0x0000000506057291 */ /* 0x002fcc000f8ec0ff */
[----:B------:R-:W-:-:S05]  /*bc40*/  LEA R0, R28, UR5, 0x2 ;  /* 0x000000051c007c11 */ /* 0x000fca000f8e10ff */
[----:B------:R-:W-:-:S07]  /*bc50*/  VIADD R0, R0, 0xc00 ;  /* 0x00000c0000007836 */ /* 0x000fce0000000000 */
.L_x_262:
[----:B--2---:R-:W1:Y:S01]  /*bc60*/  @!P0 LDC.64 R6, c[0x0][0x3d8] ;  /* 0x0000f600ff068b82 */ /* 0x004e620000000a00 */
[----:B0-----:R-:W-:Y:S01]  /*bc70*/  CS2R R2, SRZ ;  /* 0x0000000000027805 */ /* 0x001fe2000001ff00 */
[----:B------:R-:W0:Y:S01]  /*bc80*/  LDS R15, [R0+-0xc00] ;  /* 0xfff40000000f7984 */ /* 0x000e220000000800 */
[----:B------:R-:W-:-:S03]  /*bc90*/  SHF.R.S32.HI R19, RZ, 0x1f, R13 ;  /* 0x0000001fff137819 */ /* 0x000fc6000001140d */
[----:B------:R-:W2:Y:S04]  /*bca0*/  LDS R17, [R0+-0x600] ;  /* 0xfffa000000117984 */ /* 0x000ea80000000800 */
[----:B-1----:R-:W3:Y:S01]  /*bcb0*/  @!P0 LDG.E.64 R2, desc[UR8][R6.64] ;  /* 0x0000000806028981 */ /* 0x002ee2000c1e1b00 */
[----:B------:R-:W-:-:S13]  /*bcc0*/  ISETP.NE.AND P0, PT, R12, RZ, PT ;  /* 0x000000ff0c00720c */ /* 0x000fda0003f05270 */
[----:B------:R-:W1:Y:S01]  /*bcd0*/  @!P0 LDC.64 R8, c[0x0][0x3d8] ;  /* 0x0000f600ff088b82 */ /* 0x000e620000000a00 */
[----:B---3--:R-:W-:-:S05]  /*bce0*/  IADD3 R2, P1, PT, R13, R2, RZ ;  /* 0x000000020d027210 */ /* 0x008fca0007f3e0ff */
[----:B------:R-:W-:Y:S01]  /*bcf0*/  IMAD.X R3, R19, 0x1, R3, P1 ;  /* 0x0000000113037824 */ /* 0x000fe200008e0603 */
[----:B------:R-:W-:-:S04]  /*bd00*/  LEA R4, P1, R2, UR12, 0x2 ;  /* 0x0000000c02047c11 */ /* 0x000fc8000f8210ff */
[----:B------:R-:W-:Y:S02]  /*bd10*/  LEA.HI.X R5, R2, UR13, R3, 0x2, P1 ;  /* 0x0000000d02057c11 */ /* 0x000fe400088f1403 */
[----:B------:R-:W-:-:S03]  /*bd20*/  CS2R R2, SRZ ;  /* 0x0000000000027805 */ /* 0x000fc6000001ff00 */
[----:B0-----:R0:W-:Y:S04]  /*bd30*/  STG.E desc[UR8][R4.64], R15 ;  /* 0x0000000f04007986 */ /* 0x0011e8000c101908 */
[----:B-1----:R-:W3:Y:S01]  /*bd40*/  @!P0 LDG.E.64 R2, desc[UR8][R8.64] ;  /* 0x0000000808028981 */ /* 0x002ee2000c1e1b00 */
[----:B------:R-:W1:Y:S03]  /*bd50*/  @!P0 LDC.64 R10, c[0x0][0x3d8] ;  /* 0x0000f600ff0a8b82 */ /* 0x000e660000000a00 */
[----:B------:R-:W4:Y:S01]  /*bd60*/  LDS R15, [R0] ;  /* 0x00000000000f7984 */ /* 0x000f220000000800 */
[----:B---3--:R-:W-:-:S05]  /*bd70*/  IADD3 R2, P1, PT, R13, R2, RZ ;  /* 0x000000020d027210 */ /* 0x008fca0007f3e0ff */
[----:B------:R-:W-:Y:S01]  /*bd80*/  IMAD.X R3, R19, 0x1, R3, P1 ;  /* 0x0000000113037824 */ /* 0x000fe200008e0603 */
[----:B------:R-:W-:-:S04]  /*bd90*/  LEA R6, P1, R2, UR12, 0x2 ;  /* 0x0000000c02067c11 */ /* 0x000fc8000f8210ff */
[----:B------:R-:W-:Y:S02]  /*bda0*/  LEA.HI.X R7, R2, UR13, R3, 0x2, P1 ;  /* 0x0000000d02077c11 */ /* 0x000fe400088f1403 */
[----:B------:R-:W-:-:S03]  /*bdb0*/  CS2R R2, SRZ ;  /* 0x0000000000027805 */ /* 0x000fc6000001ff00 */
[----:B--2---:R-:W-:Y:S04]  /*bdc0*/  STG.E desc[UR8][R6.64+0x600], R17 ;  /* 0x0006001106007986 */ /* 0x004fe8000c101908 */
        /* <DEDUP_REMOVED lines=20> */
.L_x_189:
[----:B------:R-:W-:Y:S05]  /*bf10*/  BSYNC.RECONVERGENT B1 ;  /* 0x0000000000017941 */ /* 0x000fea0003800200 */
.L_x_131:
[----:B0--3--:R-:W0:Y:S02]  /*bf20*/  S2R R0, SR_TID.X ;  /* 0x0000000000007919 */ /* 0x009e240000002100 */
[----:B0-----:R-:W-:-:S13]  /*bf30*/  ISETP.NE.AND P0, PT, R0, RZ, PT ;  /* 0x000000ff0000720c */ /* 0x001fda0003f05270 */
[----:B------:R-:W-:Y:S05]  /*bf40*/  @P0 EXIT ;  /* 0x000000000000094d */ /* 0x000fea0003800000 */
[----:B------:R-:W0:Y:S02]  /*bf50*/  LDCU.U8 UR4, c[0x0][0x3c1] ;  /* 0x00007820ff0477ac */ /* 0x000e240008000000 */
[----:B0-----:R-:W-:-:S09]  /*bf60*/  UISETP.NE.AND UP0, UPT, UR4, URZ, UPT ;  /* 0x000000ff0400728c */ /* 0x001fd2000bf05270 */
[----:B------:R-:W-:Y:S05]  /*bf70*/  BRA.U !UP0, `(.L_x_263) ;  /* 0x00000001082c7547 */ /* 0x000fea000b800000 */
[----:B------:R-:W0:Y:S01]  /*bf80*/  LDCU.U8 UR4, c[0x0][0x3c0] ;  /* 0x00007800ff0477ac */ /* 0x000e220008000000 */
[----:B-12---:R-:W1:Y:S01]  /*bf90*/  LDC.64 R4, c[0x0][0x398] ;  /* 0x0000e600ff047b82 */ /* 0x006e620000000a00 */
[----:B------:R-:W-:Y:S01]  /*bfa0*/  CS2R R2, SRZ ;  /* 0x0000000000027805 */ /* 0x000fe2000001ff00 */
[----:B0-----:R-:W-:-:S09]  /*bfb0*/  UISETP.NE.AND UP0, UPT, UR4, URZ, UPT ;  /* 0x000000ff0400728c */ /* 0x001fd2000bf05270 */
[----:B------:R-:W-:Y:S05]  /*bfc0*/  BRA.U UP0, `(.L_x_264) ;  /* 0x0000000100087547 */ /* 0x000fea000b800000 */
[----:B------:R-:W0:Y:S02]  /*bfd0*/  LDC.64 R2, c[0x0][0x3d8] ;  /* 0x0000f600ff027b82 */ /* 0x000e240000000a00 */
[----:B0-----:R-:W5:Y:S02]  /*bfe0*/  LDG.E.64 R2, desc[UR8][R2.64] ;  /* 0x0000000802027981 */ /* 0x001f64000c1e1b00 */
.L_x_264:
[----:B-----5:R-:W-:-:S04]  /*bff0*/  IADD3 R2, P0, PT, R24, R2, RZ ;  /* 0x0000000218027210 */ /* 0x020fc80007f1e0ff */
[----:B------:R-:W-:-:S05]  /*c000*/  LEA.HI.X.SX32 R3, R24, R3, 0x1, P0 ;  /* 0x0000000318037211 */ /* 0x000fca00000f0eff */
[----:B-1----:R-:W-:Y:S01]  /*c010*/  STG.E.64 desc[UR8][R4.64], R2 ;  /* 0x0000000204007986 */ /* 0x002fe2000c101b08 */
[----:B------:R-:W-:Y:S05]  /*c020*/  EXIT ;  /* 0x000000000000794d */ /* 0x000fea0003800000 */
.L_x_263:
[----:B------:R-:W0:Y:S01]  /*c030*/  LDCU.U8 UR4, c[0x0][0x3c0] ;  /* 0x00007800ff0477ac */ /* 0x000e220008000000 */
[----:B-12---:R-:W1:Y:S01]  /*c040*/  LDC.64 R4, c[0x0][0x3e0] ;  /* 0x0000f800ff047b82 */ /* 0x006e620000000a00 */
[----:B------:R-:W-:Y:S01]  /*c050*/  CS2R R2, SRZ ;  /* 0x0000000000027805 */ /* 0x000fe2000001ff00 */
[----:B0-----:R-:W-:-:S09]  /*c060*/  UISETP.NE.AND UP0, UPT, UR4, URZ, UPT ;  /* 0x000000ff0400728c */ /* 0x001fd2000bf05270 */
[----:B------:R-:W-:Y:S05]  /*c070*/  BRA.U UP0, `(.L_x_265) ;  /* 0x0000000100087547 */ /* 0x000fea000b800000 */
[----:B------:R-:W0:Y:S02]  /*c080*/  LDC.64 R2, c[0x0][0x3d8] ;  /* 0x0000f600ff027b82 */ /* 0x000e240000000a00 */
[----:B0-----:R-:W5:Y:S02]  /*c090*/  LDG.E.64 R2, desc[UR8][R2.64] ;  /* 0x0000000802027981 */ /* 0x001f64000c1e1b00 */
.L_x_265:
[----:B-----5:R-:W-:-:S04]  /*c0a0*/  IADD3 R2, P0, PT, R24, R2, RZ ;  /* 0x0000000218027210 */ /* 0x020fc80007f1e0ff */
[----:B------:R-:W-:-:S05]  /*c0b0*/  LEA.HI.X.SX32 R3, R24, R3, 0x1, P0 ;  /* 0x0000000318037211 */ /* 0x000fca00000f0eff */
[----:B-1----:R-:W-:Y:S01]  /*c0c0*/  STG.E.64 desc[UR8][R4.64], R2 ;  /* 0x0000000204007986 */ /* 0x002fe2000c101b08 */
[----:B------:R-:W-:Y:S05]  /*c0d0*/  EXIT ;  /* 0x000000000000794d */ /* 0x000fea0003800000 */
.L_x_61:
[----:B------:R-:W-:Y:S01]  /*c0e0*/  BSSY B0, `(.L_x_266) ;  /* 0x0000006000007945 */ /* 0x000fe20003800000 */
[----:B------:R-:W-:Y:S01]  /*c0f0*/  PLOP3.LUT P6, PT, P6, PT, PT, 0x8, 0x80 ;  /* 0x000000000080781c */ /* 0x000fe200037ce170 */
[----:B------:R-:W-:-:S12]  /*c100*/  IMAD.MOV.U32 R18, RZ, RZ, -0x1 ;  /* 0xffffffffff127424 */ /* 0x000fd800078e00ff */
[----:B------:R-:W-:Y:S05]  /*c110*/  WARPSYNC.COLLECTIVE R18, `(.L_x_267) ;  /* 0x0000000012087348 */ /* 0x000fea0003c00000 */
[----:B------:R-:W-:Y:S01]  /*c120*/  VOTE.ANY P6, P6 ;  /* 0x0000000000ff7806 */ /* 0x000fe200030c0100 */
[----:B------:R-:W-:-:S12]  /*c130*/  ENDCOLLECTIVE ;  /* 0x000000000000791b */ /* 0x000fd80003800000 */
.L_x_267:
[----:B------:R-:W-:Y:S05]  /*c140*/  BSYNC B0 ;  /* 0x0000000000007941 */ /* 0x000fea0003800000 */
.L_x_266:
[----:B------:R-:W-:Y:S05]  /*c150*/  BRA `(.L_x_268) ;  /* 0xffffff7000cc7947 */ /* 0x000fea000383ffff */
.L_x_65:
[----:B------:R-:W-:Y:S01]  /*c160*/  BSSY B0, `(.L_x_269) ;  /* 0x0000006000007945 */ /* 0x000fe20003800000 */
[----:B------:R-:W-:Y:S01]  /*c170*/  PLOP3.LUT P6, PT, P6, PT, PT, 0x8, 0x80 ;  /* 0x000000000080781c */ /* 0x000fe200037ce170 */
[----:B------:R-:W-:-:S12]  /*c180*/  IMAD.MOV.U32 R18, RZ, RZ, -0x1 ;  /* 0xffffffffff127424 */ /* 0x000fd800078e00ff */
[----:B------:R-:W-:Y:S05]  /*c190*/  WARPSYNC.COLLECTIVE R18, `(.L_x_270) ;  /* 0x0000000012087348 */ /* 0x000fea0003c00000 */
[----:B------:R-:W-:Y:S01]  /*c1a0*/  VOTE.ANY P6, P6 ;  /* 0x0000000000ff7806 */ /* 0x000fe200030c0100 */
[----:B------:R-:W-:-:S12]  /*c1b0*/  ENDCOLLECTIVE ;  /* 0x000000000000791b */ /* 0x000fd80003800000 */
.L_x_270:
[----:B------:R-:W-:Y:S05]  /*c1c0*/  BSYNC B0 ;  /* 0x0000000000007941 */ /* 0x000fea0003800000 */
.L_x_269:
[----:B------:R-:W-:Y:S05]  /*c1d0*/  BRA `(.L_x_271) ;  /* 0xffffff7000dc7947 */ /* 0x000fea000383ffff */
.L_x_67:
[----:B------:R-:W0:Y:S01]  /*c1e0*/  S2R R50, SR_GEMASK ;  /* 0x0000000000327919 */ /* 0x000e220000003c00 */
[----:B------:R-:W-:Y:S01]  /*c1f0*/  BSSY B0, `(.L_x_272) ;  /* 0x0000006000007945 */ /* 0x000fe20003800000 */
[----:B------:R-:W-:Y:S01]  /*c200*/  PLOP3.LUT P5, PT, P5, PT, PT, 0x8, 0x80 ;  /* 0x000000000080781c */ /* 0x000fe20002fae170 */
[----:B------:R-:W-:-:S12]  /*c210*/  IMAD.MOV.U32 R18, RZ, RZ, -0x1 ;  /* 0xffffffffff127424 */ /* 0x000fd800078e00ff */
[----:B0-----:R-:W-:Y:S05]  /*c220*/  WARPSYNC.COLLECTIVE R18, `(.L_x_273) ;  /* 0x0000000012087348 */ /* 0x001fea0003c00000 */
[----:B------:R-:W-:Y:S01]  /*c230*/  VOTE.ANY R18, PT, P5 ;  /* 0x0000000000127806 */ /* 0x000fe200028e0100 */
[----:B0-----:R-:W-:Y:S06]  /*c240*/  ENDCOLLECTIVE ;  /* 0x000000000000791b */ /* 0x001fec0003800000 */
.L_x_273:
[----:B------:R-:W-:Y:S05]  /*c250*/  BSYNC B0 ;  /* 0x0000000000007941 */ /* 0x000fea0003800000 */
.L_x_272:
[----:B------:R-:W-:Y:S01]  /*c260*/  LOP3.LUT R18, R18, 0x80000000, R50, 0xec, !PT ;  /* 0x8000000012127812 */ /* 0x000fe200078eec32 */
[C---:B------:R-:W-:Y:S01]  /*c270*/  VIADD R22, R49.reuse, 0x2 ;  /* 0x0000000231167836 */ /* 0x040fe20000000000 */
[----:B------:R-:W-:Y:S01]  /*c280*/  ISETP.NE.AND P0, PT, R14, 0x65, PT ;  /* 0x000000650e00780c */ /* 0x000fe20003f05270 */
[----:B------:R-:W-:Y:S02]  /*c290*/  VIADD R21, R49, 0x4 ;  /* 0x0000000431157836 */ /* 0x000fe40000000000 */
[----:B------:R-:W-:-:S05]  /*c2a0*/  VIADD R13, R18, 0xffffffff ;  /* 0xffffffff120d7836 */ /* 0x000fca0000000000 */
[----:B------:R-:W-:Y:S01]  /*c2b0*/  LOP3.LUT R51, R18, R13, RZ, 0xc, !PT ;  /* 0x0000000d12337212 */ /* 0x000fe200078e0cff */
[----:B------:R-:W-:Y:S02]  /*c2c0*/  IMAD.MOV.U32 R13, RZ, RZ, 0x1 ;  /* 0x00000001ff0d7424 */ /* 0x000fe400078e00ff */
[----:B------:R-:W-:-:S03]  /*c2d0*/  IMAD.MOV.U32 R18, RZ, RZ, -0x1 ;  /* 0xffffffffff127424 */ /* 0x000fc600078e00ff */
[----:B------:R-:W0:Y:S02]  /*c2e0*/  POPC R51, R51 ;  /* 0x0000003300337309 */ /* 0x000e240000000000 */
[----:B0-----:R-:W-:Y:S01]  /*c2f0*/  IMAD.MOV.U32 R12, RZ, RZ, R51 ;  /* 0x000000ffff0c7224 */ /* 0x001fe200078e0033 */
[----:B------:R-:W-:-:S13]  /*c300*/  ISETP.GE.AND P1, PT, R49, R51, PT ;  /* 0x000000333100720c */ /* 0x000fda0003f26270 */
[----:B------:R-:W-:Y:S05]  /*c310*/  WARPSYNC.COLLECTIVE R18, `(.L_x_274) ;  /* 0x0000000012087348 */ /* 0x000fea0003c00000 */
[----:B------:R0:W1:Y:S02]  /*c320*/  SHFL.DOWN P5, R19, R15, R13, R12 ;  /* 0x0800000d0f137389 */ /* 0x00006400000a000c */
[----:B01----:R-:W-:Y:S05]  /*c330*/  ENDCOLLECTIVE ;  /* 0x000000000000791b */ /* 0x003fea0003800000 */
.L_x_274:
[----:B------:R-:W-:Y:S01]  /*c340*/  IMAD.MOV.U32 R13, RZ, RZ, 0x2 ;  /* 0x00000002ff0d7424 */ /* 0x000fe200078e00ff */
[----:B------:R-:W-:Y:S02]  /*c350*/  SEL R20, R19, RZ, !P1 ;  /* 0x000000ff13147207 */ /* 0x000fe40004800000 */
[----:B------:R-:W-:-:S03]  /*c360*/  ISETP.GT.AND P1, PT, R22, R51, PT ;  /* 0x000000331600720c */ /* 0x000fc60003f24270 */
[----:B------:R-:W-:-:S04]  /*c370*/  IMAD.IADD R20, R20, 0x1, R15 ;  /* 0x0000000114147824 */ /* 0x000fc800078e020f */
[----:B------:R-:W-:-:S07]  /*c380*/  IMAD.MOV.U32 R15, RZ, RZ, R20 ;  /* 0x000000ffff0f7224 */ /* 0x000fce00078e0014 */
[----:B------:R-:W-:Y:S05]  /*c390*/  WARPSYNC.COLLECTIVE R18, `(.L_x_275) ;  /* 0x0000000012087348 */ /* 0x000fea0003c00000 */
[----:B------:R0:W1:Y:S02]  /*c3a0*/  SHFL.DOWN P5, R19, R15, R13, R12 ;  /* 0x0800000d0f137389 */ /* 0x00006400000a000c */
[----:B01----:R-:W-:Y:S05]  /*c3b0*/  ENDCOLLECTIVE ;  /* 0x000000000000791b */ /* 0x003fea0003800000 */
.L_x_275:
[----:B------:R-:W-:Y:S01]  /*c3c0*/  IMAD.MOV.U32 R13, RZ, RZ, 0x4 ;  /* 0x00000004ff0d7424 */ /* 0x000fe200078e00ff */
[----:B------:R-:W-:Y:S02]  /*c3d0*/  SEL R19, R19, RZ, !P1 ;  /* 0x000000ff13137207 */ /* 0x000fe40004800000 */
[----:B------:R-:W-:-:S03]  /*c3e0*/  ISETP.GT.AND P1, PT, R21, R51, PT ;  /* 0x000000331500720c */ /* 0x000fc60003f24270 */
[----:B------:R-:W-:Y:S02]  /*c3f0*/  IMAD.IADD R40, R20, 0x1, R19 ;  /* 0x0000000114287824 */ /* 0x000fe400078e0213 */
[----:B------:R-:W-:Y:S02]  /*c400*/  VIADD R20, R49, 0x8 ;  /* 0x0000000831147836 */ /* 0x000fe40000000000 */
[----:B------:R-:W-:-:S07]  /*c410*/  IMAD.MOV.U32 R15, RZ, RZ, R40 ;  /* 0x000000ffff0f7224 */ /* 0x000fce00078e0028 */
[----:B------:R-:W-:Y:S05]  /*c420*/  WARPSYNC.COLLECTIVE R18, `(.L_x_276) ;  /* 0x0000000012087348 */ /* 0x000fea0003c00000 */
[----:B------:R0:W1:Y:S02]  /*c430*/  SHFL.DOWN P5, R19, R15, R13, R12 ;  /* 0x0800000d0f137389 */ /* 0x00006400000a000c */
[----:B01----:R-:W-:Y:S05]  /*c440*/  ENDCOLLECTIVE ;  /* 0x000000000000791b */ /* 0x003fea0003800000 */
.L_x_276:
        /* <DEDUP_REMOVED lines=9> */
.L_x_277:
        /* <DEDUP_REMOVED lines=8> */
.L_x_278:
[----:B------:R-:W0:Y:S01]  /*c560*/  LDC.64 R12, c[0x0][0x3a0] ;  /* 0x0000e800ff0c7b82 */ /* 0x000e220000000a00 */
[----:B------:R-:W-:Y:S02]  /*c570*/  PLOP3.LUT P5, PT, P0, PT, PT, 0x80, 0x8 ;  /* 0x000000000008781c */ /* 0x000fe400007af070 */
[----:B------:R-:W-:-:S05]  /*c580*/  SEL R19, R19, RZ, !P1 ;  /* 0x000000ff13137207 */ /* 0x000fca0004800000 */
[----:B------:R-:W-:-:S07]  /*c590*/  IMAD.IADD R41, R52, 0x1, R19 ;  /* 0x0000000134297824 */ /* 0x000fce00078e0213 */
[----:B0-----:R-:W-:Y:S05]  /*c5a0*/  WARPSYNC.COLLECTIVE R18, `(.L_x_279) ;  /* 0x0000000012087348 */ /* 0x001fea0003c00000 */
[----:B------:R-:W-:Y:S01]  /*c5b0*/  VOTE.ALL P5, P5 ;  /* 0x0000000000ff7806 */ /* 0x000fe200028a0000 */
[----:B0-----:R-:W-:-:S12]  /*c5c0*/  ENDCOLLECTIVE ;  /* 0x000000000000791b */ /* 0x001fd80003800000 */
.L_x_279:
[----:B------:R-:W-:-:S05]  /*c5d0*/  IADD3 R43, P1, PT, R12, 0x100, RZ ;  /* 0x000001000c2b7810 */ /* 0x000fca0007f3e0ff */
[----:B------:R-:W-:Y:S01]  /*c5e0*/  IMAD.X R45, RZ, RZ, R13, P1 ;  /* 0x000000ffff2d7224 */ /* 0x000fe200008e060d */
[----:B------:R-:W-:Y:S07]  /*c5f0*/  BRA `(.L_x_280) ;  /* 0xffffff7000707947 */ /* 0x000fee000383ffff */
.L_x_69:
[----:B------:R-:W-:Y:S01]  /*c600*/  BSSY B0, `(.L_x_281) ;  /* 0x0000006000007945 */ /* 0x000fe20003800000 */
[----:B------:R-:W-:Y:S01]  /*c610*/  PLOP3.LUT P6, PT, P6, PT, PT, 0x8, 0x80 ;  /* 0x000000000080781c */ /* 0x000fe200037ce170 */
[----:B------:R-:W-:-:S12]  /*c620*/  IMAD.MOV.U32 R18, RZ, RZ, -0x1 ;  /* 0xffffffffff127424 */ /* 0x000fd800078e00ff */
[----:B------:R-:W-:Y:S05]  /*c630*/  WARPSYNC.COLLECTIVE R18, `(.L_x_282) ;  /* 0x0000000012087348 */ /* 0x000fea0003c00000 */
[----:B------:R-:W-:Y:S01]  /*c640*/  VOTE.ANY P6, P6 ;  /* 0x0000000000ff7806 */ /* 0x000fe200030c0100 */
[----:B------:R-:W-:-:S12]  /*c650*/  ENDCOLLECTIVE ;  /* 0x000000000000791b */ /* 0x000fd80003800000 */
.L_x_282:
[----:B------:R-:W-:Y:S05]  /*c660*/  BSYNC B0 ;  /* 0x0000000000007941 */ /* 0x000fea0003800000 */
.L_x_281:
[----:B------:R-:W-:Y:S05]  /*c670*/  BRA `(.L_x_283) ;  /* 0xffffff7000787947 */ /* 0x000fea000383ffff */
.L_x_73:
[----:B------:R-:W-:Y:S01]  /*c680*/  BSSY B0, `(.L_x_284) ;  /* 0x0000006000007945 */ /* 0x000fe20003800000 */
[----:B------:R-:W-:Y:S01]  /*c690*/  PLOP3.LUT P6, PT, P6, PT, PT, 0x8, 0x80 ;  /* 0x000000000080781c */ /* 0x000fe200037ce170 */
[----:B------:R-:W-:-:S12]  /*c6a0*/  IMAD.MOV.U32 R18, RZ, RZ, -0x1 ;  /* 0xffffffffff127424 */ /* 0x000fd800078e00ff */
[----:B------:R-:W-:Y:S05]  /*c6b0*/  WARPSYNC.COLLECTIVE R18, `(.L_x_285) ;  /* 0x0000000012087348 */ /* 0x000fea0003c00000 */
[----:B------:R-:W-:Y:S01]  /*c6c0*/  VOTE.ANY P6, P6 ;  /* 0x0000000000ff7806 */ /* 0x000fe200030c0100 */
[----:B------:R-:W-:-:S12]  /*c6d0*/  ENDCOLLECTIVE ;  /* 0x000000000000791b */ /* 0x000fd80003800000 */
.L_x_285:
[----:B------:R-:W-:Y:S05]  /*c6e0*/  BSYNC B0 ;  /* 0x0000000000007941 */ /* 0x000fea0003800000 */
.L_x_284:
[----:B------:R-:W-:Y:S05]  /*c6f0*/  BRA `(.L_x_286) ;  /* 0xffffff70008c7947 */ /* 0x000fea000383ffff */
.L_x_75:
[----:B------:R-:W-:Y:S01]  /*c700*/  BSSY B0, `(.L_x_287) ;  /* 0x0000006000007945 */ /* 0x000fe20003800000 */
[----:B------:R-:W-:Y:S01]  /*c710*/  PLOP3.LUT P5, PT, P5, PT, PT, 0x8, 0x80 ;  /* 0x000000000080781c */ /* 0x000fe20002fae170 */
[----:B------:R-:W-:-:S12]  /*c720*/  IMAD.MOV.U32 R18, RZ, RZ, -0x1 ;  /* 0xffffffffff127424 */ /* 0x000fd800078e00ff */
[----:B------:R-:W-:Y:S05]  /*c730*/  WARPSYNC.COLLECTIVE R18, `(.L_x_288) ;  /* 0x0000000012087348 */ /* 0x000fea0003c00000 */
[----:B------:R-:W-:Y:S01]  /*c740*/  VOTE.ANY R18, PT, P5 ;  /* 0x0000000000127806 */ /* 0x000fe200028e0100 */
[----:B------:R-:W-:Y:S06]  /*c750*/  ENDCOLLECTIVE ;  /* 0x000000000000791b */ /* 0x000fec0003800000 */
.L_x_288:
[----:B------:R-:W-:Y:S05]  /*c760*/  BSYNC B0 ;  /* 0x0000000000007941 */ /* 0x000fea0003800000 */
.L_x_287:
[----:B------:R-:W-:Y:S01]  /*c770*/  LOP3.LUT R18, R18, 0x80000000, R50, 0xec, !PT ;  /* 0x8000000012127812 */ /* 0x000fe200078eec32 */
[----:B------:R-:W-:-:S04]  /*c780*/  VIADD R17, R17, 0xffffffe0 ;  /* 0xffffffe011117836 */ /* 0x000fc80000000000 */
[----:B------:R-:W-:-:S05]  /*c790*/  VIADD R13, R18, 0xffffffff ;  /* 0xffffffff120d7836 */ /* 0x000fca0000000000 */
[----:B------:R-:W-:Y:S01]  /*c7a0*/  LOP3.LUT R52, R18, R13, RZ, 0xc, !PT ;  /* 0x0000000d12347212 */ /* 0x000fe200078e0cff */
[----:B------:R-:W-:Y:S02]  /*c7b0*/  IMAD.MOV.U32 R13, RZ, RZ, 0x1 ;  /* 0x00000001ff0d7424 */ /* 0x000fe400078e00ff */
[----:B------:R-:W-:Y:S01]  /*c7c0*/  IMAD.MOV.U32 R18, RZ, RZ, -0x1 ;  /* 0xffffffffff127424 */ /* 0x000fe200078e00ff */
[----:B------:R0:W1:Y:S06]  /*c7d0*/  POPC R12, R52 ;  /* 0x00000034000c7309 */ /* 0x00006c0000000000 */
[----:B01----:R-:W-:Y:S05]  /*c7e0*/  WARPSYNC.COLLECTIVE R18, `(.L_x_289) ;  /* 0x0000000012087348 */ /* 0x003fea0003c00000 */
[----:B-1----:R1:W2:Y:S02]  /*c7f0*/  SHFL.DOWN P5, R19, R15, R13, R12 ;  /* 0x0800000d0f137389 */ /* 0x0022a400000a000c */
[----:B012---:R-:W-:Y:S05]  /*c800*/  ENDCOLLECTIVE ;  /* 0x000000000000791b */ /* 0x007fea0003800000 */
.L_x_289:
[----:B------:R-:W-:Y:S01]  /*c810*/  ISETP.GE.AND P0, PT, R49, R12, PT ;  /* 0x0000000c3100720c */ /* 0x000fe20003f06270 */
[----:B------:R-:W-:-:S03]  /*c820*/  IMAD.MOV.U32 R13, RZ, RZ, 0x2 ;  /* 0x00000002ff0d7424 */ /* 0x000fc600078e00ff */
[----:B------:R-:W-:Y:S02]  /*c830*/  SEL R19, R19, RZ, !P0 ;  /* 0x000000ff13137207 */ /* 0x000fe40004000000 */
[----:B------:R-:W-:-:S03]  /*c840*/  ISETP.GT.AND P0, PT, R22, R12, PT ;  /* 0x0000000c1600720c */ /* 0x000fc60003f04270 */
[----:B------:R-:W-:-:S04]  /*c850*/  IMAD.IADD R51, R19, 0x1, R15 ;  /* 0x0000000113337824 */ /* 0x000fc800078e020f */
[----:B------:R-:W-:-:S07]  /*c860*/  IMAD.MOV.U32 R15, RZ, RZ, R51 ;  /* 0x000000ffff0f7224 */ /* 0x000fce00078e0033 */
[----:B------:R-:W-:Y:S05]  /*c870*/  WARPSYNC.COLLECTIVE R18, `(.L_x_290) ;  /* 0x0000000012087348 */ /* 0x000fea0003c00000 */
[----:B------:R0:W1:Y:S02]  /*c880*/  SHFL.DOWN P5, R19, R15, R13, R12 ;  /* 0x0800000d0f137389 */ /* 0x00006400000a000c */
[----:B01----:R-:W-:Y:S05]  /*c890*/  ENDCOLLECTIVE ;  /* 0x000000000000791b */ /* 0x003fea0003800000 */
.L_x_290:
        /* <DEDUP_REMOVED lines=8> */
.L_x_291:
        /* <DEDUP_REMOVED lines=8> */
.L_x_292:
        /* <DEDUP_REMOVED lines=8> */
.L_x_293:
[----:B------:R-:W-:Y:S02]  /*ca20*/  ISETP.NE.AND P5, PT, R14, 0x65, PT ;  /* 0x000000650e00780c */ /* 0x000fe40003fa5270 */
[----:B------:R-:W-:-:S04]  /*ca30*/  SEL R52, R19, RZ, !P0 ;  /* 0x000000ff13347207 */ /* 0x000fc80004000000 */
[----:B------:R-:W-:-:S07]  /*ca40*/  IADD3 R41, PT, PT, R51, R52, R41 ;  /* 0x0000003433297210 */ /* 0x000fce0007ffe029 */
[----:B------:R-:W-:Y:S05]  /*ca50*/  WARPSYNC.COLLECTIVE R18, `(.L_x_294) ;  /* 0x0000000012087348 */ /* 0x000fea0003c00000 */
[----:B------:R-:W-:Y:S01]  /*ca60*/  VOTE.ALL P5, P5 ;  /* 0x0000000000ff7806 */ /* 0x000fe200028a0000 */
[----:B------:R-:W-:-:S12]  /*ca70*/  ENDCOLLECTIVE ;  /* 0x000000000000791b */ /* 0x000fd80003800000 */
.L_x_294:
[----:B------:R-:W-:Y:S05]  /*ca80*/  BRA `(.L_x_295) ;  /* 0xffffff7000287947 */ /* 0x000fea000383ffff */
.L_x_193:
[----:B------:R-:W-:Y:S01]  /*ca90*/  BSSY B0, `(.L_x_296) ;  /* 0x0000006000007945 */ /* 0x000fe20003800000 */
[----:B------:R-:W-:Y:S01]  /*caa0*/  PLOP3.LUT P6, PT, P6, PT, PT, 0x8, 0x80 ;  /* 0x000000000080781c */ /* 0x000fe200037ce170 */
[----:B------:R-:W-:-:S12]  /*cab0*/  IMAD.MOV.U32 R18, RZ, RZ, -0x1 ;  /* 0xffffffffff127424 */ /* 0x000fd800078e00ff */
[----:B------:R-:W-:Y:S05]  /*cac0*/  WARPSYNC.COLLECTIVE R18, `(.L_x_297) ;  /* 0x0000000012087348 */ /* 0x000fea0003c00000 */
[----:B------:R-:W-:Y:S01]  /*cad0*/  VOTE.ANY P6, P6 ;  /* 0x0000000000ff7806 */ /* 0x000fe200030c0100 */
[----:B------:R-:W-:-:S12]  /*cae0*/  ENDCOLLECTIVE ;  /* 0x000000000000791b */ /* 0x000fd80003800000 */
.L_x_297:
[----:B------:R-:W-:Y:S05]  /*caf0*/  BSYNC B0 ;  /* 0x0000000000007941 */ /* 0x000fea0003800000 */
.L_x_296:
[----:B------:R-:W-:Y:S05]  /*cb00*/  BRA `(.L_x_298) ;  /* 0xffffffcc00747947 */ /* 0x000fea000383ffff */
.L_x_197:
[----:B------:R-:W-:Y:S01]  /*cb10*/  BSSY B0, `(.L_x_299) ;  /* 0x0000006000007945 */ /* 0x000fe20003800000 */
[----:B------:R-:W-:Y:S01]  /*cb20*/  PLOP3.LUT P6, PT, P6, PT, PT, 0x8, 0x80 ;  /* 0x000000000080781c */ /* 0x000fe200037ce170 */
[----:B------:R-:W-:-:S12]  /*cb30*/  IMAD.MOV.U32 R18, RZ, RZ, -0x1 ;  /* 0xffffffffff127424 */ /* 0x000fd800078e00ff */
[----:B------:R-:W-:Y:S05]  /*cb40*/  WARPSYNC.COLLECTIVE R18, `(.L_x_300) ;  /* 0x0000000012087348 */ /* 0x000fea0003c00000 */
[----:B------:R-:W-:Y:S01]  /*cb50*/  VOTE.ANY P6, P6 ;  /* 0x0000000000ff7806 */ /* 0x000fe200030c0100 */
[----:B------:R-:W-:-:S12]  /*cb60*/  ENDCOLLECTIVE ;  /* 0x000000000000791b */ /* 0x000fd80003800000 */
.L_x_300:
[----:B------:R-:W-:Y:S05]  /*cb70*/  BSYNC B0 ;  /* 0x0000000000007941 */ /* 0x000fea0003800000 */
.L_x_299:
[----:B------:R-:W-:Y:S05]  /*cb80*/  BRA `(.L_x_301) ;  /* 0xffffffcc00887947 */ /* 0x000fea000383ffff */
.L_x_199:
[----:B------:R-:W-:Y:S01]  /*cb90*/  BSSY B0, `(.L_x_302) ;  /* 0x0000006000007945 */ /* 0x000fe20003800000 */
[----:B------:R-:W-:Y:S01]  /*cba0*/  PLOP3.LUT P5, PT, P5, PT, PT, 0x8, 0x80 ;  /* 0x000000000080781c */ /* 0x000fe20002fae170 */
[----:B------:R-:W-:-:S12]  /*cbb0*/  IMAD.MOV.U32 R18, RZ, RZ, -0x1 ;  /* 0xffffffffff127424 */ /* 0x000fd800078e00ff */
[----:B------:R-:W-:Y:S05]  /*cbc0*/  WARPSYNC.COLLECTIVE R18, `(.L_x_303) ;  /* 0x0000000012087348 */ /* 0x000fea0003c00000 */
[----:B------:R-:W-:Y:S01]  /*cbd0*/  VOTE.ANY R18, PT, P5 ;  /* 0x0000000000127806 */ /* 0x000fe200028e0100 */
[----:B------:R-:W-:Y:S06]  /*cbe0*/  ENDCOLLECTIVE ;  /* 0x000000000000791b */ /* 0x000fec0003800000 */
.L_x_303:
[----:B------:R-:W-:Y:S05]  /*cbf0*/  BSYNC B0 ;  /* 0x0000000000007941 */ /* 0x000fea0003800000 */
.L_x_302:
[----:B------:R-:W0:Y:S01]  /*cc00*/  S2R R47, SR_GEMASK ;  /* 0x00000000002f7919 */ /* 0x000e220000003c00 */
[C---:B------:R-:W-:Y:S02]  /*cc10*/  VIADD R35, R46.reuse, 0x2 ;  /* 0x000000022e237836 */ /* 0x040fe40000000000 */
[----:B------:R-:W-:Y:S01]  /*cc20*/  VIADD R41, R46, 0x10 ;  /* 0x000000102e297836 */ /* 0x000fe20000000000 */
[----:B0-----:R-:W-:-:S05]  /*cc30*/  LOP3.LUT R18, R18, 0x80000000, R47, 0xec, !PT ;  /* 0x8000000012127812 */ /* 0x001fca00078eec2f */
[----:B------:R-:W-:-:S05]  /*cc40*/  VIADD R13, R18, 0xffffffff ;  /* 0xffffffff120d7836 */ /* 0x000fca0000000000 */
[----:B------:R-:W-:Y:S01]  /*cc50*/  LOP3.LUT R48, R18, R13, RZ, 0xc, !PT ;  /* 0x0000000d12307212 */ /* 0x000fe200078e0cff */
[----:B------:R-:W-:Y:S02]  /*cc60*/  IMAD.MOV.U32 R13, RZ, RZ, 0x1 ;  /* 0x00000001ff0d7424 */ /* 0x000fe400078e00ff */
[----:B------:R-:W-:-:S03]  /*cc70*/  IMAD.MOV.U32 R18, RZ, RZ, -0x1 ;  /* 0xffffffffff127424 */ /* 0x000fc600078e00ff */
[----:B------:R-:W0:Y:S02]  /*cc80*/  POPC R48, R48 ;  /* 0x0000003000307309 */ /* 0x000e240000000000 */
[----:B0-----:R-:W-:-:S07]  /*cc90*/  IMAD.MOV.U32 R12, RZ, RZ, R48 ;  /* 0x000000ffff0c7224 */ /* 0x001fce00078e0030 */
[----:B------:R-:W-:Y:S05]  /*cca0*/  WARPSYNC.COLLECTIVE R18, `(.L_x_304) ;  /* 0x0000000012087348 */ /* 0x000fea0003c00000 */
[----:B------:R0:W1:Y:S02]  /*ccb0*/  SHFL.DOWN P5, R19, R15, R13, R12 ;  /* 0x0800000d0f137389 */ /* 0x00006400000a000c */
[----:B01----:R-:W-:Y:S05]  /*ccc0*/  ENDCOLLECTIVE ;  /* 0x000000000000791b */ /* 0x003fea0003800000 */
.L_x_304:
[----:B------:R-:W-:Y:S01]  /*ccd0*/  IMAD.MOV.U32 R13, RZ, RZ, 0x2 ;  /* 0x00000002ff0d7424 */ /* 0x000fe200078e00ff */
[----:B------:R-:W-:-:S04]  /*cce0*/  ISETP.GE.AND P5, PT, R46, R48, PT ;  /* 0x000000302e00720c */ /* 0x000fc80003fa6270 */
[----:B------:R-:W-:-:S05]  /*ccf0*/  SEL R34, R19, RZ, !P5 ;  /* 0x000000ff13227207 */ /* 0x000fca0006800000 */
[----:B------:R-:W-:-:S04]  /*cd00*/  IMAD.IADD R31, R34, 0x1, R15 ;  /* 0x00000001221f7824 */ /* 0x000fc800078e020f */
[----:B------:R-:W-:-:S07]  /*cd10*/  IMAD.MOV.U32 R15, RZ, RZ, R31 ;  /* 0x000000ffff0f7224 */ /* 0x000fce00078e001f */
[----:B------:R-:W-:Y:S05]  /*cd20*/  WARPSYNC.COLLECTIVE R18, `(.L_x_305) ;  /* 0x0000000012087348 */ /* 0x000fea0003c00000 */
[----:B------:R0:W1:Y:S02]  /*cd30*/  SHFL.DOWN P5, R19, R15, R13, R12 ;  /* 0x0800000d0f137389 */ /* 0x00006400000a000c */
[----:B01----:R-:W-:Y:S05]  /*cd40*/  ENDCOLLECTIVE ;  /* 0x000000000000791b */ /* 0x003fea0003800000 */
.L_x_305:
[----:B------:R-:W-:Y:S01]  /*cd50*/  IMAD.MOV.U32 R13, RZ, RZ, 0x4 ;  /* 0x00000004ff0d7424 */ /* 0x000fe200078e00ff */
[----:B------:R-:W-:-:S04]  /*cd60*/  ISETP.GT.AND P5, PT, R35, R48, PT ;  /* 0x000000302300720c */ /* 0x000fc80003fa4270 */
[----:B------:R-:W-:-:S05]  /*cd70*/  SEL R34, R19, RZ, !P5 ;  /* 0x000000ff13227207 */ /* 0x000fca0006800000 */
[----:B------:R-:W-:Y:S02]  /*cd80*/  IMAD.IADD R39, R31, 0x1, R34 ;  /* 0x000000011f277824 */ /* 0x000fe400078e0222 */
[C---:B------:R-:W-:Y:S02]  /*cd90*/  VIADD R34, R46.reuse, 0x4 ;  /* 0x000000042e227836 */ /* 0x040fe40000000000 */
[----:B------:R-:W-:Y:S02]  /*cda0*/  IMAD.MOV.U32 R15, RZ, RZ, R39 ;  /* 0x000000ffff0f7224 */ /* 0x000fe400078e0027 */
[----:B------:R-:W-:-:S07]  /*cdb0*/  VIADD R31, R46, 0x8 ;  /* 0x000000082e1f7836 */ /* 0x000fce0000000000 */
[----:B------:R-:W-:Y:S05]  /*cdc0*/  WARPSYNC.COLLECTIVE R18, `(.L_x_306) ;  /* 0x0000000012087348 */ /* 0x000fea0003c00000 */
[----:B------:R0:W1:Y:S02]  /*cdd0*/  SHFL.DOWN P5, R19, R15, R13, R12 ;  /* 0x0800000d0f137389 */ /* 0x00006400000a000c */
[----:B01----:R-:W-:Y:S05]  /*cde0*/  ENDCOLLECTIVE ;  /* 0x000000000000791b */ /* 0x003fea0003800000 */
.L_x_306:
[----:B------:R-:W-:Y:S01]  /*cdf0*/  IMAD.MOV.U32 R13, RZ, RZ, 0x8 ;  /* 0x00000008ff0d7424 */ /* 0x000fe200078e00ff */
[----:B------:R-:W-:-:S04]  /*ce00*/  ISETP.GT.AND P5, PT, R34, R48, PT ;  /* 0x000000302200720c */ /* 0x000fc80003fa4270 */
[----:B------:R-:W-:-:S05]  /*ce10*/  SEL R42, R19, RZ, !P5 ;  /* 0x000000ff132a7207 */ /* 0x000fca0006800000 */
[----:B------:R-:W-:-:S04]  /*ce20*/  IMAD.IADD R49, R39, 0x1, R42 ;  /* 0x0000000127317824 */ /* 0x000fc800078e022a */
[----:B------:R-:W-:-:S07]  /*ce30*/  IMAD.MOV.U32 R15, RZ, RZ, R49 ;  /* 0x000000ffff0f7224 */ /* 0x000fce00078e0031 */
[----:B------:R-:W-:Y:S05]  /*ce40*/  WARPSYNC.COLLECTIVE R18, `(.L_x_307) ;  /* 0x0000000012087348 */ /* 0x000fea0003c00000 */
[----:B------:R0:W1:Y:S02]  /*ce50*/  SHFL.DOWN P5, R19, R15, R13, R12 ;  /* 0x0800000d0f137389 */ /* 0x00006400000a000c */
[----:B01----:R-:W-:Y:S05]  /*ce60*/  ENDCOLLECTIVE ;  /* 0x000000000000791b */ /* 0x003fea0003800000 */
.L_x_307:
        /* <DEDUP_REMOVED lines=8> */
.L_x_308:
[----:B------:R-:W0:Y:S01]  /*cef0*/  LDC.64 R12, c[0x0][0x3a0] ;  /* 0x0000e800ff0c7b82 */ /* 0x000e220000000a00 */
[----:B------:R-:W-:-:S04]  /*cf00*/  ISETP.GT.AND P5, PT, R41, R48, PT ;  /* 0x000000302900720c */ /* 0x000fc80003fa4270 */
[----:B------:R-:W-:Y:S02]  /*cf10*/  SEL R42, R19, RZ, !P5 ;  /* 0x000000ff132a7207 */ /* 0x000fe40006800000 */
[----:B------:R-:W-:-:S03]  /*cf20*/  ISETP.NE.AND P5, PT, R14, 0x65, PT ;  /* 0x000000650e00780c */ /* 0x000fc60003fa5270 */
[----:B------:R-:W-:Y:S01]  /*cf30*/  IMAD.IADD R39, R51, 0x1, R42 ;  /* 0x0000000133277824 */ /* 0x000fe200078e022a */
[----:B0-----:R-:W-:-:S05]  /*cf40*/  IADD3 R42, P6, PT, R12, 0x100, RZ ;  /* 0x000001000c2a7810 */ /* 0x001fca0007fde0ff */
[----:B------:R-:W-:-:S08]  /*cf50*/  IMAD.X R44, RZ, RZ, R13, P6 ;  /* 0x000000ffff2c7224 */ /* 0x000fd000030e060d */
[----:B------:R-:W-:Y:S05]  /*cf60*/  WARPSYNC.COLLECTIVE R18, `(.L_x_309) ;  /* 0x0000000012087348 */ /* 0x000fea0003c00000 */
[----:B------:R-:W-:Y:S01]  /*cf70*/  VOTE.ALL P5, P5 ;  /* 0x0000000000ff7806 */ /* 0x000fe200028a0000 */
[----:B------:R-:W-:-:S12]  /*cf80*/  ENDCOLLECTIVE ;  /* 0x000000000000791b */ /* 0x000fd80003800000 */
.L_x_309:
[----:B------:R-:W-:Y:S05]  /*cf90*/  BRA `(.L_x_310) ;  /* 0xffffffcc00207947 */ /* 0x000fea000383ffff */
.L_x_201:
[----:B------:R-:W-:Y:S01]  /*cfa0*/  BSSY B0, `(.L_x_311) ;  /* 0x0000006000007945 */ /* 0x000fe20003800000 */
[----:B------:R-:W-:Y:S01]  /*cfb0*/  PLOP3.LUT P6, PT, P6, PT, PT, 0x8, 0x80 ;  /* 0x000000000080781c */ /* 0x000fe200037ce170 */
[----:B------:R-:W-:-:S12]  /*cfc0*/  IMAD.MOV.U32 R18, RZ, RZ, -0x1 ;  /* 0xffffffffff127424 */ /* 0x000fd800078e00ff */
[----:B------:R-:W-:Y:S05]  /*cfd0*/  WARPSYNC.COLLECTIVE R18, `(.L_x_312) ;  /* 0x0000000012087348 */ /* 0x000fea0003c00000 */
[----:B------:R-:W-:Y:S01]  /*cfe0*/  VOTE.ANY P6, P6 ;  /* 0x0000000000ff7806 */ /* 0x000fe200030c0100 */
[----:B------:R-:W-:-:S12]  /*cff0*/  ENDCOLLECTIVE ;  /* 0x000000000000791b */ /* 0x000fd80003800000 */
.L_x_312:
[----:B------:R-:W-:Y:S05]  /*d000*/  BSYNC B0 ;  /* 0x0000000000007941 */ /* 0x000fea0003800000 */
.L_x_311:
[----:B------:R-:W-:Y:S05]  /*d010*/  BRA `(.L_x_313) ;  /* 0xffffffcc00287947 */ /* 0x000fea000383ffff */
.L_x_205:
[----:B------:R-:W-:Y:S01]  /*d020*/  BSSY B0, `(.L_x_314) ;  /* 0x0000006000007945 */ /* 0x000fe20003800000 */
[----:B------:R-:W-:Y:S01]  /*d030*/  PLOP3.LUT P6, PT, P6, PT, PT, 0x8, 0x80 ;  /* 0x000000000080781c */ /* 0x000fe200037ce170 */
[----:B------:R-:W-:-:S12]  /*d040*/  IMAD.MOV.U32 R18, RZ, RZ, -0x1 ;  /* 0xffffffffff127424 */ /* 0x000fd800078e00ff */
[----:B------:R-:W-:Y:S05]  /*d050*/  WARPSYNC.COLLECTIVE R18, `(.L_x_315) ;  /* 0x0000000012087348 */ /* 0x000fea0003c00000 */
[----:B------:R-:W-:Y:S01]  /*d060*/  VOTE.ANY P6, P6 ;  /* 0x0000000000ff7806 */ /* 0x000fe200030c0100 */
[----:B------:R-:W-:-:S12]  /*d070*/  ENDCOLLECTIVE ;  /* 0x000000000000791b */ /* 0x000fd80003800000 */
.L_x_315:
[----:B------:R-:W-:Y:S05]  /*d080*/  BSYNC B0 ;  /* 0x0000000000007941 */ /* 0x000fea0003800000 */
.L_x_314:
[----:B------:R-:W-:Y:S05]  /*d090*/  BRA `(.L_x_316) ;  /* 0xffffffcc003c7947 */ /* 0x000fea000383ffff */
.L_x_207:
[----:B------:R-:W-:Y:S01]  /*d0a0*/  BSSY B0, `(.L_x_317) ;  /* 0x0000006000007945 */ /* 0x000fe20003800000 */
[----:B------:R-:W-:Y:S01]  /*d0b0*/  PLOP3.LUT P5, PT, P5, PT, PT, 0x8, 0x80 ;  /* 0x000000000080781c */ /* 0x000fe20002fae170 */
[----:B------:R-:W-:-:S12]  /*d0c0*/  IMAD.MOV.U32 R18, RZ, RZ, -0x1 ;  /* 0xffffffffff127424 */ /* 0x000fd800078e00ff */
[----:B------:R-:W-:Y:S05]  /*d0d0*/  WARPSYNC.COLLECTIVE R18, `(.L_x_318) ;  /* 0x0000000012087348 */ /* 0x000fea0003c00000 */
[----:B------:R-:W-:Y:S01]  /*d0e0*/  VOTE.ANY R18, PT, P5 ;  /* 0x0000000000127806 */ /* 0x000fe200028e0100 */
[----:B------:R-:W-:Y:S06]  /*d0f0*/  ENDCOLLECTIVE ;  /* 0x000000000000791b */ /* 0x000fec0003800000 */
.L_x_318:
[----:B------:R-:W-:Y:S05]  /*d100*/  BSYNC B0 ;  /* 0x0000000000007941 */ /* 0x000fea0003800000 */
.L_x_317:
        /* <DEDUP_REMOVED lines=10> */
.L_x_319:
        /* <DEDUP_REMOVED lines=8> */
.L_x_320:
        /* <DEDUP_REMOVED lines=8> */
.L_x_321:
        /* <DEDUP_REMOVED lines=8> */
.L_x_322:
        /* <DEDUP_REMOVED lines=8> */
.L_x_323:
[----:B------:R-:W-:-:S04]  /*d3b0*/  ISETP.GT.AND P5, PT, R41, R12, PT ;  /* 0x0000000c2900720c */ /* 0x000fc80003fa4270 */
[----:B------:R-:W-:Y:S02]  /*d3c0*/  SEL R19, R19, RZ, !P5 ;  /* 0x000000ff13137207 */ /* 0x000fe40006800000 */
[----:B------:R-:W-:Y:S02]  /*d3d0*/  ISETP.NE.AND P5, PT, R14, 0x65, PT ;  /* 0x000000650e00780c */ /* 0x000fe40003fa5270 */
[----:B------:R-:W-:-:S11]  /*d3e0*/  IADD3 R39, PT, PT, R48, R19, R39 ;  /* 0x0000001330277210 */ /* 0x000fd60007ffe027 */
[----:B------:R-:W-:Y:S05]  /*d3f0*/  WARPSYNC.COLLECTIVE R18, `(.L_x_324) ;  /* 0x0000000012087348 */ /* 0x000fea0003c00000 */
[----:B------:R-:W-:Y:S01]  /*d400*/  VOTE.ALL P5, P5 ;  /* 0x0000000000ff7806 */ /* 0x000fe200028a0000 */
[----:B------:R-:W-:-:S12]  /*d410*/  ENDCOLLECTIVE ;  /* 0x000000000000791b */ /* 0x000fd80003800000 */
.L_x_324:
[----:B------:R-:W-:Y:S05]  /*d420*/  BRA `(.L_x_325) ;  /* 0xffffffc800d87947 */ /* 0x000fea000383ffff */
.L_x_326:
[----:B------:R-:W-:-:S00]  /*d430*/  BRA `(.L_x_326) ;  /* 0xfffffffc00fc7947 */ /* 0x000fc0000383ffff */
[----:B------:R-:W-:-:S00]  /*d440*/  NOP ;  /* 0x0000000000007918 */ /* 0x000fc00000000000 */
        /* <DEDUP_REMOVED lines=11> */
.L_x_366:


//--------------------- .text._ZN3cub18CUB_300001_SM_10006detail4scan23DeviceCompactInitKernelINS0_13ScanTileStateIiLb1EEEPlEEvT_iT0_ --------------------------
	.section	.text._ZN3cub18CUB_300001_SM_10006detail4scan23DeviceCompactInitKernelINS0_13ScanTileStateIiLb1EEEPlEEvT_iT0_,"ax",@progbits
	.align	128
        .global         _ZN3cub18CUB_300001_SM_10006detail4scan23DeviceCompactInitKernelINS0_13ScanTileStateIiLb1EEEPlEEvT_iT0_
        .type           _ZN3cub18CUB_300001_SM_10006detail4scan23DeviceCompactInitKernelINS0_13ScanTileStateIiLb1EEEPlEEvT_iT0_,@function
        .size           _ZN3cub18CUB_300001_SM_10006detail4scan23DeviceCompactInitKernelINS0_13ScanTileStateIiLb1EEEPlEEvT_iT0_,(.L_x_367 - _ZN3cub18CUB_300001_SM_10006detail4scan23DeviceCompactInitKernelINS0_13ScanTileStateIiLb1EEEPlEEvT_iT0_)
        .other          _ZN3cub18CUB_300001_SM_10006detail4scan23DeviceCompactInitKernelINS0_13ScanTileStateIiLb1EEEPlEEvT_iT0_,@"STO_CUDA_ENTRY STV_DEFAULT"
_ZN3cub18CUB_300001_SM_10006detail4scan23DeviceCompactInitKernelINS0_13ScanTileStateIiLb1EEEPlEEvT_iT0_:
.text._ZN3cub18CUB_300001_SM_10006detail4scan23DeviceCompactInitKernelINS0_13ScanTileStateIiLb1EEEPlEEvT_iT0_:
[----:B------:R-:W-:Y:S01]  /*0000*/  LDC R1, c[0x0][0x37c] ;  /* 0x0000df00ff017b82 */ /* 0x000fe20000000800 */
[----:B------:R-:W0:Y:S07]  /*0010*/  S2R R0, SR_TID.X ;  /* 0x0000000000007919 */ /* 0x000e2e0000002100 */
[----:B------:R-:W1:Y:S01]  /*0020*/  S2UR UR6, SR_CTAID.X ;  /* 0x00000000000679c3 */ /* 0x000e620000002500 */
[----:B------:R-:W2:Y:S07]  /*0030*/  LDCU UR4, c[0x0][0x388] ;  /* 0x00007100ff0477ac */ /* 0x000eae0008000800 */
[----:B------:R-:W1:Y:S01]  /*0040*/  LDC R7, c[0x0][0x360] ;  /* 0x0000d800ff077b82 */ /* 0x000e620000000800 */
[C---:B0-----:R-:W-:Y:S01]  /*0050*/  ISETP.GT.U32.AND P0, PT, R0.reuse, 0x1f, PT ;  /* 0x0000001f0000780c */ /* 0x041fe20003f04070 */
[----:B-1----:R-:W-:Y:S01]  /*0060*/  IMAD R7, R7, UR6, R0 ;  /* 0x0000000607077c24 */ /* 0x002fe2000f8e0200 */
[----:B------:R-:W-:-:S02]  /*0070*/  LOP3.LUT P2, RZ, R0, UR6, RZ, 0xfc, !PT ;  /* 0x0000000600ff7c12 */ /* 0x000fc4000f84fcff */
[----:B------:R-:W-:Y:S02]  /*0080*/  ISETP.NE.OR P0, PT, RZ, UR6, P0 ;  /* 0x00000006ff007c0c */ /* 0x000fe40008705670 */
[----:B--2---:R-:W-:Y:S01]  /*0090*/  ISETP.GE.AND P1, PT, R7, UR4, PT ;  /* 0x0000000407007c0c */ /* 0x004fe2000bf26270 */
[----:B------:R-:W0:Y:S10]  /*00a0*/  LDCU.64 UR4, c[0x0][0x358] ;  /* 0x00006b00ff0477ac */ /* 0x000e340008000a00 */
[----:B------:R-:W1:Y:S02]  /*00b0*/  @!P0 LDC.64 R4, c[0x0][0x380] ;  /* 0x0000e000ff048b82 */ /* 0x000e640000000a00 */
[----:B------:R-:W-:-:S06]  /*00c0*/  @!P1 MOV R6, 0x63 ;  /* 0x0000006300069802 */ /* 0x000fcc0000000f00 */
[----:B------:R-:W2:Y:S01]  /*00d0*/  @!P1 LDC.64 R2, c[0x0][0x380] ;  /* 0x0000e000ff029b82 */ /* 0x000ea20000000a00 */
[----:B-1----:R-:W-:-:S04]  /*00e0*/  @!P0 IMAD.WIDE.U32 R4, R0, 0x8, R4 ;  /* 0x0000000800048825 */ /* 0x002fc800078e0004 */
[----:B--2---:R-:W-:-:S04]  /*00f0*/  @!P1 IMAD.WIDE R2, R7, 0x8, R2 ;  /* 0x0000000807029825 */ /* 0x004fc800078e0202 */
[----:B------:R-:W-:-:S05]  /*0100*/  IMAD.MOV.U32 R7, RZ, RZ, RZ ;  /* 0x000000ffff077224 */ /* 0x000fca00078e00ff */
[----:B0-----:R0:W-:Y:S04]  /*0110*/  @!P1 STG.E.64 desc[UR4][R2.64+0x100], R6 ;  /* 0x0001000602009986 */ /* 0x0011e8000c101b04 */
[----:B------:R0:W-:Y:S01]  /*0120*/  @!P0 STG.E.64 desc[UR4][R4.64], RZ ;  /* 0x000000ff04008986 */ /* 0x0001e2000c101b04 */
[----:B------:R-:W-:Y:S05]  /*0130*/  @P2 EXIT ;  /* 0x000000000000294d */ /* 0x000fea0003800000 */
[----:B0-----:R-:W0:Y:S02]  /*0140*/  LDC.64 R2, c[0x0][0x390] ;  /* 0x0000e400ff027b82 */ /* 0x001e240000000a00 */
[----:B0-----:R-:W-:Y:S01]  /*0150*/  STG.E.64 desc[UR4][R2.64], RZ ;  /* 0x000000ff02007986 */ /* 0x001fe2000c101b04 */
[----:B------:R-:W-:Y:S05]  /*0160*/  EXIT ;  /* 0x000000000000794d */ /* 0x000fea0003800000 */
.L_x_327:
        /* <DEDUP_REMOVED lines=9> */
.L_x_367:


//--------------------- .text._ZN3cub18CUB_300001_SM_10006detail11EmptyKernelIvEEvv --------------------------
	.section	.text._ZN3cub18CUB_300001_SM_10006detail11EmptyKernelIvEEvv,"ax",@progbits
	.align	128
        .global         _ZN3cub18CUB_300001_SM_10006detail11EmptyKernelIvEEvv
        .type           _ZN3cub18CUB_300001_SM_10006detail11EmptyKernelIvEEvv,@function
        .size           _ZN3cub18CUB_300001_SM_10006detail11EmptyKernelIvEEvv,(.L_x_368 - _ZN3cub18CUB_300001_SM_10006detail11EmptyKernelIvEEvv)
        .other          _ZN3cub18CUB_300001_SM_10006detail11EmptyKernelIvEEvv,@"STO_CUDA_ENTRY STV_DEFAULT"
_ZN3cub18CUB_300001_SM_10006detail11EmptyKernelIvEEvv:
.text._ZN3cub18CUB_300001_SM_10006detail11EmptyKernelIvEEvv:
[----:B------:R-:W-:Y:S01]  /*0000*/  LDC R1, c[0x0][0x37c] ;  /* 0x0000df00ff017b82 */ /* 0x000fe20000000800 */
[----:B------:R-:W-:Y:S05]  /*0010*/  EXIT ;  /* 0x000000000000794d */ /* 0x000fea0003800000 */
.L_x_328:
        /* <DEDUP_REMOVED lines=14> */
.L_x_368:


//--------------------- .text._Z12my_remove_ifIiEvPKT_S0_PS0_Pmm --------------------------
	.section	.text._Z12my_remove_ifIiEvPKT_S0_PS0_Pmm,"ax",@progbits
	.align	128
        .global         _Z12my_remove_ifIiEvPKT_S0_PS0_Pmm
        .type           _Z12my_remove_ifIiEvPKT_S0_PS0_Pmm,@function
        .size           _Z12my_remove_ifIiEvPKT_S0_PS0_Pmm,(.L_x_369 - _Z12my_remove_ifIiEvPKT_S0_PS0_Pmm)
        .other          _Z12my_remove_ifIiEvPKT_S0_PS0_Pmm,@"STO_CUDA_ENTRY STV_DEFAULT"
_Z12my_remove_ifIiEvPKT_S0_PS0_Pmm:
.text._Z12my_remove_ifIiEvPKT_S0_PS0_Pmm:
[----:B------:R-:W-:Y:S01]  /*0000*/  LDC R1, c[0x0][0x37c] ;  /* 0x0000df00ff017b82 */ /* 0x000fe20000000800 */
[----:B------:R-:W0:Y:S01]  /*0010*/  S2R R5, SR_TID.Y ;  /* 0x0000000000057919 */ /* 0x000e220000002200 */
[----:B------:R-:W1:Y:S01]  /*0020*/  LDCU UR4, c[0x0][0x360] ;  /* 0x00006c00ff0477ac */ /* 0x000e620008000800 */
[----:B------:R-:W-:Y:S01]  /*0030*/  BSSY B0, `(.L_x_329) ;  /* 0x000005a000007945 */ /* 0x000fe20003800000 */
[----:B------:R-:W0:Y:S01]  /*0040*/  S2R R10, SR_TID.Z ;  /* 0x00000000000a7919 */ /* 0x000e220000002300 */
[----:B------:R-:W0:Y:S01]  /*0050*/  LDCU UR5, c[0x0][0x364] ;  /* 0x00006c80ff0577ac */ /* 0x000e220008000800 */
[----:B------:R-:W1:Y:S01]  /*0060*/  S2R R12, SR_TID.X ;  /* 0x00000000000c7919 */ /* 0x000e620000002100 */
[----:B------:R-:W2:Y:S01]  /*0070*/  LDCU.64 UR10, c[0x0][0x3a0] ;  /* 0x00007400ff0a77ac */ /* 0x000ea20008000a00 */
[----:B------:R-:W3:Y:S01]  /*0080*/  S2R R0, SR_CTAID.X ;  /* 0x0000000000007919 */ /* 0x000ee20000002500 */
[----:B------:R-:W4:Y:S01]  /*0090*/  LDCU UR6, c[0x0][0x368] ;  /* 0x00006d00ff0677ac */ /* 0x000f220008000800 */
[----:B------:R-:W5:Y:S01]  /*00a0*/  LDC R2, c[0x0][0x370] ;  /* 0x0000dc00ff027b82 */ /* 0x000f620000000800 */
[----:B------:R-:W0:Y:S01]  /*00b0*/  LDCU.64 UR8, c[0x0][0x358] ;  /* 0x00006b00ff0877ac */ /* 0x000e220008000a00 */
[----:B------:R-:W-:-:S05]  /*00c0*/  CS2R.32 R13, SR_CgaSize ;  /* 0x00000000000d7805 */ /* 0x000fca0000008a00 */
[----:B------:R-:W-:-:S05]  /*00d0*/  IMAD R13, R13, -0xa0, RZ ;  /* 0xffffff600d0d7824 */ /* 0x000fca00078e02ff */
[----:B------:R-:W-:-:S14]  /*00e0*/  R2UR UR7, R13 ;  /* 0x000000000d0772ca */ /* 0x000fdc00000e0000 */
[----:B------:R-:W0:Y:S01]  /*00f0*/  LDCU UR7, c[0x0][UR7+0x258] ;  /* 0x00004b00070777ac */ /* 0x000e220008000800 */
[----:B--2---:R-:W-:Y:S01]  /*0100*/  IMAD.U32 R8, RZ, RZ, UR10 ;  /* 0x0000000aff087e24 */ /* 0x004fe2000f8e00ff */
[----:B------:R-:W-:-:S05]  /*0110*/  CS2R.32 R13, SR_CgaSize ;  /* 0x00000000000d7805 */ /* 0x000fca0000008a00 */
[----:B------:R-:W-:-:S05]  /*0120*/  IMAD R13, R13, -0xa0, RZ ;  /* 0xffffff600d0d7824 */ /* 0x000fca00078e02ff */
[----:B------:R-:W-:-:S14]  /*0130*/  R2UR UR10, R13 ;  /* 0x000000000d0a72ca */ /* 0x000fdc00000e0000 */
[----:B------:R-:W2:Y:S01]  /*0140*/  LDCU UR10, c[0x0][UR10+0x254] ;  /* 0x00004a800a0a77ac */ /* 0x000ea20008000800 */
[----:B------:R-:W-:Y:S02]  /*0150*/  IMAD.U32 R9, RZ, RZ, UR11 ;  /* 0x0000000bff097e24 */ /* 0x000fe4000f8e00ff */
[----:B0-----:R-:W-:-:S04]  /*0160*/  IMAD R13, R10, UR5, R5 ;  /* 0x000000050a0d7c24 */ /* 0x001fc8000f8e0205 */
[----:B-1----:R-:W-:Y:S01]  /*0170*/  IMAD R13, R13, UR4, R12 ;  /* 0x000000040d0d7c24 */ /* 0x002fe2000f8e020c */
[----:B------:R-:W-:-:S04]  /*0180*/  UIMAD UR4, UR4, UR5, URZ ;  /* 0x00000005040472a4 */ /* 0x000fc8000f8e02ff */
[----:B---3--:R-:W-:Y:S01]  /*0190*/  LEA R3, P1, R0, R13, 0x8 ;  /* 0x0000000d00037211 */ /* 0x008fe200078240ff */
[----:B----4-:R-:W-:-:S03]  /*01a0*/  UIMAD UR4, UR4, UR6, URZ ;  /* 0x00000006040472a4 */ /* 0x010fc6000f8e02ff */
[----:B------:R-:W-:Y:S01]  /*01b0*/  ISETP.GE.U32.AND P0, PT, R3, R8, PT ;  /* 0x000000080300720c */ /* 0x000fe20003f06070 */
[----:B------:R-:W-:Y:S02]  /*01c0*/  IMAD.X R4, RZ, RZ, RZ, P1 ;  /* 0x000000ffff047224 */ /* 0x000fe400008e06ff */
[----:B-----5:R-:W-:-:S03]  /*01d0*/  IMAD R6, R2, UR4, RZ ;  /* 0x0000000402067c24 */ /* 0x020fc6000f8e02ff */
[----:B------:R-:W-:-:S13]  /*01e0*/  ISETP.GE.U32.AND.EX P0, PT, R4, R9, PT, P0 ;  /* 0x000000090400720c */ /* 0x000fda0003f06100 */
[----:B--2---:R-:W-:Y:S05]  /*01f0*/  @P0 BRA `(.L_x_330) ;  /* 0x0000000000f40947 */ /* 0x004fea0003800000 */
[----:B------:R-:W0:Y:S01]  /*0200*/  S2UR UR6, SR_CgaCtaId ;  /* 0x00000000000679c3 */ /* 0x000e220000008800 */
[----:B------:R-:W-:Y:S01]  /*0210*/  UMOV UR5, 0x400 ;  /* 0x0000040000057882 */ /* 0x000fe20000000000 */
[----:B------:R-:W-:Y:S02]  /*0220*/  IMAD.MOV.U32 R14, RZ, RZ, R3 ;  /* 0x000000ffff0e7224 */ /* 0x000fe400078e0003 */
[----:B------:R-:W-:Y:S01]  /*0230*/  IMAD.MOV.U32 R11, RZ, RZ, R4 ;  /* 0x000000ffff0b7224 */ /* 0x000fe200078e0004 */
[----:B0-----:R-:W-:-:S06]  /*0240*/  ULEA UR5, UR6, UR5, 0x18 ;  /* 0x0000000506057291 */ /* 0x001fcc000f8ec0ff */
[----:B------:R-:W-:-:S07]  /*0250*/  LEA R7, R13, UR5, 0x3 ;  /* 0x000000050d077c11 */ /* 0x000fce000f8e18ff */
.L_x_335:
[----:B------:R-:W0:Y:S01]  /*0260*/  LDCU.64 UR12, c[0x0][0x380] ;  /* 0x00007000ff0c77ac */ /* 0x000e220008000a00 */
[----:B------:R-:W1:Y:S01]  /*0270*/  LDCU UR5, c[0x0][0x388] ;  /* 0x00007100ff0577ac */ /* 0x000e620008000800 */
[----:B0-----:R-:W-:-:S04]  /*0280*/  LEA R8, P0, R14, UR12, 0x2 ;  /* 0x0000000c0e087c11 */ /* 0x001fc8000f8010ff */
[----:B------:R-:W-:-:S05]  /*0290*/  LEA.HI.X R9, R14, UR13, R11, 0x2, P0 ;  /* 0x0000000d0e097c11 */ /* 0x000fca00080f140b */
[----:B------:R0:W1:Y:S01]  /*02a0*/  LDG.E.CONSTANT R8, desc[UR8][R8.64] ;  /* 0x0000000808087981 */ /* 0x000062000c1e9900 */
[----:B------:R-:W-:Y:S01]  /*02b0*/  UISETP.GE.U32.AND UP0, UPT, UR4, 0x2, UPT ;  /* 0x000000020400788c */ /* 0x000fe2000bf06070 */
[----:B------:R-:W-:Y:S02]  /*02c0*/  IMAD.MOV.U32 R17, RZ, RZ, RZ ;  /* 0x000000ffff117224 */ /* 0x000fe400078e00ff */
[----:B0-----:R-:W-:Y:S01]  /*02d0*/  IMAD.MOV.U32 R9, RZ, RZ, RZ ;  /* 0x000000ffff097224 */ /* 0x001fe200078e00ff */
[----:B-1----:R-:W-:-:S04]  /*02e0*/  ISETP.NE.AND P0, PT, R8, UR5, PT ;  /* 0x0000000508007c0c */ /* 0x002fc8000bf05270 */
[----:B------:R-:W-:-:S05]  /*02f0*/  SEL R15, RZ, 0x1, !P0 ;  /* 0x00000001ff0f7807 */ /* 0x000fca0004000000 */
[----:B------:R-:W-:-:S05]  /*0300*/  IMAD.MOV.U32 R8, RZ, RZ, R15 ;  /* 0x000000ffff087224 */ /* 0x000fca00078e000f */
[----:B------:R0:W-:Y:S01]  /*0310*/  STS.64 [R7], R8 ;  /* 0x0000000807007388 */ /* 0x0001e20000000a00 */
[----:B------:R-:W-:Y:S05]  /*0320*/  BRA.U !UP0, `(.L_x_331) ;  /* 0x0000000108687547 */ /* 0x000fea000b800000 */
[----:B------:R-:W-:Y:S02]  /*0330*/  IMAD.MOV.U32 R18, RZ, RZ, 0x1 ;  /* 0x00000001ff127424 */ /* 0x000fe400078e00ff */
[----:B------:R-:W-:-:S07]  /*0340*/  IMAD.MOV.U32 R16, RZ, RZ, RZ ;  /* 0x000000ffff107224 */ /* 0x000fce00078e00ff */
.L_x_333:
[----:B------:R-:W-:-:S03]  /*0350*/  UMOV UR5, 0xffffffff ;  /* 0xffffffff00057882 */ /* 0x000fc60000000000 */
[----:B------:R-:W-:Y:S05]  /*0360*/  BRA.DIV UR5, `(.L_x_332) ;  /* 0x0000001205307947 */ /* 0x000fea000b800000 */
[----:B------:R-:W-:Y:S01]  /*0370*/  BAR.SYNC.DEFER_BLOCKING 0x0 ;  /* 0x0000000000007b1d */ /* 0x000fe20000010000 */
[----:B------:R-:W-:-:S04]  /*0380*/  ISETP.GT.U32.AND P0, PT, R18, R13, PT ;  /* 0x0000000d1200720c */ /* 0x000fc80003f04070 */
[----:B------:R-:W-:-:S13]  /*0390*/  ISETP.GT.U32.AND.EX P0, PT, R16, RZ, PT, P0 ;  /* 0x000000ff1000720c */ /* 0x000fda0003f04100 */
[----:B------:R-:W1:Y:S01]  /*03a0*/  @!P0 S2R R20, SR_CgaCtaId ;  /* 0x0000000000148919 */ /* 0x000e620000008800 */
[----:B0-----:R-:W-:Y:S01]  /*03b0*/  @!P0 MOV R9, 0x400 ;  /* 0x0000040000098802 */ /* 0x001fe20000000f00 */
[----:B------:R-:W-:-:S03]  /*03c0*/  @!P0 IMAD.IADD R8, R13, 0x1, -R18 ;  /* 0x000000010d088824 */ /* 0x000fc600078e0a12 */
[----:B-1----:R-:W-:-:S05]  /*03d0*/  @!P0 LEA R9, R20, R9, 0x18 ;  /* 0x0000000914098211 */ /* 0x002fca00078ec0ff */
[----:B------:R-:W-:-:S06]  /*03e0*/  @!P0 IMAD R8, R8, 0x8, R9 ;  /* 0x0000000808088824 */ /* 0x000fcc00078e0209 */
[----:B------:R-:W0:Y:S01]  /*03f0*/  @!P0 LDS.64 R8, [R8] ;  /* 0x0000000008088984 */ /* 0x000e220000000a00 */
[----:B------:R-:W-:Y:S01]  /*0400*/  BAR.SYNC.DEFER_BLOCKING 0x0 ;  /* 0x0000000000007b1d */ /* 0x000fe20000010000 */
[----:B0-----:R-:W-:-:S05]  /*0410*/  @!P0 IADD3 R19, P1, PT, R8, R15, RZ ;  /* 0x0000000f08138210 */ /* 0x001fca0007f3e0ff */
[----:B------:R-:W-:Y:S02]  /*0420*/  @!P0 IMAD.X R9, R9, 0x1, R17, P1 ;  /* 0x0000000109098824 */ /* 0x000fe400008e0611 */
[----:B------:R-:W-:Y:S02]  /*0430*/  @!P0 IMAD.MOV.U32 R15, RZ, RZ, R19 ;  /* 0x000000ffff0f8224 */ /* 0x000fe400078e0013 */
[----:B------:R-:W-:-:S07]  /*0440*/  @!P0 IMAD.MOV.U32 R17, RZ, RZ, R9 ;  /* 0x000000ffff118224 */ /* 0x000fce00078e0009 */
.L_x_355:
[----:B------:R-:W-:Y:S01]  /*0450*/  @!P0 IMAD.MOV.U32 R8, RZ, RZ, R15 ;  /* 0x000000ffff088224 */ /* 0x000fe200078e000f */
[C---:B------:R-:W-:Y:S01]  /*0460*/  SHF.L.U64.HI R16, R18.reuse, 0x1, R16 ;  /* 0x0000000112107819 */ /* 0x040fe20000010210 */
[----:B------:R-:W-:Y:S02]  /*0470*/  @!P0 IMAD.MOV.U32 R9, RZ, RZ, R17 ;  /* 0x000000ffff098224 */ /* 0x000fe400078e0011 */
[----:B------:R-:W-:-:S03]  /*0480*/  IMAD.SHL.U32 R18, R18, 0x2, RZ ;  /* 0x0000000212127824 */ /* 0x000fc600078e00ff */
[----:B------:R1:W-:Y:S02]  /*0490*/  @!P0 STS.64 [R7], R8 ;  /* 0x0000000807008388 */ /* 0x0003e40000000a00 */
[----:B------:R-:W-:-:S04]  /*04a0*/  ISETP.GE.U32.AND P0, PT, R18, UR4, PT ;  /* 0x0000000412007c0c */ /* 0x000fc8000bf06070 */
[----:B------:R-:W-:-:S13]  /*04b0*/  ISETP.GE.U32.AND.EX P0, PT, R16, RZ, PT, P0 ;  /* 0x000000ff1000720c */ /* 0x000fda0003f06100 */
[----:B-1----:R-:W-:Y:S05]  /*04c0*/  @!P0 BRA `(.L_x_333) ;  /* 0xfffffffc00a08947 */ /* 0x002fea000383ffff */
.L_x_331:
[----:B------:R-:W0:Y:S01]  /*04d0*/  LDCU.64 UR12, c[0x0][0x398] ;  /* 0x00007300ff0c77ac */ /* 0x000e220008000a00 */
[----:B------:R-:W-:Y:S01]  /*04e0*/  IMAD.MOV.U32 R16, RZ, RZ, R15 ;  /* 0x000000ffff107224 */ /* 0x000fe200078e000f */
[----:B------:R-:W-:Y:S01]  /*04f0*/  UMOV UR5, 0xffffffff ;  /* 0xffffffff00057882 */ /* 0x000fe20000000000 */
[----:B0-----:R-:W-:-:S04]  /*0500*/  LEA R8, P0, R14, UR12, 0x3 ;  /* 0x0000000c0e087c11 */ /* 0x001fc8000f8018ff */
[----:B------:R-:W-:-:S05]  /*0510*/  LEA.HI.X R9, R14, UR13, R11, 0x3, P0 ;  /* 0x0000000d0e097c11 */ /* 0x000fca00080f1c0b */
[----:B------:R0:W-:Y:S01]  /*0520*/  STG.E.64 desc[UR8][R8.64], R16 ;  /* 0x0000001008007986 */ /* 0x0001e2000c101b08 */
[----:B------:R-:W-:Y:S05]  /*0530*/  BRA.DIV UR5, `(.L_x_334) ;  /* 0x0000001205407947 */ /* 0x000fea000b800000 */
[----:B------:R-:W-:Y:S06]  /*0540*/  BAR.SYNC.DEFER_BLOCKING 0x0 ;  /* 0x0000000000007b1d */ /* 0x000fec0000010000 */
.L_x_358:
[----:B------:R-:W0:Y:S01]  /*0550*/  LDCU.64 UR12, c[0x0][0x3a0] ;  /* 0x00007400ff0c77ac */ /* 0x000e220008000a00 */
[----:B------:R-:W-:-:S05]  /*0560*/  IADD3 R14, P0, PT, R6, R14, RZ ;  /* 0x0000000e060e7210 */ /* 0x000fca0007f1e0ff */
[----:B------:R-:W-:Y:S02]  /*0570*/  IMAD.X R11, RZ, RZ, R11, P0 ;  /* 0x000000ffff0b7224 */ /* 0x000fe400000e060b */
[----:B0-----:R-:W-:Y:S02]  /*0580*/  IMAD.U32 R8, RZ, RZ, UR12 ;  /* 0x0000000cff087e24 */ /* 0x001fe4000f8e00ff */
[----:B------:R-:W-:-:S03]  /*0590*/  IMAD.U32 R9, RZ, RZ, UR13 ;  /* 0x0000000dff097e24 */ /* 0x000fc6000f8e00ff */
[----:B------:R-:W-:-:S04]  /*05a0*/  ISETP.GE.U32.AND P0, PT, R14, R8, PT ;  /* 0x000000080e00720c */ /* 0x000fc80003f06070 */
[----:B------:R-:W-:-:S13]  /*05b0*/  ISETP.GE.U32.AND.EX P0, PT, R11, R9, PT, P0 ;  /* 0x000000090b00720c */ /* 0x000fda0003f06100 */
[----:B------:R-:W-:Y:S05]  /*05c0*/  @!P0 BRA `(.L_x_335) ;  /* 0xfffffffc00248947 */ /* 0x000fea000383ffff */
.L_x_330:
[----:B------:R-:W-:Y:S05]  /*05d0*/  BSYNC B0 ;  /* 0x0000000000007941 */ /* 0x000fea0003800000 */
.L_x_329:
[----:B------:R-:W-:-:S04]  /*05e0*/  UISETP.NE.U32.AND UP0, UPT, UR7, URZ, UPT ;  /* 0x000000ff0700728c */ /* 0x000fc8000bf05070 */
[----:B------:R-:W-:-:S09]  /*05f0*/  UISETP.NE.AND.EX UP0, UPT, UR10, URZ, UPT, UP0 ;  /* 0x000000ff0a00728c */ /* 0x000fd2000bf05300 */
[----:B------:R-:W-:Y:S05]  /*0600*/  BRA.U UP0, `(.L_x_336) ;  /* 0x0000000100047547 */ /* 0x000fea000b800000 */
[----:B------:R-:W-:Y:S05]  /*0610*/  BPT.TRAP 0x1 ;  /* 0x000000040000795c */ /* 0x000fea0000300000 */
.L_x_336:
[----:B------:R-:W-:-:S03]  /*0620*/  UMOV UR5, 0xffffffff ;  /* 0xffffffff00057882 */ /* 0x000fc60000000000 */
[----:B------:R-:W-:Y:S05]  /*0630*/  BRA.DIV UR5, `(.L_x_337) ;  /* 0x0000001205307947 */ /* 0x000fea000b800000 */
[----:B------:R-:W-:Y:S06]  /*0640*/  BAR.SYNC.DEFER_BLOCKING 0x0 ;  /* 0x0000000000007b1d */ /* 0x000fec0000010000 */
.L_x_361:
[----:B------:R-:W-:Y:S01]  /*0650*/  IMAD.IADD R5, R12, 0x1, R5 ;  /* 0x000000010c057824 */ /* 0x000fe200078e0205 */
[----:B------:R-:W-:Y:S01]  /*0660*/  ISETP.GE.U32.AND P0, PT, R3, R8, PT ;  /* 0x000000080300720c */ /* 0x000fe20003f06070 */
[----:B------:R-:W-:Y:S03]  /*0670*/  BSSY B0, `(.L_x_338) ;  /* 0x0000026000007945 */ /* 0x000fe60003800000 */
[----:B------:R-:W-:Y:S02]  /*0680*/  LOP3.LUT P1, RZ, R5, R10, RZ, 0xfc, !PT ;  /* 0x0000000a05ff7212 */ /* 0x000fe4000782fcff */
[----:B------:R-:W-:-:S11]  /*0690*/  ISETP.GE.U32.AND.EX P0, PT, R4, R9, PT, P0 ;  /* 0x000000090400720c */ /* 0x000fd60003f06100 */
[----:B------:R-:W-:Y:S05]  /*06a0*/  @P1 BRA `(.L_x_339) ;  /* 0x0000000000881947 */ /* 0x000fea0003800000 */
[----:B------:R-:W0:Y:S01]  /*06b0*/  S2R R5, SR_CTAID.Y ;  /* 0x0000000000057919 */ /* 0x000e220000002600 */
[----:B------:R-:W1:Y:S01]  /*06c0*/  LDCU UR5, c[0x0][0x374] ;  /* 0x00006e80ff0577ac */ /* 0x000e620008000800 */
[----:B------:R-:W2:Y:S01]  /*06d0*/  LDC R7, c[0x0][0x378] ;  /* 0x0000de00ff077b82 */ /* 0x000ea20000000800 */
[----:B------:R-:W-:Y:S01]  /*06e0*/  IMAD.MOV R12, RZ, RZ, -R2 ;  /* 0x000000ffff0c7224 */ /* 0x000fe200078e0a02 */
[----:B------:R-:W3:Y:S01]  /*06f0*/  S2R R8, SR_CTAID.Z ;  /* 0x0000000000087919 */ /* 0x000ee20000002700 */
[----:B------:R-:W-:Y:S02]  /*0700*/  VOTEU.ANY UR6, UPT, PT ;  /* 0x0000000000067886 */ /* 0x000fe400038e0100 */
[----:B------:R-:W4:Y:S01]  /*0710*/  FLO.U32 R10, UR6 ;  /* 0x00000006000a7d00 */ /* 0x000f2200080e0000 */
[----:B------:R-:W4:Y:S01]  /*0720*/  S2R R9, SR_LANEID ;  /* 0x0000000000097919 */ /* 0x000f220000000000 */
[----:B-1----:R-:W-:Y:S01]  /*0730*/  IMAD R12, R12, UR5, RZ ;  /* 0x000000050c0c7c24 */ /* 0x002fe2000f8e02ff */
[----:B------:R-:W-:-:S03]  /*0740*/  UPOPC UR5, UR6 ;  /* 0x00000006000572bf */ /* 0x000fc60008000000 */
[----:B--2---:R-:W-:Y:S02]  /*0750*/  IMAD R7, R7, R12, -0x7fffffff ;  /* 0x8000000107077424 */ /* 0x004fe400078e020c */
[----:B0-----:R-:W-:Y:S02]  /*0760*/  IMAD.IADD R5, R0, 0x1, R5 ;  /* 0x0000000100057824 */ /* 0x001fe400078e0205 */
[----:B---3--:R-:W-:Y:S01]  /*0770*/  IMAD.MOV R8, RZ, RZ, -R8 ;  /* 0x000000ffff087224 */ /* 0x008fe200078e0a08 */
[----:B----4-:R-:W-:Y:S01]  /*0780*/  ISETP.EQ.U32.AND P2, PT, R10, R9, PT ;  /* 0x000000090a00720c */ /* 0x010fe20003f42070 */
[----:B------:R-:W-:-:S03]  /*0790*/  IMAD.U32 R9, RZ, RZ, UR10 ;  /* 0x0000000aff097e24 */ /* 0x000fc6000f8e00ff */
[----:B------:R-:W-:Y:S01]  /*07a0*/  ISETP.NE.AND P1, PT, R5, R8, PT ;  /* 0x000000080500720c */ /* 0x000fe20003f25270 */
[----:B------:R-:W-:-:S03]  /*07b0*/  IMAD.U32 R8, RZ, RZ, UR7 ;  /* 0x00000007ff087e24 */ /* 0x000fc6000f8e00ff */
[----:B------:R-:W-:-:S05]  /*07c0*/  SEL R7, R7, 0x1, !P1 ;  /* 0x0000000107077807 */ /* 0x000fca0004800000 */
[----:B------:R-:W-:Y:S01]  /*07d0*/  IMAD R5, R7, UR5, RZ ;  /* 0x0000000507057c24 */ /* 0x000fe2000f8e02ff */
[----:B------:R-:W-:Y:S06]  /*07e0*/  @P2 MEMBAR.ALL.GPU ;  /* 0x0000000000002992 */ /* 0x000fec000000a000 */
[----:B------:R-:W-:-:S00]  /*07f0*/  @P2 ERRBAR ;  /* 0x00000000000029ab */ /* 0x000fc00000000000 */
[----:B------:R-:W-:Y:S06]  /*0800*/  @P2 CGAERRBAR ;  /* 0x00000000000025ab */ /* 0x000fec0000000000 */
[----:B------:R-:W2:Y:S01]  /*0810*/  @P2 ATOM.E.ADD.STRONG.GPU PT, R5, desc[UR8][R8.64+0x4], R5 ;  /* 0x800004050805298a */ /* 0x000ea200081ef108 */
[----:B------:R-:W0:Y:S02]  /*0820*/  S2R R11, SR_LTMASK ;  /* 0x00000000000b7919 */ /* 0x000e240000003900 */
[----:B0-----:R-:W-:-:S06]  /*0830*/  LOP3.LUT R11, R11, UR6, RZ, 0xc0, !PT ;  /* 0x000000060b0b7c12 */ /* 0x001fcc000f8ec0ff */
[----:B------:R-:W0:Y:S01]  /*0840*/  POPC R11, R11 ;  /* 0x0000000b000b7309 */ /* 0x000e220000000000 */
[----:B--2---:R-:W0:Y:S02]  /*0850*/  SHFL.IDX PT, R10, R5, R10, 0x1f ;  /* 0x00001f0a050a7589 */ /* 0x004e2400000e0000 */
[----:B0-----:R-:W-:-:S07]  /*0860*/  IMAD R7, R7, R11, R10 ;  /* 0x0000000b07077224 */ /* 0x001fce00078e020a */
.L_x_340:
[----:B------:R-:W2:Y:S04]  /*0870*/  LD.E.STRONG.GPU R10, desc[UR8][R8.64+0x4] ;  /* 0x00000408080a7980 */ /* 0x000ea8000c10f900 */
[----:B--2---:R-:W-:Y:S01]  /*0880*/  CCTL.IVALL ;  /* 0x00000000ff00798f */ /* 0x004fe20002000000 */
[----:B------:R-:W-:Y:S05]  /*0890*/  YIELD ;  /* 0x0000000000007946 */ /* 0x000fea0003800000 */
[----:B------:R-:W-:-:S04]  /*08a0*/  LOP3.LUT R10, R10, R7, RZ, 0x3c, !PT ;  /* 0x000000070a0a7212 */ /* 0x000fc800078e3cff */
[----:B------:R-:W-:-:S13]  /*08b0*/  ISETP.GT.AND P1, PT, R10, -0x1, PT ;  /* 0xffffffff0a00780c */ /* 0x000fda0003f24270 */
[----:B------:R-:W-:Y:S05]  /*08c0*/  @P1 BRA `(.L_x_340) ;  /* 0xfffffffc00e81947 */ /* 0x000fea000383ffff */
.L_x_339:
[----:B------:R-:W-:Y:S05]  /*08d0*/  BSYNC B0 ;  /* 0x0000000000007941 */ /* 0x000fea0003800000 */
.L_x_338:
[----:B------:R-:W-:-:S03]  /*08e0*/  UMOV UR5, 0xffffffff ;  /* 0xffffffff00057882 */ /* 0x000fc60000000000 */
[----:B------:R-:W-:Y:S05]  /*08f0*/  BRA.DIV UR5, `(.L_x_341) ;  /* 0x0000000e05b07947 */ /* 0x000fea000b800000 */
[----:B------:R-:W-:Y:S06]  /*0900*/  BAR.SYNC.DEFER_BLOCKING 0x0 ;  /* 0x0000000000007b1d */ /* 0x000fec0000010000 */
.L_x_364:
[----:B------:R-:W-:Y:S05]  /*0910*/  @P0 EXIT ;  /* 0x000000000000094d */ /* 0x000fea0003800000 */
[----:B------:R-:W-:Y:S01]  /*0920*/  IMAD.MOV.U32 R5, RZ, RZ, RZ ;  /* 0x000000ffff057224 */ /* 0x000fe200078e00ff */
[----:B------:R-:W-:Y:S01]  /*0930*/  PRMT R8, RZ, 0x7610, R8 ;  /* 0x00007610ff087816 */ /* 0x000fe20000000008 */
[----:B------:R-:W-:Y:S01]  /*0940*/  IMAD.MOV.U32 R7, RZ, RZ, RZ ;  /* 0x000000ffff077224 */ /* 0x000fe200078e00ff */
[----:B------:R-:W-:-:S07]  /*0950*/  PRMT R9, RZ, 0x7610, R9 ;  /* 0x00007610ff097816 */ /* 0x000fce0000000009 */
.L_x_351:
[----:B0-----:R-:W0:Y:S01]  /*0960*/  LDCU.64 UR12, c[0x0][0x380] ;  /* 0x00007000ff0c77ac */ /* 0x001e220008000a00 */
[----:B------:R-:W1:Y:S01]  /*0970*/  LDCU UR5, c[0x0][0x388] ;  /* 0x00007100ff0577ac */ /* 0x000e620008000800 */
[----:B0-----:R-:W-:-:S04]  /*0980*/  LEA R10, P0, R3, UR12, 0x2 ;  /* 0x0000000c030a7c11 */ /* 0x001fc8000f8010ff */
[----:B------:R-:W-:-:S05]  /*0990*/  LEA.HI.X R11, R3, UR13, R4, 0x2, P0 ;  /* 0x0000000d030b7c11 */ /* 0x000fca00080f1404 */
[----:B------:R-:W1:Y:S01]  /*09a0*/  LDG.E.CONSTANT R22, desc[UR8][R10.64] ;  /* 0x000000080a167981 */ /* 0x000e62000c1e9900 */
[-C--:B------:R-:W-:Y:S01]  /*09b0*/  IMAD.WIDE.U32 R14, R5, R2.reuse, RZ ;  /* 0x00000002050e7225 */ /* 0x080fe200078e00ff */
[----:B------:R-:W-:Y:S03]  /*09c0*/  BSSY.RECONVERGENT B1, `(.L_x_342) ;  /* 0x000009b000017945 */ /* 0x000fe60003800200 */
[----:B------:R-:W-:Y:S01]  /*09d0*/  IMAD R13, R7, R2, RZ ;  /* 0x00000002070d7224 */ /* 0x000fe200078e02ff */
[----:B------:R-:W-:-:S03]  /*09e0*/  IADD3 R26, P1, PT, R0, R14, RZ ;  /* 0x0000000e001a7210 */ /* 0x000fc60007f3e0ff */
[----:B------:R-:W-:-:S04]  /*09f0*/  IMAD.IADD R17, R15, 0x1, R13 ;  /* 0x000000010f117824 */ /* 0x000fc800078e020d */
[----:B------:R-:W-:Y:S01]  /*0a00*/  IMAD.X R23, RZ, RZ, R17, P1 ;  /* 0x000000ffff177224 */ /* 0x000fe200008e0611 */
[----:B-1----:R-:W-:-:S13]  /*0a10*/  ISETP.NE.AND P0, PT, R22, UR5, PT ;  /* 0x0000000516007c0c */ /* 0x002fda000bf05270 */
[----:B------:R-:W-:Y:S05]  /*0a20*/  @!P0 BRA `(.L_x_343) ;  /* 0x0000000800508947 */ /* 0x000fea0003800000 */
[----:B------:R-:W0:Y:S02]  /*0a30*/  LDC.64 R10, c[0x0][0x398] ;  /* 0x0000e600ff0a7b82 */ /* 0x000e240000000a00 */
[----:B0-----:R-:W-:-:S04]  /*0a40*/  LEA R12, P0, R3, R10, 0x3 ;  /* 0x0000000a030c7211 */ /* 0x001fc800078018ff */
[----:B------:R-:W-:-:S06]  /*0a50*/  LEA.HI.X R13, R3, R11, R4, 0x3, P0 ;  /* 0x0000000b030d7211 */ /* 0x000fcc00000f1c04 */
[----:B------:R-:W5:Y:S01]  /*0a60*/  LDG.E.64 R12, desc[UR8][R12.64] ;  /* 0x000000080c0c7981 */ /* 0x000f62000c1e1b00 */
[----:B------:R-:W-:Y:S01]  /*0a70*/  IADD3 R15, P1, PT, RZ, -R0, RZ ;  /* 0x80000000ff0f7210 */ /* 0x000fe20007f3e0ff */
[----:B------:R-:W-:Y:S03]  /*0a80*/  BSSY.RECONVERGENT B0, `(.L_x_344) ;  /* 0x000008a000007945 */ /* 0x000fe60003800200 */
[----:B------:R-:W-:Y:S01]  /*0a90*/  ISETP.NE.U32.AND P0, PT, R14, R15, PT ;  /* 0x0000000f0e00720c */ /* 0x000fe20003f05070 */
[----:B------:R-:W-:-:S05]  /*0aa0*/  IMAD.X R14, RZ, RZ, -0x1, P1 ;  /* 0xffffffffff0e7424 */ /* 0x000fca00008e06ff */
[----:B------:R-:W-:-:S13]  /*0ab0*/  ISETP.NE.AND.EX P0, PT, R17, R14, PT, P0 ;  /* 0x0000000e1100720c */ /* 0x000fda0003f05300 */
[----:B------:R-:W-:Y:S05]  /*0ac0*/  @!P0 BRA `(.L_x_345) ;  /* 0x0000000800148947 */ /* 0x000fea0003800000 */
[----:B------:R-:W-:Y:S01]  /*0ad0*/  IADD3 R14, P1, PT, R26, -0x1, RZ ;  /* 0xffffffff1a0e7810 */ /* 0x000fe20007f3e0ff */
[----:B------:R-:W-:Y:S01]  /*0ae0*/  BSSY.RECONVERGENT B2, `(.L_x_346) ;  /* 0x0000038000027945 */ /* 0x000fe20003800200 */
[----:B------:R-:W-:Y:S02]  /*0af0*/  IMAD.MOV.U32 R25, RZ, RZ, 0x1 ;  /* 0x00000001ff197424 */ /* 0x000fe400078e00ff */
[----:B------:R-:W-:Y:S01]  /*0b00*/  ISETP.GE.U32.AND P0, PT, R14, 0xf, PT ;  /* 0x0000000f0e00780c */ /* 0x000fe20003f06070 */
[----:B------:R-:W-:Y:S01]  /*0b10*/  IMAD.MOV.U32 R24, RZ, RZ, RZ ;  /* 0x000000ffff187224 */ /* 0x000fe200078e00ff */
[----:B------:R-:W-:Y:S02]  /*0b20*/  IADD3.X R14, PT, PT, R23, -0x1, RZ, P1, !PT ;  /* 0xffffffff170e7810 */ /* 0x000fe40000ffe4ff */
[----:B------:R-:W-:Y:S02]  /*0b30*/  LOP3.LUT P1, RZ, R26, 0xf, RZ, 0xc0, !PT ;  /* 0x0000000f1aff7812 */ /* 0x000fe4000782c0ff */
[----:B------:R-:W-:-:S13]  /*0b40*/  ISETP.GE.U32.AND.EX P0, PT, R14, RZ, PT, P0 ;  /* 0x000000ff0e00720c */ /* 0x000fda0003f06100 */
[----:B------:R-:W-:Y:S05]  /*0b50*/  @!P0 BRA `(.L_x_347) ;  /* 0x0000000000c08947 */ /* 0x000fea0003800000 */
[----:B------:R-:W-:Y:S01]  /*0b60*/  IADD3 R18, P0, PT, R10, 0x47f8, RZ ;  /* 0x000047f80a127810 */ /* 0x000fe20007f1e0ff */
[----:B------:R-:W-:Y:S01]  /*0b70*/  IMAD.MOV.U32 R25, RZ, RZ, 0x1 ;  /* 0x00000001ff197424 */ /* 0x000fe200078e00ff */
[----:B------:R-:W-:Y:S01]  /*0b80*/  LOP3.LUT R26, R26, 0xfffffff0, RZ, 0xc0, !PT ;  /* 0xfffffff01a1a7812 */ /* 0x000fe200078ec0ff */
[----:B------:R-:W-:Y:S02]  /*0b90*/  IMAD.MOV.U32 R24, RZ, RZ, RZ ;  /* 0x000000ffff187224 */ /* 0x000fe400078e00ff */
[----:B------:R-:W-:-:S08]  /*0ba0*/  IMAD.X R29, RZ, RZ, R11, P0 ;  /* 0x000000ffff1d7224 */ /* 0x000fd000000e060b */
.L_x_348:
[----:B------:R-:W-:Y:S02]  /*0bb0*/  IMAD.MOV.U32 R14, RZ, RZ, R18 ;  /* 0x000000ffff0e7224 */ /* 0x000fe400078e0012 */
[----:B------:R-:W-:-:S05]  /*0bc0*/  IMAD.MOV.U32 R15, RZ, RZ, R29 ;  /* 0x000000ffff0f7224 */ /* 0x000fca00078e001d */
[----:B------:R-:W2:Y:S04]  /*0bd0*/  LDG.E.64 R28, desc[UR8][R14.64+-0x4000] ;  /* 0xffc000080e1c7981 */ /* 0x000ea8000c1e1b00 */
[----:B------:R-:W2:Y:S04]  /*0be0*/  LDG.E.64 R20, desc[UR8][R14.64+-0x3800] ;  /* 0xffc800080e147981 */ /* 0x000ea8000c1e1b00 */
[----:B------:R-:W3:Y:S04]  /*0bf0*/  LDG.E.64 R18, desc[UR8][R14.64+-0x3000] ;  /* 0xffd000080e127981 */ /* 0x000ee8000c1e1b00 */
[----:B------:R-:W3:Y:S01]  /*0c00*/  LDG.E.64 R16, desc[UR8][R14.64+-0x2800] ;  /* 0xffd800080e107981 */ /* 0x000ee2000c1e1b00 */
[----:B--2--5:R-:W-:-:S04]  /*0c10*/  IADD3 R27, P0, P2, R20, R28, R12 ;  /* 0x0000001c141b7210 */ /* 0x024fc80007a1e00c */
[----:B------:R-:W-:Y:S02]  /*0c20*/  IADD3.X R29, PT, PT, R21, R29, R13, P0, P2 ;  /* 0x0000001d151d7210 */ /* 0x000fe400007e440d */
[----:B------:R-:W2:Y:S01]  /*0c30*/  LDG.E.64 R20, desc[UR8][R14.64+-0x2000] ;  /* 0xffe000080e147981 */ /* 0x000ea2000c1e1b00 */
[----:B---3--:R-:W-:-:S03]  /*0c40*/  IADD3 R27, P0, P2, R16, R18, R27 ;  /* 0x00000012101b7210 */ /* 0x008fc60007a1e01b */
[----:B------:R-:W3:Y:S01]  /*0c50*/  LDG.E.64 R12, desc[UR8][R14.64+-0x800] ;  /* 0xfff800080e0c7981 */ /* 0x000ee2000c1e1b00 */
[----:B------:R-:W-:-:S03]  /*0c60*/  IADD3.X R29, PT, PT, R17, R19, R29, P0, P2 ;  /* 0x00000013111d7210 */ /* 0x000fc600007e441d */
[----:B------:R-:W2:Y:S04]  /*0c70*/  LDG.E.64 R18, desc[UR8][R14.64+-0x1800] ;  /* 0xffe800080e127981 */ /* 0x000ea8000c1e1b00 */
[----:B------:R-:W3:Y:S01]  /*0c80*/  LDG.E.64 R16, desc[UR8][R14.64+-0x1000] ;  /* 0xfff000080e107981 */ /* 0x000ee2000c1e1b00 */
[----:B--2---:R-:W-:-:S04]  /*0c90*/  IADD3 R27, P0, P2, R18, R20, R27 ;  /* 0x00000014121b7210 */ /* 0x004fc80007a1e01b */
[----:B------:R-:W-:Y:S02]  /*0ca0*/  IADD3.X R29, PT, PT, R19, R21, R29, P0, P2 ;  /* 0x00000015131d7210 */ /* 0x000fe400007e441d */
[----:B------:R-:W2:Y:S04]  /*0cb0*/  LDG.E.64 R20, desc[UR8][R14.64] ;  /* 0x000000080e147981 */ /* 0x000ea8000c1e1b00 */
[----:B------:R-:W2:Y:S01]  /*0cc0*/  LDG.E.64 R18, desc[UR8][R14.64+0x800] ;  /* 0x000800080e127981 */ /* 0x000ea2000c1e1b00 */
[----:B---3--:R-:W-:-:S04]  /*0cd0*/  IADD3 R27, P0, P2, R12, R16, R27 ;  /* 0x000000100c1b7210 */ /* 0x008fc80007a1e01b */
[----:B------:R-:W-:Y:S02]  /*0ce0*/  IADD3.X R29, PT, PT, R13, R17, R29, P0, P2 ;  /* 0x000000110d1d7210 */ /* 0x000fe400007e441d */
[----:B------:R-:W3:Y:S04]  /*0cf0*/  LDG.E.64 R16, desc[UR8][R14.64+0x1000] ;  /* 0x001000080e107981 */ /* 0x000ee8000c1e1b00 */
        /* <DEDUP_REMOVED lines=11> */
[----:B------:R-:W-:-:S05]  /*0db0*/  IADD3 R25, P0, PT, R25, 0x10, RZ ;  /* 0x0000001019197810 */ /* 0x000fca0007f1e0ff */
[----:B------:R-:W-:Y:S01]  /*0dc0*/  IMAD.X R24, RZ, RZ, R24, P0 ;  /* 0x000000ffff187224 */ /* 0x000fe200000e0618 */
[----:B------:R-:W-:Y:S02]  /*0dd0*/  IADD3 R18, P0, PT, R14, 0x8000, RZ ;  /* 0x000080000e127810 */ /* 0x000fe40007f1e0ff */
[----:B------:R-:W-:-:S03]  /*0de0*/  IADD3 R19, P2, PT, R25, -R26, RZ ;  /* 0x8000001a19137210 */ /* 0x000fc60007f5e0ff */
[----:B------:R-:W-:Y:S01]  /*0df0*/  IMAD.X R29, RZ, RZ, R15, P0 ;  /* 0x000000ffff1d7224 */ /* 0x000fe200000e060f */
[----:B------:R-:W-:Y:S01]  /*0e00*/  ISETP.NE.U32.AND P0, PT, R19, 0x1, PT ;  /* 0x000000011300780c */ /* 0x000fe20003f05070 */
[----:B------:R-:W-:-:S05]  /*0e10*/  IMAD.X R19, R24, 0x1, ~R23, P2 ;  /* 0x0000000118137824 */ /* 0x000fca00010e0e17 */
[----:B------:R-:W-:Y:S02]  /*0e20*/  ISETP.NE.AND.EX P0, PT, R19, RZ, PT, P0 ;  /* 0x000000ff1300720c */ /* 0x000fe40003f05300 */
[----:B---3--:R-:W-:-:S04]  /*0e30*/  IADD3 R12, P2, P3, R12, R16, R27 ;  /* 0x000000100c0c7210 */ /* 0x008fc80007b5e01b */
[----:B------:R-:W-:-:S07]  /*0e40*/  IADD3.X R13, PT, PT, R13, R17, R21, P2, P3 ;  /* 0x000000110d0d7210 */ /* 0x000fce00017e6415 */
[----:B------:R-:W-:Y:S05]  /*0e50*/  @P0 BRA `(.L_x_348) ;  /* 0xfffffffc00540947 */ /* 0x000fea000383ffff */
.L_x_347:
[----:B------:R-:W-:Y:S05]  /*0e60*/  BSYNC.RECONVERGENT B2 ;  /* 0x0000000000027941 */ /* 0x000fea0003800200 */
.L_x_346:
[----:B------:R-:W-:Y:S05]  /*0e70*/  @!P1 BRA `(.L_x_345) ;  /* 0x0000000400289947 */ /* 0x000fea0003800000 */
[----:B------:R-:W-:Y:S01]  /*0e80*/  PRMT R26, R0, 0x9910, RZ ;  /* 0x00009910001a7816 */ /* 0x000fe200000000ff */
[----:B------:R-:W-:Y:S01]  /*0e90*/  BSSY.RECONVERGENT B2, `(.L_x_349) ;  /* 0x000001f000027945 */ /* 0x000fe20003800200 */
[----:B------:R-:W-:Y:S02]  /*0ea0*/  PRMT R23, R2, 0x9910, RZ ;  /* 0x0000991002177816 */ /* 0x000fe400000000ff */
[----:B------:R-:W-:-:S05]  /*0eb0*/  PRMT R14, R9, 0x9910, RZ ;  /* 0x00009910090e7816 */ /* 0x000fca00000000ff */
[----:B------:R-:W-:-:S05]  /*0ec0*/  IMAD R14, R23, R14, R26 ;  /* 0x0000000e170e7224 */ /* 0x000fca00078e021a */
[----:B------:R-:W-:-:S04]  /*0ed0*/  LOP3.LUT R14, R14, 0xf, RZ, 0xc0, !PT ;  /* 0x0000000f0e0e7812 */ /* 0x000fc800078ec0ff */
[----:B------:R-:W-:-:S04]  /*0ee0*/  IADD3 R15, P1, PT, R14, -0x1, RZ ;  /* 0xffffffff0e0f7810 */ /* 0x000fc80007f3e0ff */
[----:B------:R-:W-:Y:S01]  /*0ef0*/  ISETP.GE.U32.AND P0, PT, R15, 0x7, PT ;  /* 0x000000070f00780c */ /* 0x000fe20003f06070 */
[----:B------:R-:W-:Y:S01]  /*0f00*/  IMAD.X R15, RZ, RZ, -0x1, P1 ;  /* 0xffffffffff0f7424 */ /* 0x000fe200008e06ff */
[----:B------:R-:W-:-:S04]  /*0f10*/  LOP3.LUT P1, RZ, R14, 0x7, RZ, 0xc0, !PT ;  /* 0x000000070eff7812 */ /* 0x000fc8000782c0ff */
[----:B------:R-:W-:-:S13]  /*0f20*/  ISETP.GE.U32.AND.EX P0, PT, R15, RZ, PT, P0 ;  /* 0x000000ff0f00720c */ /* 0x000fda0003f06100 */
[----:B------:R-:W-:Y:S05]  /*0f30*/  @!P0 BRA `(.L_x_350) ;  /* 0x0000000000508947 */ /* 0x000fea0003800000 */
[----:B------:R-:W-:-:S04]  /*0f40*/  LEA R18, P0, R25, R10, 0xb ;  /* 0x0000000a19127211 */ /* 0x000fc800078058ff */
[----:B------:R-:W-:-:S05]  /*0f50*/  LEA.HI.X R19, R25, R11, R24, 0xb, P0 ;  /* 0x0000000b19137211 */ /* 0x000fca00000f5c18 */
        /* <DEDUP_REMOVED lines=8> */
[----:B------:R-:W2:Y:S01]  /*0fe0*/  LDG.E.64 R20, desc[UR8][R18.64+0x37f8] ;  /* 0x0037f80812147981 */ /* 0x000ea2000c1e1b00 */
[----:B------:R-:W-:-:S03]  /*0ff0*/  IADD3.X R29, PT, PT, R15, R17, R29, P0, P2 ;  /* 0x000000110f1d7210 */ /* 0x000fc600007e441d */
[----:B------:R-:W3:Y:S04]  /*1000*/  LDG.E.64 R16, desc[UR8][R18.64+0x1ff8] ;  /* 0x001ff80812107981 */ /* 0x000ee8000c1e1b00 */
[----:B------:R-:W3:Y:S01]  /*1010*/  LDG.E.64 R14, desc[UR8][R18.64+0x27f8] ;  /* 0x0027f808120e7981 */ /* 0x000ee2000c1e1b00 */
[----:B------:R-:W-:-:S05]  /*1020*/  IADD3 R25, P3, PT, R25, 0x8, RZ ;  /* 0x0000000819197810 */ /* 0x000fca0007f7e0ff */
[----:B------:R-:W-:Y:S01]  /*1030*/  IMAD.X R24, RZ, RZ, R24, P3 ;  /* 0x000000ffff187224 */ /* 0x000fe200018e0618 */
[----:B---3--:R-:W-:-:S04]  /*1040*/  IADD3 R27, P0, P2, R14, R16, R27 ;  /* 0x000000100e1b7210 */ /* 0x008fc80007a1e01b */
[----:B------:R-:W-:Y:S02]  /*1050*/  IADD3.X R15, PT, PT, R15, R17, R29, P0, P2 ;  /* 0x000000110f0f7210 */ /* 0x000fe400007e441d */
[----:B--2---:R-:W-:-:S04]  /*1060*/  IADD3 R12, P0, P2, R20, R12, R27 ;  /* 0x0000000c140c7210 */ /* 0x004fc80007a1e01b */
[----:B------:R-:W-:-:S09]  /*1070*/  IADD3.X R13, PT, PT, R21, R13, R15, P0, P2 ;  /* 0x0000000d150d7210 */ /* 0x000fd200007e440f */
.L_x_350:
[----:B------:R-:W-:Y:S05]  /*1080*/  BSYNC.RECONVERGENT B2 ;  /* 0x0000000000027941 */ /* 0x000fea0003800200 */
.L_x_349:
[----:B------:R-:W-:Y:S05]  /*1090*/  @!P1 BRA `(.L_x_345) ;  /* 0x0000000000a09947 */ /* 0x000fea0003800000 */
[----:B------:R-:W-:-:S05]  /*10a0*/  PRMT R14, R8, 0x9910, RZ ;  /* 0x00009910080e7816 */ /* 0x000fca00000000ff */
[----:B------:R-:W-:-:S05]  /*10b0*/  IMAD R23, R23, R14, R26 ;  /* 0x0000000e17177224 */ /* 0x000fca00078e021a */
[----:B------:R-:W-:-:S04]  /*10c0*/  LOP3.LUT R23, R23, 0xffff, RZ, 0xc0, !PT ;  /* 0x0000ffff17177812 */ /* 0x000fc800078ec0ff */
[----:B------:R-:W-:-:S04]  /*10d0*/  LOP3.LUT R14, R23, 0x7, RZ, 0xc0, !PT ;  /* 0x00000007170e7812 */ /* 0x000fc800078ec0ff */
[----:B------:R-:W-:-:S04]  /*10e0*/  IADD3 R14, P1, PT, R14, -0x1, RZ ;  /* 0xffffffff0e0e7810 */ /* 0x000fc80007f3e0ff */
[----:B------:R-:W-:Y:S01]  /*10f0*/  ISETP.GE.U32.AND P0, PT, R14, 0x3, PT ;  /* 0x000000030e00780c */ /* 0x000fe20003f06070 */
[----:B------:R-:W-:-:S05]  /*1100*/  IMAD.X R14, RZ, RZ, -0x1, P1 ;  /* 0xffffffffff0e7424 */ /* 0x000fca00008e06ff */
[----:B------:R-:W-:-:S13]  /*1110*/  ISETP.GE.U32.AND.EX P0, PT, R14, RZ, PT, P0 ;  /* 0x000000ff0e00720c */ /* 0x000fda0003f06100 */
[----:B------:R-:W-:-:S04]  /*1120*/  @P0 LEA R26, P1, R25, R10, 0xb ;  /* 0x0000000a191a0211 */ /* 0x000fc800078258ff */
[----:B------:R-:W-:-:S05]  /*1130*/  @P0 LEA.HI.X R27, R25, R11, R24, 0xb, P1 ;  /* 0x0000000b191b0211 */ /* 0x000fca00008f5c18 */
[----:B------:R-:W2:Y:S04]  /*1140*/  @P0 LDG.E.64 R20, desc[UR8][R26.64+-0x8] ;  /* 0xfffff8081a140981 */ /* 0x000ea8000c1e1b00 */
[----:B------:R-:W2:Y:S04]  /*1150*/  @P0 LDG.E.64 R18, desc[UR8][R26.64+0x7f8] ;  /* 0x0007f8081a120981 */ /* 0x000ea8000c1e1b00 */
[----:B------:R-:W3:Y:S04]  /*1160*/  @P0 LDG.E.64 R16, desc[UR8][R26.64+0xff8] ;  /* 0x000ff8081a100981 */ /* 0x000ee8000c1e1b00 */
[----:B------:R-:W3:Y:S01]  /*1170*/  @P0 LDG.E.64 R14, desc[UR8][R26.64+0x17f8] ;  /* 0x0017f8081a0e0981 */ /* 0x000ee2000c1e1b00 */
[----:B------:R-:W-:-:S02]  /*1180*/  LOP3.LUT R23, R23, 0x3, RZ, 0xc0, !PT ;  /* 0x0000000317177812 */ /* 0x000fc400078ec0ff */
[----:B------:R-:W-:Y:S02]  /*1190*/  @P0 IADD3 R25, P6, PT, R25, 0x4, RZ ;  /* 0x0000000419190810 */ /* 0x000fe40007fde0ff */
[----:B------:R-:W-:-:S03]  /*11a0*/  ISETP.NE.U32.AND P1, PT, R23, RZ, PT ;  /* 0x000000ff1700720c */ /* 0x000fc60003f25070 */
[----:B------:R-:W-:Y:S01]  /*11b0*/  @P0 IMAD.X R24, RZ, RZ, R24, P6 ;  /* 0x000000ffff180224 */ /* 0x000fe200030e0618 */
[----:B------:R-:W-:Y:S02]  /*11c0*/  ISETP.NE.AND.EX P1, PT, RZ, RZ, PT, P1 ;  /* 0x000000ffff00720c */ /* 0x000fe40003f25310 */
[----:B--2--5:R-:W-:-:S04]  /*11d0*/  @P0 IADD3 R29, P4, P5, R18, R20, R12 ;  /* 0x00000014121d0210 */ /* 0x024fc80007d9e00c */
[----:B------:R-:W-:Y:S02]  /*11e0*/  @P0 IADD3.X R19, PT, PT, R19, R21, R13, P4, P5 ;  /* 0x0000001513130210 */ /* 0x000fe400027ea40d */
[----:B---3--:R-:W-:-:S04]  /*11f0*/  @P0 IADD3 R12, P2, P3, R14, R16, R29 ;  /* 0x000000100e0c0210 */ /* 0x008fc80007b5e01d */
[----:B------:R-:W-:Y:S01]  /*1200*/  @P0 IADD3.X R13, PT, PT, R15, R17, R19, P2, P3 ;  /* 0x000000110f0d0210 */ /* 0x000fe200017e6413 */
[----:B------:R-:W-:Y:S08]  /*1210*/  @!P1 BRA `(.L_x_345) ;  /* 0x0000000000409947 */ /* 0x000ff00003800000 */
[----:B------:R-:W-:-:S04]  /*1220*/  LEA R10, P0, R25, R10, 0xb ;  /* 0x0000000a190a7211 */ /* 0x000fc800078058ff */
[----:B------:R-:W-:-:S05]  /*1230*/  LEA.HI.X R11, R25, R11, R24, 0xb, P0 ;  /* 0x0000000b190b7211 */ /* 0x000fca00000f5c18 */
[----:B------:R-:W2:Y:S01]  /*1240*/  LDG.E.64 R14, desc[UR8][R10.64+-0x8] ;  /* 0xfffff8080a0e7981 */ /* 0x000ea2000c1e1b00 */
[----:B------:R-:W-:-:S04]  /*1250*/  ISETP.NE.U32.AND P0, PT, R23, 0x1, PT ;  /* 0x000000011700780c */ /* 0x000fc80003f05070 */
[----:B------:R-:W-:Y:S02]  /*1260*/  ISETP.NE.AND.EX P0, PT, RZ, RZ, PT, P0 ;  /* 0x000000ffff00720c */ /* 0x000fe40003f05300 */
[----:B--2---:R-:W-:-:S05]  /*1270*/  IADD3 R12, P1, PT, R14, R12, RZ ;  /* 0x0000000c0e0c7210 */ /* 0x004fca0007f3e0ff */
[----:B------:R-:W-:-:S06]  /*1280*/  IMAD.X R13, R15, 0x1, R13, P1 ;  /* 0x000000010f0d7824 */ /* 0x000fcc00008e060d */
[----:B------:R-:W-:Y:S05]  /*1290*/  @!P0 BRA `(.L_x_345) ;  /* 0x0000000000208947 */ /* 0x000fea0003800000 */
[----:B------:R-:W-:Y:S01]  /*12a0*/  ISETP.NE.U32.AND P0, PT, R23, 0x2, PT ;  /* 0x000000021700780c */ /* 0x000fe20003f05070 */
[----:B------:R-:W2:Y:S03]  /*12b0*/  LDG.E.64 R14, desc[UR8][R10.64+0x7f8] ;  /* 0x0007f8080a0e7981 */ /* 0x000ea6000c1e1b00 */
[----:B------:R-:W-:-:S13]  /*12c0*/  ISETP.NE.AND.EX P0, PT, RZ, RZ, PT, P0 ;  /* 0x000000ffff00720c */ /* 0x000fda0003f05300 */
[----:B------:R-:W3:Y:S01]  /*12d0*/  @P0 LDG.E.64 R16, desc[UR8][R10.64+0xff8] ;  /* 0x000ff8080a100981 */ /* 0x000ee2000c1e1b00 */
[----:B--2---:R-:W-:-:S05]  /*12e0*/  IADD3 R12, P1, PT, R14, R12, RZ ;  /* 0x0000000c0e0c7210 */ /* 0x004fca0007f3e0ff */
[----:B------:R-:W-:Y:S01]  /*12f0*/  IMAD.X R13, R15, 0x1, R13, P1 ;  /* 0x000000010f0d7824 */ /* 0x000fe200008e060d */
[----:B---3--:R-:W-:-:S05]  /*1300*/  @P0 IADD3 R12, P2, PT, R16, R12, RZ ;  /* 0x0000000c100c0210 */ /* 0x008fca0007f5e0ff */
[----:B------:R-:W-:-:S08]  /*1310*/  @P0 IMAD.X R13, R17, 0x1, R13, P2 ;  /* 0x00000001110d0824 */ /* 0x000fd000010e060d */
.L_x_345:
[----:B------:R-:W-:Y:S05]  /*1320*/  BSYNC.RECONVERGENT B0 ;  /* 0x0000000000007941 */ /* 0x000fea0003800200 */
.L_x_344:
[----:B------:R-:W0:Y:S02]  /*1330*/  LDCU.64 UR12, c[0x0][0x390] ;  /* 0x00007200ff0c77ac */ /* 0x000e240008000a00 */
[----:B0----5:R-:W-:-:S04]  /*1340*/  LEA R10, P0, R12, UR12, 0x2 ;  /* 0x0000000c0c0a7c11 */ /* 0x021fc8000f8010ff */
[----:B------:R-:W-:-:S05]  /*1350*/  LEA.HI.X R11, R12, UR13, R13, 0x2, P0 ;  /* 0x0000000d0c0b7c11 */ /* 0x000fca00080f140d */
[----:B------:R0:W-:Y:S04]  /*1360*/  STG.E desc[UR8][R10.64+-0x4], R22 ;  /* 0xfffffc160a007986 */ /* 0x0001e8000c101908 */
.L_x_343:
[----:B------:R-:W-:Y:S05]  /*1370*/  BSYNC.RECONVERGENT B1 ;  /* 0x0000000000017941 */ /* 0x000fea0003800200 */
.L_x_342:
[----:B------:R-:W1:Y:S01]  /*1380*/  LDCU.64 UR12, c[0x0][0x3a0] ;  /* 0x00007400ff0c77ac */ /* 0x000e620008000a00 */
[----:B------:R-:W-:Y:S01]  /*1390*/  IADD3 R3, P0, PT, R6, R3, RZ ;  /* 0x0000000306037210 */ /* 0x000fe20007f1e0ff */
[----:B------:R-:W-:Y:S01]  /*13a0*/  VIADD R9, R9, 0x1 ;  /* 0x0000000109097836 */ /* 0x000fe20000000000 */
[----:B------:R-:W-:Y:S01]  /*13b0*/  IADD3 R5, P1, PT, R5, 0x1, RZ ;  /* 0x0000000105057810 */ /* 0x000fe20007f3e0ff */
[----:B------:R-:W-:Y:S02]  /*13c0*/  VIADD R8, R8, 0x1 ;  /* 0x0000000108087836 */ /* 0x000fe40000000000 */
[----:B------:R-:W-:Y:S02]  /*13d0*/  IMAD.X R4, RZ, RZ, R4, P0 ;  /* 0x000000ffff047224 */ /* 0x000fe400000e0604 */
[----:B------:R-:W-:Y:S01]  /*13e0*/  IMAD.X R7, RZ, RZ, R7, P1 ;  /* 0x000000ffff077224 */ /* 0x000fe200008e0607 */
[----:B-1----:R-:W-:-:S04]  /*13f0*/  ISETP.GE.U32.AND P0, PT, R3, UR12, PT ;  /* 0x0000000c03007c0c */ /* 0x002fc8000bf06070 */
[----:B------:R-:W-:-:S13]  /*1400*/  ISETP.GE.U32.AND.EX P0, PT, R4, UR13, PT, P0 ;  /* 0x0000000d04007c0c */ /* 0x000fda000bf06100 */
[----:B------:R-:W-:Y:S05]  /*1410*/  @!P0 BRA `(.L_x_351) ;  /* 0xfffffff400508947 */ /* 0x000fea000383ffff */
[----:B------:R-:W-:Y:S05]  /*1420*/  EXIT ;  /* 0x000000000000794d */ /* 0x000fea0003800000 */
.L_x_332:
[----:B------:R-:W-:Y:S01]  /*1430*/  ISETP.GT.U32.AND P0, PT, R18, R13, PT ;  /* 0x0000000d1200720c */ /* 0x000fe20003f04070 */
[----:B------:R-:W-:Y:S01]  /*1440*/  BSSY B1, `(.L_x_352) ;  /* 0x0000010000017945 */ /* 0x000fe20003800000 */
[----:B------:R-:W-:Y:S02]  /*1450*/  IMAD.MOV.U32 R21, RZ, RZ, 0x0 ;  /* 0x00000000ff157424 */ /* 0x000fe400078e00ff */
[----:B------:R-:W-:Y:S01]  /*1460*/  ISETP.GT.U32.AND.EX P0, PT, R16, RZ, PT, P0 ;  /* 0x000000ff1000720c */ /* 0x000fe20003f04100 */
[----:B------:R-:W-:-:S12]  /*1470*/  IMAD.MOV.U32 R22, RZ, RZ, 0x0 ;  /* 0x00000000ff167424 */ /* 0x000fd800078e00ff */
[----:B------:R-:W1:Y:S01]  /*1480*/  @!P0 S2R R20, SR_CgaCtaId ;  /* 0x0000000000148919 */ /* 0x000e620000008800 */
[----:B0-----:R-:W-:Y:S01]  /*1490*/  @!P0 MOV R9, 0x400 ;  /* 0x0000040000098802 */ /* 0x001fe20000000f00 */
[----:B------:R-:W-:-:S03]  /*14a0*/  @!P0 IMAD.IADD R8, R13, 0x1, -R18 ;  /* 0x000000010d088824 */ /* 0x000fc600078e0a12 */
[----:B-1----:R-:W-:Y:S01]  /*14b0*/  @!P0 LEA R9, R20, R9, 0x18 ;  /* 0x0000000914098211 */ /* 0x002fe200078ec0ff */
[----:B------:R-:W-:-:S04]  /*14c0*/  IMAD.MOV.U32 R20, RZ, RZ, -0x1 ;  /* 0xffffffffff147424 */ /* 0x000fc800078e00ff */
[----:B------:R-:W-:-:S07]  /*14d0*/  @!P0 IMAD R8, R8, 0x8, R9 ;  /* 0x0000000808088824 */ /* 0x000fce00078e0209 */
[----:B------:R-:W-:Y:S05]  /*14e0*/  WARPSYNC.COLLECTIVE.ALL `(.L_x_353) ;  /* 0x0000000000147948 */ /* 0x000fea0003c00000 */
[----:B------:R-:W-:-:S04]  /*14f0*/  SHF.L.U32 R22, R22, 0x10, RZ ;  /* 0x0000001016167819 */ /* 0x000fc800000006ff */
[----:B------:R-:W-:-:S05]  /*1500*/  LOP3.LUT R22, R22, 0xf, R21, 0xf8, !PT ;  /* 0x0000000f16167812 */ /* 0x000fca00078ef815 */
[----:B------:R0:W-:Y:S02]  /*1510*/  BAR.SYNC.DEFER_BLOCKING R22, R22 ;  /* 0x000000160000731d */ /* 0x0001e40000010000 */
[----:B0-----:R-:W-:-:S04]  /*1520*/  SHF.R.U32 R22, R22, 0x10, RZ ;  /* 0x0000001016167819 */ /* 0x001fc800000016ff */
[----:B------:R-:W-:Y:S05]  /*1530*/  ENDCOLLECTIVE ;  /* 0x000000000000791b */ /* 0x000fea0003800000 */
.L_x_353:
[----:B------:R-:W-:Y:S05]  /*1540*/  BSYNC B1 ;  /* 0x0000000000017941 */ /* 0x000fea0003800000 */
.L_x_352:
[----:B------:R-:W0:Y:S01]  /*1550*/  @!P0 LDS.64 R8, [R8] ;  /* 0x0000000008088984 */ /* 0x000e220000000a00 */
[----:B------:R-:W-:Y:S02]  /*1560*/  IMAD.MOV.U32 R21, RZ, RZ, 0x0 ;  /* 0x00000000ff157424 */ /* 0x000fe400078e00ff */
[----:B------:R-:W-:Y:S02]  /*1570*/  IMAD.MOV.U32 R22, RZ, RZ, 0x0 ;  /* 0x00000000ff167424 */ /* 0x000fe400078e00ff */
[----:B------:R-:W-:-:S07]  /*1580*/  IMAD.MOV.U32 R20, RZ, RZ, -0x1 ;  /* 0xffffffffff147424 */ /* 0x000fce00078e00ff */
[----:B0-----:R-:W-:Y:S05]  /*1590*/  WARPSYNC.COLLECTIVE.ALL `(.L_x_354) ;  /* 0x0000000000147948 */ /* 0x001fea0003c00000 */
[----:B------:R-:W-:-:S04]  /*15a0*/  SHF.L.U32 R22, R22, 0x10, RZ ;  /* 0x0000001016167819 */ /* 0x000fc800000006ff */
[----:B------:R-:W-:-:S05]  /*15b0*/  LOP3.LUT R22, R22, 0xf, R21, 0xf8, !PT ;  /* 0x0000000f16167812 */ /* 0x000fca00078ef815 */
[----:B------:R1:W-:Y:S02]  /*15c0*/  BAR.SYNC.DEFER_BLOCKING R22, R22 ;  /* 0x000000160000731d */ /* 0x0003e40000010000 */
[----:B-1----:R-:W-:-:S04]  /*15d0*/  SHF.R.U32 R22, R22, 0x10, RZ ;  /* 0x0000001016167819 */ /* 0x002fc800000016ff */
[----:B0-----:R-:W-:Y:S05]  /*15e0*/  ENDCOLLECTIVE ;  /* 0x000000000000791b */ /* 0x001fea0003800000 */
.L_x_354:
[----:B------:R-:W-:-:S05]  /*15f0*/  @!P0 IADD3 R19, P1, PT, R8, R15, RZ ;  /* 0x0000000f08138210 */ /* 0x000fca0007f3e0ff */
[----:B------:R-:W-:Y:S02]  /*1600*/  @!P0 IMAD.X R9, R9, 0x1, R17, P1 ;  /* 0x0000000109098824 */ /* 0x000fe400008e0611 */
[----:B------:R-:W-:Y:S02]  /*1610*/  @!P0 IMAD.MOV.U32 R15, RZ, RZ, R19 ;  /* 0x000000ffff0f8224 */ /* 0x000fe400078e0013 */
[----:B------:R-:W-:Y:S01]  /*1620*/  @!P0 IMAD.MOV.U32 R17, RZ, RZ, R9 ;  /* 0x000000ffff118224 */ /* 0x000fe200078e0009 */
[----:B------:R-:W-:Y:S06]  /*1630*/  BRA `(.L_x_355) ;  /* 0xffffffec00847947 */ /* 0x000fec000383ffff */
.L_x_334:
[----:B------:R-:W-:Y:S01]  /*1640*/  BSSY B1, `(.L_x_356) ;  /* 0x000000a000017945 */ /* 0x000fe20003800000 */
        /* <DEDUP_REMOVED lines=9> */
.L_x_357:
[----:B------:R-:W-:Y:S05]  /*16e0*/  BSYNC B1 ;  /* 0x0000000000017941 */ /* 0x000fea0003800000 */
.L_x_356:
[----:B------:R-:W-:Y:S05]  /*16f0*/  BRA `(.L_x_358) ;  /* 0xffffffec00947947 */ /* 0x000fea000383ffff */
.L_x_337:
[----:B------:R-:W-:Y:S01]  /*1700*/  BSSY B0, `(.L_x_359) ;  /* 0x000000a000007945 */ /* 0x000fe20003800000 */
[----:B------:R-:W-:Y:S02]  /*1710*/  IMAD.MOV.U32 R21, RZ, RZ, 0x0 ;  /* 0x00000000ff157424 */ /* 0x000fe400078e00ff */
[----:B------:R-:W-:Y:S02]  /*1720*/  IMAD.MOV.U32 R22, RZ, RZ, 0x0 ;  /* 0x00000000ff167424 */ /* 0x000fe400078e00ff */
[----:B------:R-:W-:-:S07]  /*1730*/  IMAD.MOV.U32 R20, RZ, RZ, -0x1 ;  /* 0xffffffffff147424 */ /* 0x000fce00078e00ff */
[----:B------:R-:W-:Y:S05]  /*1740*/  WARPSYNC.COLLECTIVE.ALL `(.L_x_360) ;  /* 0x0000000000147948 */ /* 0x000fea0003c00000 */
[----:B------:R-:W-:-:S04]  /*1750*/  SHF.L.U32 R22, R22, 0x10, RZ ;  /* 0x0000001016167819 */ /* 0x000fc800000006ff */
[----:B------:R-:W-:-:S05]  /*1760*/  LOP3.LUT R22, R22, 0xf, R21, 0xf8, !PT ;  /* 0x0000000f16167812 */ /* 0x000fca00078ef815 */
[----:B------:R0:W-:Y:S02]  /*1770*/  BAR.SYNC.DEFER_BLOCKING R22, R22 ;  /* 0x000000160000731d */ /* 0x0001e40000010000 */
[----:B0-----:R-:W-:-:S04]  /*1780*/  SHF.R.U32 R22, R22, 0x10, RZ ;  /* 0x0000001016167819 */ /* 0x001fc800000016ff */
[----:B------:R-:W-:Y:S05]  /*1790*/  ENDCOLLECTIVE ;  /* 0x000000000000791b */ /* 0x000fea0003800000 */
.L_x_360:
[----:B------:R-:W-:Y:S05]  /*17a0*/  BSYNC B0 ;  /* 0x0000000000007941 */ /* 0x000fea0003800000 */
.L_x_359:
[----:B------:R-:W-:Y:S05]  /*17b0*/  BRA `(.L_x_361) ;  /* 0xffffffec00a47947 */ /* 0x000fea000383ffff */
.L_x_341:
        /* <DEDUP_REMOVED lines=10> */
.L_x_363:
[----:B------:R-:W-:Y:S05]  /*1860*/  BSYNC B0 ;  /* 0x0000000000007941 */ /* 0x000fea0003800000 */
.L_x_362:
[----:B------:R-:W-:Y:S05]  /*1870*/  BRA `(.L_x_364) ;  /* 0xfffffff000247947 */ /* 0x000fea000383ffff */
.L_x_365:
        /* <DEDUP_REMOVED lines=16> */
.L_x_369:


//--------------------- .nv.shared._ZN3cub18CUB_300001_SM_10006detail6select23DeviceSelectSweepKernelINS2_10policy_hubIiNS0_8NullTypeEiLb0ELNS0_10SelectImplE1EE10Policy1000EN6thrust24THRUST_300001_SM_1000_NS6detail15normal_iteratorINSA_10device_ptrIiEEEEPS5_SF_PlNS0_13ScanTileStateIiLb1EEEN4cuda3std3__410__not_fn_tINSB_10functional5actorINSO_9compositeIJNSO_16operator_adaptorINSM_8equal_toIvEEEENSP_INSO_8argumentILj0EEEEENSP_INSO_5valueIiEEEEEEEEEEES5_iNS2_19streaming_context_tIlLb1EEELS6_1EEEvT0_T1_T2_T3_T4_T5_T6_T7_iT8_NS1_7vsmem_tE --------------------------
	.section	.nv.shared._ZN3cub18CUB_300001_SM_10006detail6select23DeviceSelectSweepKernelINS2_10policy_hubIiNS0_8NullTypeEiLb0ELNS0_10SelectImplE1EE10Policy1000EN6thrust24THRUST_300001_SM_1000_NS6detail15normal_iteratorINSA_10device_ptrIiEEEEPS5_SF_PlNS0_13ScanTileStateIiLb1EEEN4cuda3std3__410__not_fn_tINSB_10functional5actorINSO_9compositeIJNSO_16operator_adaptorINSM_8equal_toIvEEEENSP_INSO_8argumentILj0EEEEENSP_INSO_5valueIiEEEEEEEEEEES5_iNS2_19streaming_context_tIlLb1EEELS6_1EEEvT0_T1_T2_T3_T4_T5_T6_T7_iT8_NS1_7vsmem_tE,"aw",@nobits
	.sectionflags	@""
	.align	16
.nv.shared._ZN3cub18CUB_300001_SM_10006detail6select23DeviceSelectSweepKernelINS2_10policy_hubIiNS0_8NullTypeEiLb0ELNS0_10SelectImplE1EE10Policy1000EN6thrust24THRUST_300001_SM_1000_NS6detail15normal_iteratorINSA_10device_ptrIiEEEEPS5_SF_PlNS0_13ScanTileStateIiLb1EEEN4cuda3std3__410__not_fn_tINSB_10functional5actorINSO_9compositeIJNSO_16operator_adaptorINSM_8equal_toIvEEEENSP_INSO_8argumentILj0EEEEENSP_INSO_5valueIiEEEEEEEEEEES5_iNS2_19streaming_context_tIlLb1EEELS6_1EEEvT0_T1_T2_T3_T4_T5_T6_T7_iT8_NS1_7vsmem_tE:
	.zero		27136


//--------------------- .nv.shared.reserved.0     --------------------------
	.section	.nv.shared.reserved.0,"aw",@nobits
	.weak		__nv_reservedSMEM_offset_0_alias
	.size		__nv_reservedSMEM_offset_0_alias, 0, 64
	.other		__nv_reservedSMEM_offset_0_alias,@"STO_CUDA_RESERVED_SHARED STV_DEFAULT"
__nv_reservedSMEM_offset_0_alias:
	.zero		0
	.zero		64


//--------------------- .nv.global                --------------------------
	.section	.nv.global,"aw",@nobits
.nv.global:
	.type		_ZN30_INTERNAL_3675ba17_4_k_cu_main6thrust24THRUST_300001_SM_1000_NS3seqE,@object
	.size		_ZN30_INTERNAL_3675ba17_4_k_cu_main6thrust24THRUST_300001_SM_1000_NS3seqE,(_ZN30_INTERNAL_3675ba17_4_k_cu_main4cuda3std3__48in_placeE - _ZN30_INTERNAL_3675ba17_4_k_cu_main6thrust24THRUST_300001_SM_1000_NS3seqE)
_ZN30_INTERNAL_3675ba17_4_k_cu_main6thrust24THRUST_300001_SM_1000_NS3seqE:
	.zero		1
	.type		_ZN30_INTERNAL_3675ba17_4_k_cu_main4cuda3std3__48in_placeE,@object
	.size		_ZN30_INTERNAL_3675ba17_4_k_cu_main4cuda3std3__48in_placeE,(_ZN30_INTERNAL_3675ba17_4_k_cu_main4cuda3std6ranges3__45__cpo4sizeE - _ZN30_INTERNAL_3675ba17_4_k_cu_main4cuda3std3__48in_placeE)
_ZN30_INTERNAL_3675ba17_4_k_cu_main4cuda3std3__48in_placeE:
	.zero		1
	.type		_ZN30_INTERNAL_3675ba17_4_k_cu_main4cuda3std6ranges3__45__cpo4sizeE,@object
	.size		_ZN30_INTERNAL_3675ba17_4_k_cu_main4cuda3std6ranges3__45__cpo4sizeE,(_ZN30_INTERNAL_3675ba17_4_k_cu_main6thrust24THRUST_300001_SM_1000_NS12placeholders2_3E - _ZN30_INTERNAL_3675ba17_4_k_cu_main4cuda3std6ranges3__45__cpo4sizeE)
_ZN30_INTERNAL_3675ba17_4_k_cu_main4cuda3std6ranges3__45__cpo4sizeE:
	.zero		1
	.type		_ZN30_INTERNAL_3675ba17_4_k_cu_main6thrust24THRUST_300001_SM_1000_NS12placeholders2_3E,@object
	.size		_ZN30_INTERNAL_3675ba17_4_k_cu_main6thrust24THRUST_300001_SM_1000_NS12placeholders2_3E,(_ZN30_INTERNAL_3675ba17_4_k_cu_main4cuda3std3__45__cpo6cbeginE - _ZN30_INTERNAL_3675ba17_4_k_cu_main6thrust24THRUST_300001_SM_1000_NS12placeholders2_3E)
_ZN30_INTERNAL_3675ba17_4_k_cu_main6thrust24THRUST_300001_SM_1000_NS12placeholders2_3E:
	.zero		1
	.type		_ZN30_INTERNAL_3675ba17_4_k_cu_main4cuda3std3__45__cpo6cbeginE,@object
	.size		_ZN30_INTERNAL_3675ba17_4_k_cu_main4cuda3std3__45__cpo6cbeginE,(_ZN30_INTERNAL_3675ba17_4_k_cu_main4cuda3std6ranges3__45__cpo6cbeginE - _ZN30_INTERNAL_3675ba17_4_k_cu_main4cuda3std3__45__cpo6cbeginE)
_ZN30_INTERNAL_3675ba17_4_k_cu_main4cuda3std3__45__cpo6cbeginE:
	.zero		1
	.type		_ZN30_INTERNAL_3675ba17_4_k_cu_main4cuda3std6ranges3__45__cpo6cbeginE,@object
	.size		_ZN30_INTERNAL_3675ba17_4_k_cu_main4cuda3std6ranges3__45__cpo6cbeginE,(_ZN30_INTERNAL_3675ba17_4_k_cu_main6thrust24THRUST_300001_SM_1000_NS12placeholders2_7E - _ZN30_INTERNAL_3675ba17_4_k_cu_main4cuda3std6ranges3__45__cpo6cbeginE)
_ZN30_INTERNAL_3675ba17_4_k_cu_main4cuda3std6ranges3__45__cpo6cbeginE:
	.zero		1
	.type		_ZN30_INTERNAL_3675ba17_4_k_cu_main6thrust24THRUST_300001_SM_1000_NS12placeholders2_7E,@object
	.size		_ZN30_INTERNAL_3675ba17_4_k_cu_main6thrust24THRUST_300001_SM_1000_NS12placeholders2_7E,(_ZN30_INTERNAL_3675ba17_4_k_cu_main4cuda3std3__45__cpo7crbeginE - _ZN30_INTERNAL_3675ba17_4_k_cu_main6thrust24THRUST_300001_SM_1000_NS12placeholders2_7E)
_ZN30_INTERNAL_3675ba17_4_k_cu_main6thrust24THRUST_300001_SM_1000_NS12placeholders2_7E:
	.zero		1
	.type		_ZN30_INTERNAL_3675ba17_4_k_cu_main4cuda3std3__45__cpo7crbeginE,@object
	.size		_ZN30_INTERNAL_3675ba17_4_k_cu_main4cuda3std3__45__cpo7crbeginE,(_ZN30_INTERNAL_3675ba17_4_k_cu_main4cuda3std6ranges3__45__cpo4nextE - _ZN30_INTERNAL_3675ba17_4_k_cu_main4cuda3std3__45__cpo7crbeginE)
_ZN30_INTERNAL_3675ba17_4_k_cu_main4cuda3std3__45__cpo7crbeginE:
	.zero		1
	.type		_ZN30_INTERNAL_3675ba17_4_k_cu_main4cuda3std6ranges3__45__cpo4nextE,@object
	.size		_ZN30_INTERNAL_3675ba17_4_k_cu_main4cuda3std6ranges3__45__cpo4nextE,(_ZN30_INTERNAL_3675ba17_4_k_cu_main4cuda3std6ranges3__45__cpo4swapE - _ZN30_INTERNAL_3675ba17_4_k_cu_main4cuda3std6ranges3__45__cpo4nextE)
_ZN30_INTERNAL_3675ba17_4_k_cu_main4cuda3std6ranges3__45__cpo4nextE:
	.zero		1
	.type		_ZN30_INTERNAL_3675ba17_4_k_cu_main4cuda3std6ranges3__45__cpo4swapE,@object
	.size		_ZN30_INTERNAL_3675ba17_4_k_cu_main4cuda3std6ranges3__45__cpo4swapE,(_ZN30_INTERNAL_3675ba17_4_k_cu_main6thrust24THRUST_300001_SM_1000_NS8cuda_cub10par_nosyncE - _ZN30_INTERNAL_3675ba17_4_k_cu_main4cuda3std6ranges3__45__cpo4swapE)
_ZN30_INTERNAL_3675ba17_4_k_cu_main4cuda3std6ranges3__45__cpo4swapE:
	.zero		1
	.type		_ZN30_INTERNAL_3675ba17_4_k_cu_main6thrust24THRUST_300001_SM_1000_NS8cuda_cub10par_nosyncE,@object
	.size		_ZN30_INTERNAL_3675ba17_4_k_cu_main6thrust24THRUST_300001_SM_1000_NS8cuda_cub10par_nosyncE,(_ZN30_INTERNAL_3675ba17_4_k_cu_main6thrust24THRUST_300001_SM_1000_NS12placeholders2_9E - _ZN30_INTERNAL_3675ba17_4_k_cu_main6thrust24THRUST_300001_SM_1000_NS8cuda_cub10par_nosyncE)
_ZN30_INTERNAL_3675ba17_4_k_cu_main6thrust24THRUST_300001_SM_1000_NS8cuda_cub10par_nosyncE:
	.zero		1
	.type		_ZN30_INTERNAL_3675ba17_4_k_cu_main6thrust24THRUST_300001_SM_1000_NS12placeholders2_9E,@object
	.size		_ZN30_INTERNAL_3675ba17_4_k_cu_main6thrust24THRUST_300001_SM_1000_NS12placeholders2_9E,(_ZN30_INTERNAL_3675ba17_4_k_cu_main4cuda3std3__432_GLOBAL__N__3675ba17_4_k_cu_main6ignoreE - _ZN30_INTERNAL_3675ba17_4_k_cu_main6thrust24THRUST_300001_SM_1000_NS12placeholders2_9E)
_ZN30_INTERNAL_3675ba17_4_k_cu_main6thrust24THRUST_300001_SM_1000_NS12placeholders2_9E:
	.zero		1
	.type		_ZN30_INTERNAL_3675ba17_4_k_cu_main4cuda3std3__432_GLOBAL__N__3675ba17_4_k_cu_main6ignoreE,@object
	.size		_ZN30_INTERNAL_3675ba17_4_k_cu_main4cuda3std3__432_GLOBAL__N__3675ba17_4_k_cu_main6ignoreE,(_ZN30_INTERNAL_3675ba17_4_k_cu_main4cuda3std6ranges3__45__cpo4dataE - _ZN30_INTERNAL_3675ba17_4_k_cu_main4cuda3std3__432_GLOBAL__N__3675ba17_4_k_cu_main6ignoreE)
_ZN30_INTERNAL_3675ba17_4_k_cu_main4cuda3std3__432_GLOBAL__N__3675ba17_4_k_cu_main6ignoreE:
	.zero		1
	.type		_ZN30_INTERNAL_3675ba17_4_k_cu_main4cuda3std6ranges3__45__cpo4dataE,@object
	.size		_ZN30_INTERNAL_3675ba17_4_k_cu_main4cuda3std6ranges3__45__cpo4dataE,(_ZN30_INTERNAL_3675ba17_4_k_cu_main6thrust24THRUST_300001_SM_1000_NS12placeholders2_1E - _ZN30_INTERNAL_3675ba17_4_k_cu_main4cuda3std6ranges3__45__cpo4dataE)
_ZN30_INTERNAL_3675ba17_4_k_cu_main4cuda3std6ranges3__45__cpo4dataE:
	.zero		1
	.type		_ZN30_INTERNAL_3675ba17_4_k_cu_main6thrust24THRUST_300001_SM_1000_NS12placeholders2_1E,@object
	.size		_ZN30_INTERNAL_3675ba17_4_k_cu_main6thrust24THRUST_300001_SM_1000_NS12placeholders2_1E,(_ZN30_INTERNAL_3675ba17_4_k_cu_main4cuda3std3__45__cpo5beginE - _ZN30_INTERNAL_3675ba17_4_k_cu_main6thrust24THRUST_300001_SM_1000_NS12placeholders2_1E)
_ZN30_INTERNAL_3675ba17_4_k_cu_main6thrust24THRUST_300001_SM_1000_NS12placeholders2_1E:
	.zero		1
	.type		_ZN30_INTERNAL_3675ba17_4_k_cu_main4cuda3std3__45__cpo5beginE,@object
	.size		_ZN30_INTERNAL_3675ba17_4_k_cu_main4cuda3std3__45__cpo5beginE,(_ZN30_INTERNAL_3675ba17_4_k_cu_main4cuda3std6ranges3__45__cpo5beginE - _ZN30_INTERNAL_3675ba17_4_k_cu_main4cuda3std3__45__cpo5beginE)
_ZN30_INTERNAL_3675ba17_4_k_cu_main4cuda3std3__45__cpo5beginE:
	.zero		1
	.type		_ZN30_INTERNAL_3675ba17_4_k_cu_main4cuda3std6ranges3__45__cpo5beginE,@object
	.size		_ZN30_INTERNAL_3675ba17_4_k_cu_main4cuda3std6ranges3__45__cpo5beginE,(_ZN30_INTERNAL_3675ba17_4_k_cu_main6thrust24THRUST_300001_SM_1000_NS12placeholders2_5E - _ZN30_INTERNAL_3675ba17_4_k_cu_main4cuda3std6ranges3__45__cpo5beginE)
_ZN30_INTERNAL_3675ba17_4_k_cu_main4cuda3std6ranges3__45__cpo5beginE:
	.zero		1
	.type		_ZN30_INTERNAL_3675ba17_4_k_cu_main6thrust24THRUST_300001_SM_1000_NS12placeholders2_5E,@object
	.size		_ZN30_INTERNAL_3675ba17_4_k_cu_main6thrust24THRUST_300001_SM_1000_NS12placeholders2_5E,(_ZN30_INTERNAL_3675ba17_4_k_cu_main4cuda3std3__45__cpo6rbeginE - _ZN30_INTERNAL_3675ba17_4_k_cu_main6thrust24THRUST_300001_SM_1000_NS12placeholders2_5E)
_ZN30_INTERNAL_3675ba17_4_k_cu_main6thrust24THRUST_300001_SM_1000_NS12placeholders2_5E:
	.zero		1
	.type		_ZN30_INTERNAL_3675ba17_4_k_cu_main4cuda3std3__45__cpo6rbeginE,@object
	.size		_ZN30_INTERNAL_3675ba17_4_k_cu_main4cuda3std3__45__cpo6rbeginE,(_ZN30_INTERNAL_3675ba17_4_k_cu_main4cuda3std6ranges3__45__cpo7advanceE - _ZN30_INTERNAL_3675ba17_4_k_cu_main4cuda3std3__45__cpo6rbeginE)
_ZN30_INTERNAL_3675ba17_4_k_cu_main4cuda3std3__45__cpo6rbeginE:
	.zero		1
	.type		_ZN30_INTERNAL_3675ba17_4_k_cu_main4cuda3std6ranges3__45__cpo7advanceE,@object
	.size		_ZN30_INTERNAL_3675ba17_4_k_cu_main4cuda3std6ranges3__45__cpo7advanceE,(_ZN30_INTERNAL_3675ba17_4_k_cu_main4cuda3std3__47nulloptE - _ZN30_INTERNAL_3675ba17_4_k_cu_main4cuda3std6ranges3__45__cpo7advanceE)
_ZN30_INTERNAL_3675ba17_4_k_cu_main4cuda3std6ranges3__45__cpo7advanceE:
	.zero		1
	.type		_ZN30_INTERNAL_3675ba17_4_k_cu_main4cuda3std3__47nulloptE,@object
	.size		_ZN30_INTERNAL_3675ba17_4_k_cu_main4cuda3std3__47nulloptE,(_ZN30_INTERNAL_3675ba17_4_k_cu_main4cuda3std6ranges3__45__cpo8distanceE - _ZN30_INTERNAL_3675ba17_4_k_cu_main4cuda3std3__47nulloptE)
_ZN30_INTERNAL_3675ba17_4_k_cu_main4cuda3std3__47nulloptE:
	.zero		1
	.type		_ZN30_INTERNAL_3675ba17_4_k_cu_main4cuda3std6ranges3__45__cpo8distanceE,@object
	.size		_ZN30_INTERNAL_3675ba17_4_k_cu_main4cuda3std6ranges3__45__cpo8distanceE,(_ZN30_INTERNAL_3675ba17_4_k_cu_main6thrust24THRUST_300001_SM_1000_NS12placeholders3_10E - _ZN30_INTERNAL_3675ba17_4_k_cu_main4cuda3std6ranges3__45__cpo8distanceE)
_ZN30_INTERNAL_3675ba17_4_k_cu_main4cuda3std6ranges3__45__cpo8distanceE:
	.zero		1
	.type		_ZN30_INTERNAL_3675ba17_4_k_cu_main6thrust24THRUST_300001_SM_1000_NS12placeholders3_10E,@object
	.size		_ZN30_INTERNAL_3675ba17_4_k_cu_main6thrust24THRUST_300001_SM_1000_NS12placeholders3_10E,(_ZN30_INTERNAL_3675ba17_4_k_cu_main4cuda3std3__419piecewise_constructE - _ZN30_INTERNAL_3675ba17_4_k_cu_main6thrust24THRUST_300001_SM_1000_NS12placeholders3_10E)
_ZN30_INTERNAL_3675ba17_4_k_cu_main6thrust24THRUST_300001_SM_1000_NS12placeholders3_10E:
	.zero		1
	.type		_ZN30_INTERNAL_3675ba17_4_k_cu_main4cuda3std3__419piecewise_constructE,@object
	.size		_ZN30_INTERNAL_3675ba17_4_k_cu_main4cuda3std3__419piecewise_constructE,(_ZN30_INTERNAL_3675ba17_4_k_cu_main4cuda3std6ranges3__45__cpo5cdataE - _ZN30_INTERNAL_3675ba17_4_k_cu_main4cuda3std3__419piecewise_constructE)
_ZN30_INTERNAL_3675ba17_4_k_cu_main4cuda3std3__419piecewise_constructE:
	.zero		1
	.type		_ZN30_INTERNAL_3675ba17_4_k_cu_main4cuda3std6ranges3__45__cpo5cdataE,@object
	.size		_ZN30_INTERNAL_3675ba17_4_k_cu_main4cuda3std6ranges3__45__cpo5cdataE,(_ZN30_INTERNAL_3675ba17_4_k_cu_main6thrust24THRUST_300001_SM_1000_NS12placeholders2_2E - _ZN30_INTERNAL_3675ba17_4_k_cu_main4cuda3std6ranges3__45__cpo5cdataE)
_ZN30_INTERNAL_3675ba17_4_k_cu_main4cuda3std6ranges3__45__cpo5cdataE:
	.zero		1
	.type		_ZN30_INTERNAL_3675ba17_4_k_cu_main6thrust24THRUST_300001_SM_1000_NS12placeholders2_2E,@object
	.size		_ZN30_INTERNAL_3675ba17_4_k_cu_main6thrust24THRUST_300001_SM_1000_NS12placeholders2_2E,(_ZN30_INTERNAL_3675ba17_4_k_cu_main4cuda3std3__45__cpo3endE - _ZN30_INTERNAL_3675ba17_4_k_cu_main6thrust24THRUST_300001_SM_1000_NS12placeholders2_2E)
_ZN30_INTERNAL_3675ba17_4_k_cu_main6thrust24THRUST_300001_SM_1000_NS12placeholders2_2E:
	.zero		1
	.type		_ZN30_INTERNAL_3675ba17_4_k_cu_main4cuda3std3__45__cpo3endE,@object
	.size		_ZN30_INTERNAL_3675ba17_4_k_cu_main4cuda3std3__45__cpo3endE,(_ZN30_INTERNAL_3675ba17_4_k_cu_main4cuda3std6ranges3__45__cpo3endE - _ZN30_INTERNAL_3675ba17_4_k_cu_main4cuda3std3__45__cpo3endE)
_ZN30_INTERNAL_3675ba17_4_k_cu_main4cuda3std3__45__cpo3endE:
	.zero		1
	.type		_ZN30_INTERNAL_3675ba17_4_k_cu_main4cuda3std6ranges3__45__cpo3endE,@object
	.size		_ZN30_INTERNAL_3675ba17_4_k_cu_main4cuda3std6ranges3__45__cpo3endE,(_ZN30_INTERNAL_3675ba17_4_k_cu_main6thrust24THRUST_300001_SM_1000_NS12placeholders2_6E - _ZN30_INTERNAL_3675ba17_4_k_cu_main4cuda3std6ranges3__45__cpo3endE)
_ZN30_INTERNAL_3675ba17_4_k_cu_main4cuda3std6ranges3__45__cpo3endE:
	.zero		1
	.type		_ZN30_INTERNAL_3675ba17_4_k_cu_main6thrust24THRUST_300001_SM_1000_NS12placeholders2_6E,@object
	.size		_ZN30_INTERNAL_3675ba17_4_k_cu_main6thrust24THRUST_300001_SM_1000_NS12placeholders2_6E,(_ZN30_INTERNAL_3675ba17_4_k_cu_main4cuda3std3__45__cpo4rendE - _ZN30_INTERNAL_3675ba17_4_k_cu_main6thrust24THRUST_300001_SM_1000_NS12placeholders2_6E)
_ZN30_INTERNAL_3675ba17_4_k_cu_main6thrust24THRUST_300001_SM_1000_NS12placeholders2_6E:
	.zero		1
	.type		_ZN30_INTERNAL_3675ba17_4_k_cu_main4cuda3std3__45__cpo4rendE,@object
	.size		_ZN30_INTERNAL_3675ba17_4_k_cu_main4cuda3std3__45__cpo4rendE,(_ZN30_INTERNAL_3675ba17_4_k_cu_main4cuda3std6ranges3__45__cpo9iter_swapE - _ZN30_INTERNAL_3675ba17_4_k_cu_main4cuda3std3__45__cpo4rendE)
_ZN30_INTERNAL_3675ba17_4_k_cu_main4cuda3std3__45__cpo4rendE:
	.zero		1
	.type		_ZN30_INTERNAL_3675ba17_4_k_cu_main4cuda3std6ranges3__45__cpo9iter_swapE,@object
	.size		_ZN30_INTERNAL_3675ba17_4_k_cu_main4cuda3std6ranges3__45__cpo9iter_swapE,(_ZN30_INTERNAL_3675ba17_4_k_cu_main4cuda3std3__48unexpectE - _ZN30_INTERNAL_3675ba17_4_k_cu_main4cuda3std6ranges3__45__cpo9iter_swapE)
_ZN30_INTERNAL_3675ba17_4_k_cu_main4cuda3std6ranges3__45__cpo9iter_swapE:
	.zero		1
	.type		_ZN30_INTERNAL_3675ba17_4_k_cu_main4cuda3std3__48unexpectE,@object
	.size		_ZN30_INTERNAL_3675ba17_4_k_cu_main4cuda3std3__48unexpectE,(_ZN30_INTERNAL_3675ba17_4_k_cu_main6thrust24THRUST_300001_SM_1000_NS8cuda_cub3parE - _ZN30_INTERNAL_3675ba17_4_k_cu_main4cuda3std3__48unexpectE)
_ZN30_INTERNAL_3675ba17_4_k_cu_main4cuda3std3__48unexpectE:
	.zero		1
	.type		_ZN30_INTERNAL_3675ba17_4_k_cu_main6thrust24THRUST_300001_SM_1000_NS8cuda_cub3parE,@object
	.size		_ZN30_INTERNAL_3675ba17_4_k_cu_main6thrust24THRUST_300001_SM_1000_NS8cuda_cub3parE,(_ZN30_INTERNAL_3675ba17_4_k_cu_main6thrust24THRUST_300001_SM_1000_NS12placeholders2_4E - _ZN30_INTERNAL_3675ba17_4_k_cu_main6thrust24THRUST_300001_SM_1000_NS8cuda_cub3parE)
_ZN30_INTERNAL_3675ba17_4_k_cu_main6thrust24THRUST_300001_SM_1000_NS8cuda_cub3parE:
	.zero		1
	.type		_ZN30_INTERNAL_3675ba17_4_k_cu_main6thrust24THRUST_300001_SM_1000_NS12placeholders2_4E,@object
	.size		_ZN30_INTERNAL_3675ba17_4_k_cu_main6thrust24THRUST_300001_SM_1000_NS12placeholders2_4E,(_ZN30_INTERNAL_3675ba17_4_k_cu_main4cuda3std3__45__cpo4cendE - _ZN30_INTERNAL_3675ba17_4_k_cu_main6thrust24THRUST_300001_SM_1000_NS12placeholders2_4E)
_ZN30_INTERNAL_3675ba17_4_k_cu_main6thrust24THRUST_300001_SM_1000_NS12placeholders2_4E:
	.zero		1
	.type		_ZN30_INTERNAL_3675ba17_4_k_cu_main4cuda3std3__45__cpo4cendE,@object
	.size		_ZN30_INTERNAL_3675ba17_4_k_cu_main4cuda3std3__45__cpo4cendE,(_ZN30_INTERNAL_3675ba17_4_k_cu_main4cuda3std6ranges3__45__cpo4cendE - _ZN30_INTERNAL_3675ba17_4_k_cu_main4cuda3std3__45__cpo4cendE)
_ZN30_INTERNAL_3675ba17_4_k_cu_main4cuda3std3__45__cpo4cendE:
	.zero		1
	.type		_ZN30_INTERNAL_3675ba17_4_k_cu_main4cuda3std6ranges3__45__cpo4cendE,@object
	.size		_ZN30_INTERNAL_3675ba17_4_k_cu_main4cuda3std6ranges3__45__cpo4cendE,(_ZN30_INTERNAL_3675ba17_4_k_cu_main4cuda3std3__420unreachable_sentinelE - _ZN30_INTERNAL_3675ba17_4_k_cu_main4cuda3std6ranges3__45__cpo4cendE)
_ZN30_INTERNAL_3675ba17_4_k_cu_main4cuda3std6ranges3__45__cpo4cendE:
	.zero		1
	.type		_ZN30_INTERNAL_3675ba17_4_k_cu_main4cuda3std3__420unreachable_sentinelE,@object
	.size		_ZN30_INTERNAL_3675ba17_4_k_cu_main4cuda3std3__420unreachable_sentinelE,(_ZN30_INTERNAL_3675ba17_4_k_cu_main4cuda3std6ranges3__45__cpo5ssizeE - _ZN30_INTERNAL_3675ba17_4_k_cu_main4cuda3std3__420unreachable_sentinelE)
_ZN30_INTERNAL_3675ba17_4_k_cu_main4cuda3std3__420unreachable_sentinelE:
	.zero		1
	.type		_ZN30_INTERNAL_3675ba17_4_k_cu_main4cuda3std6ranges3__45__cpo5ssizeE,@object
	.size		_ZN30_INTERNAL_3675ba17_4_k_cu_main4cuda3std6ranges3__45__cpo5ssizeE,(_ZN30_INTERNAL_3675ba17_4_k_cu_main6thrust24THRUST_300001_SM_1000_NS12placeholders2_8E - _ZN30_INTERNAL_3675ba17_4_k_cu_main4cuda3std6ranges3__45__cpo5ssizeE)
_ZN30_INTERNAL_3675ba17_4_k_cu_main4cuda3std6ranges3__45__cpo5ssizeE:
	.zero		1
	.type		_ZN30_INTERNAL_3675ba17_4_k_cu_main6thrust24THRUST_300001_SM_1000_NS12placeholders2_8E,@object
	.size		_ZN30_INTERNAL_3675ba17_4_k_cu_main6thrust24THRUST_300001_SM_1000_NS12placeholders2_8E,(_ZN30_INTERNAL_3675ba17_4_k_cu_main4cuda3std3__45__cpo5crendE - _ZN30_INTERNAL_3675ba17_4_k_cu_main6thrust24THRUST_300001_SM_1000_NS12placeholders2_8E)
_ZN30_INTERNAL_3675ba17_4_k_cu_main6thrust24THRUST_300001_SM_1000_NS12placeholders2_8E:
	.zero		1
	.type		_ZN30_INTERNAL_3675ba17_4_k_cu_main4cuda3std3__45__cpo5crendE,@object
	.size		_ZN30_INTERNAL_3675ba17_4_k_cu_main4cuda3std3__45__cpo5crendE,(_ZN30_INTERNAL_3675ba17_4_k_cu_main4cuda3std6ranges3__45__cpo4prevE - _ZN30_INTERNAL_3675ba17_4_k_cu_main4cuda3std3__45__cpo5crendE)
_ZN30_INTERNAL_3675ba17_4_k_cu_main4cuda3std3__45__cpo5crendE:
	.zero		1
	.type		_ZN30_INTERNAL_3675ba17_4_k_cu_main4cuda3std6ranges3__45__cpo4prevE,@object
	.size		_ZN30_INTERNAL_3675ba17_4_k_cu_main4cuda3std6ranges3__45__cpo4prevE,(_ZN30_INTERNAL_3675ba17_4_k_cu_main4cuda3std6ranges3__45__cpo9iter_moveE - _ZN30_INTERNAL_3675ba17_4_k_cu_main4cuda3std6ranges3__45__cpo4prevE)
_ZN30_INTERNAL_3675ba17_4_k_cu_main4cuda3std6ranges3__45__cpo4prevE:
	.zero		1
	.type		_ZN30_INTERNAL_3675ba17_4_k_cu_main4cuda3std6ranges3__45__cpo9iter_moveE,@object
	.size		_ZN30_INTERNAL_3675ba17_4_k_cu_main4cuda3std6ranges3__45__cpo9iter_moveE,(_ZN30_INTERNAL_3675ba17_4_k_cu_main6thrust24THRUST_300001_SM_1000_NS6system6detail10sequential3seqE - _ZN30_INTERNAL_3675ba17_4_k_cu_main4cuda3std6ranges3__45__cpo9iter_moveE)
_ZN30_INTERNAL_3675ba17_4_k_cu_main4cuda3std6ranges3__45__cpo9iter_moveE:
	.zero		1
	.type		_ZN30_INTERNAL_3675ba17_4_k_cu_main6thrust24THRUST_300001_SM_1000_NS6system6detail10sequential3seqE,@object
	.size		_ZN30_INTERNAL_3675ba17_4_k_cu_main6thrust24THRUST_300001_SM_1000_NS6system6detail10sequential3seqE,(.L_31 - _ZN30_INTERNAL_3675ba17_4_k_cu_main6thrust24THRUST_300001_SM_1000_NS6system6detail10sequential3seqE)
_ZN30_INTERNAL_3675ba17_4_k_cu_main6thrust24THRUST_300001_SM_1000_NS6system6detail10sequential3seqE:
	.zero		1
.L_31:


//--------------------- .nv.shared._Z12my_remove_ifIiEvPKT_S0_PS0_Pmm --------------------------
	.section	.nv.shared._Z12my_remove_ifIiEvPKT_S0_PS0_Pmm,"aw",@nobits
	.sectionflags	@""
	.align	8
.nv.shared._Z12my_remove_ifIiEvPKT_S0_PS0_Pmm:
	.zero		3072


//--------------------- .nv.constant0._ZN3cub18CUB_300001_SM_10006detail6select23DeviceSelectSweepKernelINS2_10policy_hubIiNS0_8NullTypeEiLb0ELNS0_10SelectImplE1EE10Policy1000EN6thrust24THRUST_300001_SM_1000_NS6detail15normal_iteratorINSA_10device_ptrIiEEEEPS5_SF_PlNS0_13ScanTileStateIiLb1EEEN4cuda3std3__410__not_fn_tINSB_10functional5actorINSO_9compositeIJNSO_16operator_adaptorINSM_8equal_toIvEEEENSP_INSO_8argumentILj0EEEEENSP_INSO_5valueIiEEEEEEEEEEES5_iNS2_19streaming_context_tIlLb1EEELS6_1EEEvT0_T1_T2_T3_T4_T5_T6_T7_iT8_NS1_7vsmem_tE --------------------------
	.section	.nv.constant0._ZN3cub18CUB_300001_SM_10006detail6select23DeviceSelectSweepKernelINS2_10policy_hubIiNS0_8NullTypeEiLb0ELNS0_10SelectImplE1EE10Policy1000EN6thrust24THRUST_300001_SM_1000_NS6detail15normal_iteratorINSA_10device_ptrIiEEEEPS5_SF_PlNS0_13ScanTileStateIiLb1EEEN4cuda3std3__410__not_fn_tINSB_10functional5actorINSO_9compositeIJNSO_16operator_adaptorINSM_8equal_toIvEEEENSP_INSO_8argumentILj0EEEEENSP_INSO_5valueIiEEEEEEEEEEES5_iNS2_19streaming_context_tIlLb1EEELS6_1EEEvT0_T1_T2_T3_T4_T5_T6_T7_iT8_NS1_7vsmem_tE,"a",@progbits
	.sectionflags	@""
	.align	4
.nv.constant0._ZN3cub18CUB_300001_SM_10006detail6select23DeviceSelectSweepKernelINS2_10policy_hubIiNS0_8NullTypeEiLb0ELNS0_10SelectImplE1EE10Policy1000EN6thrust24THRUST_300001_SM_1000_NS6detail15normal_iteratorINSA_10device_ptrIiEEEEPS5_SF_PlNS0_13ScanTileStateIiLb1EEEN4cuda3std3__410__not_fn_tINSB_10functional5actorINSO_9compositeIJNSO_16operator_adaptorINSM_8equal_toIvEEEENSP_INSO_8argumentILj0EEEEENSP_INSO_5valueIiEEEEEEEEEEES5_iNS2_19streaming_context_tIlLb1EEELS6_1EEEvT0_T1_T2_T3_T4_T5_T6_T7_iT8_NS1_7vsmem_tE:
	.zero		1008


//--------------------- .nv.constant0._ZN3cub18CUB_300001_SM_10006detail4scan23DeviceCompactInitKernelINS0_13ScanTileStateIiLb1EEEPlEEvT_iT0_ --------------------------
	.section	.nv.constant0._ZN3cub18CUB_300001_SM_10006detail4scan23DeviceCompactInitKernelINS0_13ScanTileStateIiLb1EEEPlEEvT_iT0_,"a",@progbits
	.sectionflags	@""
	.align	4
.nv.constant0._ZN3cub18CUB_300001_SM_10006detail4scan23DeviceCompactInitKernelINS0_13ScanTileStateIiLb1EEEPlEEvT_iT0_:
	.zero		920


//--------------------- .nv.constant0._ZN3cub18CUB_300001_SM_10006detail11EmptyKernelIvEEvv --------------------------
	.section	.nv.constant0._ZN3cub18CUB_300001_SM_10006detail11EmptyKernelIvEEvv,"a",@progbits
	.sectionflags	@""
	.align	4
.nv.constant0._ZN3cub18CUB_300001_SM_10006detail11EmptyKernelIvEEvv:
	.zero		896


//--------------------- .nv.constant0._Z12my_remove_ifIiEvPKT_S0_PS0_Pmm --------------------------
	.section	.nv.constant0._Z12my_remove_ifIiEvPKT_S0_PS0_Pmm,"a",@progbits
	.sectionflags	@""
	.align	4
.nv.constant0._Z12my_remove_ifIiEvPKT_S0_PS0_Pmm:
	.zero		936


//--------------------- SYMBOLS --------------------------

	.type		.nv.reservedSmem.offset0,@object
	.size		.nv.reservedSmem.offset0,0x4
	.type		.nv.reservedSmem.cap,@object
	.size		.nv.reservedSmem.cap,0x4
